	.target	sm_90a

	.elftype	@"ET_EXEC"


//--------------------- .note.nv.tkinfo           --------------------------
	.section	.note.nv.tkinfo,"",@"SHT_NOTE"
	.sectionflags	@"SHF_NOTE_NV_TKINFO"
	.tkinfo
        /*0018*/ 	.word	0x00000002
        /*0030*/ 	.string	""
        /*0030*/ 	.string	"ptxas"
        /*0030*/ 	.string	"Cuda compilation tools, release 13.0, V13.0.88"
        /*0030*/ 	.string	"Build cuda_13.0.r13.0/compiler.36424714_0"
        /*0030*/ 	.string	"-v  -suppress-debug-info  -lineinfo  -arch sm_90a "



//--------------------- .note.nv.cuinfo           --------------------------
	.section	.note.nv.cuinfo,"",@"SHT_NOTE"
	.sectionflags	@"SHF_NOTE_NV_CUINFO"
        /*0018*/ 	.short	0x0002
        /*001a*/ 	.short	0x005a
        /*001c*/ 	.short	0x0082
	.zero		2


//--------------------- .nv.info                  --------------------------
	.section	.nv.info,"",@"SHT_CUDA_INFO"
	.align	4


	//----- nvinfo : EIATTR_REGCOUNT
	.align		4
        /*0000*/ 	.byte	0x04, 0x2f
        /*0002*/ 	.short	(.L_1 - .L_0)
	.align		4
.L_0:
        /*0004*/ 	.word	index@(matmul_kernel)
        /*0008*/ 	.word	0x00000040


	//----- nvinfo : EIATTR_FRAME_SIZE
	.align		4
.L_1:
        /*000c*/ 	.byte	0x04, 0x11
        /*000e*/ 	.short	(.L_3 - .L_2)
	.align		4
.L_2:
        /*0010*/ 	.word	index@(matmul_kernel)
        /*0014*/ 	.word	0x00001108


	//----- nvinfo : EIATTR_MIN_STACK_SIZE
	.align		4
.L_3:
        /*0018*/ 	.byte	0x04, 0x12
        /*001a*/ 	.short	(.L_5 - .L_4)
	.align		4
.L_4:
        /*001c*/ 	.word	index@(matmul_kernel)
        /*0020*/ 	.word	0x00001108
.L_5:


//--------------------- .nv.compat                --------------------------
	.section	.nv.compat,"",@"SHT_CUDA_COMPAT_INFO"
	.align	4
        /*0000*/ 	.byte	0x02, 0x09, 0x01, 0x00, 0x02, 0x02, 0x02, 0x00, 0x02, 0x05, 0x05, 0x00, 0x03, 0x07, 0x01, 0x01
        /*0010*/ 	.byte	0x02, 0x03, 0x00, 0x00, 0x02, 0x06, 0x01, 0x00, 0x04, 0x0b, 0x08, 0x00, 0x00, 0x00, 0x00, 0x00
        /*0020*/ 	.byte	0x00, 0x00, 0x00, 0x00


//--------------------- .nv.info.matmul_kernel    --------------------------
	.section	.nv.info.matmul_kernel,"",@"SHT_CUDA_INFO"
	.sectionflags	@""
	.align	4


	//----- nvinfo : EIATTR_CUDA_API_VERSION
	.align		4
        /*0000*/ 	.byte	0x04, 0x37
        /*0002*/ 	.short	(.L_7 - .L_6)
.L_6:
        /*0004*/ 	.word	0x00000082


	//----- nvinfo : EIATTR_KPARAM_INFO
	.align		4
.L_7:
        /*0008*/ 	.byte	0x04, 0x17
        /*000a*/ 	.short	(.L_9 - .L_8)
.L_8:
        /*000c*/ 	.word	0x00000000
        /*0010*/ 	.short	0x000d
        /*0012*/ 	.short	0x0048
        /*0014*/ 	.byte	0x00, 0xf4, 0x21, 0x00


	//----- nvinfo : EIATTR_KPARAM_INFO
	.align		4
.L_9:
        /*0018*/ 	.byte	0x04, 0x17
        /*001a*/ 	.short	(.L_11 - .L_10)
.L_10:
        /*001c*/ 	.word	0x00000000
        /*0020*/ 	.short	0x000c
        /*0022*/ 	.short	0x0040
        /*0024*/ 	.byte	0x00, 0xf4, 0x21, 0x00


	//----- nvinfo : EIATTR_KPARAM_INFO
	.align		4
.L_11:
        /*0028*/ 	.byte	0x04, 0x17
        /*002a*/ 	.short	(.L_13 - .L_12)
.L_12:
        /*002c*/ 	.word	0x00000000
        /*0030*/ 	.short	0x000b
        /*0032*/ 	.short	0x0038
        /*0034*/ 	.byte	0x00, 0xf0, 0x11, 0x00


	//----- nvinfo : EIATTR_KPARAM_INFO
	.align		4
.L_13:
        /*0038*/ 	.byte	0x04, 0x17
        /*003a*/ 	.short	(.L_15 - .L_14)
.L_14:
        /*003c*/ 	.word	0x00000000
        /*0040*/ 	.short	0x000a
        /*0042*/ 	.short	0x0034
        /*0044*/ 	.byte	0x00, 0xf0, 0x11, 0x00


	//----- nvinfo : EIATTR_KPARAM_INFO
	.align		4
.L_15:
        /*0048*/ 	.byte	0x04, 0x17
        /*004a*/ 	.short	(.L_17 - .L_16)
.L_16:
        /*004c*/ 	.word	0x00000000
        /*0050*/ 	.short	0x0009
        /*0052*/ 	.short	0x0030
        /*0054*/ 	.byte	0x00, 0xf0, 0x11, 0x00


	//----- nvinfo : EIATTR_KPARAM_INFO
	.align		4
.L_17:
        /*0058*/ 	.byte	0x04, 0x17
        /*005a*/ 	.short	(.L_19 - .L_18)
.L_18:
        /*005c*/ 	.word	0x00000000
        /*0060*/ 	.short	0x0008
        /*0062*/ 	.short	0x002c
        /*0064*/ 	.byte	0x00, 0xf0, 0x11, 0x00


	//----- nvinfo : EIATTR_KPARAM_INFO
	.align		4
.L_19:
        /*0068*/ 	.byte	0x04, 0x17
        /*006a*/ 	.short	(.L_21 - .L_20)
.L_20:
        /*006c*/ 	.word	0x00000000
        /*0070*/ 	.short	0x0007
        /*0072*/ 	.short	0x0028
        /*0074*/ 	.byte	0x00, 0xf0, 0x11, 0x00


	//----- nvinfo : EIATTR_KPARAM_INFO
	.align		4
.L_21:
        /*0078*/ 	.byte	0x04, 0x17
        /*007a*/ 	.short	(.L_23 - .L_22)
.L_22:
        /*007c*/ 	.word	0x00000000
        /*0080*/ 	.short	0x0006
        /*0082*/ 	.short	0x0024
        /*0084*/ 	.byte	0x00, 0xf0, 0x11, 0x00


	//----- nvinfo : EIATTR_KPARAM_INFO
	.align		4
.L_23:
        /*0088*/ 	.byte	0x04, 0x17
        /*008a*/ 	.short	(.L_25 - .L_24)
.L_24:
        /*008c*/ 	.word	0x00000000
        /*0090*/ 	.short	0x0005
        /*0092*/ 	.short	0x0020
        /*0094*/ 	.byte	0x00, 0xf0, 0x11, 0x00


	//----- nvinfo : EIATTR_KPARAM_INFO
	.align		4
.L_25:
        /*0098*/ 	.byte	0x04, 0x17
        /*009a*/ 	.short	(.L_27 - .L_26)
.L_26:
        /*009c*/ 	.word	0x00000000
        /*00a0*/ 	.short	0x0004
        /*00a2*/ 	.short	0x001c
        /*00a4*/ 	.byte	0x00, 0xf0, 0x11, 0x00


	//----- nvinfo : EIATTR_KPARAM_INFO
	.align		4
.L_27:
        /*00a8*/ 	.byte	0x04, 0x17
        /*00aa*/ 	.short	(.L_29 - .L_28)
.L_28:
        /*00ac*/ 	.word	0x00000000
        /*00b0*/ 	.short	0x0003
        /*00b2*/ 	.short	0x0018
        /*00b4*/ 	.byte	0x00, 0xf0, 0x11, 0x00


	//----- nvinfo : EIATTR_KPARAM_INFO
	.align		4
.L_29:
        /*00b8*/ 	.byte	0x04, 0x17
        /*00ba*/ 	.short	(.L_31 - .L_30)
.L_30:
        /*00bc*/ 	.word	0x00000000
        /*00c0*/ 	.short	0x0002
        /*00c2*/ 	.short	0x0010
        /*00c4*/ 	.byte	0x00, 0xf4, 0x21, 0x00


	//----- nvinfo : EIATTR_KPARAM_INFO
	.align		4
.L_31:
        /*00c8*/ 	.byte	0x04, 0x17
        /*00ca*/ 	.short	(.L_33 - .L_32)
.L_32:
        /*00cc*/ 	.word	0x00000000
        /*00d0*/ 	.short	0x0001
        /*00d2*/ 	.short	0x0008
        /*00d4*/ 	.byte	0x00, 0xf4, 0x21, 0x00


	//----- nvinfo : EIATTR_KPARAM_INFO
	.align		4
.L_33:
        /*00d8*/ 	.byte	0x04, 0x17
        /*00da*/ 	.short	(.L_35 - .L_34)
.L_34:
        /*00dc*/ 	.word	0x00000000
        /*00e0*/ 	.short	0x0000
        /*00e2*/ 	.short	0x0000
        /*00e4*/ 	.byte	0x00, 0xf4, 0x21, 0x00


	//----- nvinfo : EIATTR_SPARSE_MMA_MASK
	.align		4
.L_35:
        /*00e8*/ 	.byte	0x03, 0x50
        /*00ea*/ 	.short	0x0000


	//----- nvinfo : EIATTR_MAXREG_COUNT
	.align		4
        /*00ec*/ 	.byte	0x03, 0x1b
        /*00ee*/ 	.short	0x00ff


	//----- nvinfo : EIATTR_NUM_BARRIERS
	.align		4
        /*00f0*/ 	.byte	0x02, 0x4c
        /*00f2*/ 	.byte	0x01
	.zero		1


	//----- nvinfo : EIATTR_ANNOTATIONS
	.align		4
        /*00f4*/ 	.byte	0x04, 0x55
        /*00f6*/ 	.short	(.L_37 - .L_36)


	//   ....[0]....
.L_36:
        /*00f8*/ 	.word	0x00000001
        /*00fc*/ 	.byte	0x60, 0x00, 0x00, 0x00, 0x01, 0x00, 0x00, 0x00, 0x80, 0x00, 0x00, 0x00, 0x01, 0x00, 0x00, 0x00
        /* <DEDUP_REMOVED lines=2402> */
        /*972c*/ 	.byte	0xc0, 0x93, 0x02, 0x00, 0x01, 0x00, 0x00, 0x00, 0xc0, 0x9c, 0x02, 0x00


	//----- nvinfo : EIATTR_MERCURY_ISA_VERSION
	.align		4
.L_37:
        /*9738*/ 	.byte	0x03, 0x5f
        /*973a*/ 	.short	0x0101


	//----- nvinfo : EIATTR_COOP_GROUP_MASK_REGIDS
	.align		4
        /*973c*/ 	.byte	0x04, 0x29
        /*973e*/ 	.short	(.L_39 - .L_38)


	//   ....[0]....
.L_38:
        /*9740*/ 	.word	0xffffffff


	//   ....[1]....
        /*9744*/ 	.word	0xffffffff


	//   ....[2]....
        /*9748*/ 	.word	0xffffffff


	//   ....[3]....
        /*974c*/ 	.word	0xffffffff


	//   ....[4]....
        /*9750*/ 	.word	0xffffffff


	//   ....[5]....
        /*9754*/ 	.word	0xffffffff


	//   ....[6]....
        /*9758*/ 	.word	0xffffffff


	//   ....[7]....
        /*975c*/ 	.word	0xffffffff


	//   ....[8]....
        /*9760*/ 	.word	0xffffffff


	//   ....[9]....
        /*9764*/ 	.word	0xffffffff


	//   ....[10]....
        /*9768*/ 	.word	0xffffffff


	//   ....[11]....
        /*976c*/ 	.word	0xffffffff


	//   ....[12]....
        /*9770*/ 	.word	0xffffffff


	//   ....[13]....
        /*9774*/ 	.word	0xffffffff


	//   ....[14]....
        /*9778*/ 	.word	0xffffffff


	//   ....[15]....
        /*977c*/ 	.word	0xffffffff


	//   ....[16]....
        /*9780*/ 	.word	0xffffffff


	//   ....[17]....
        /*9784*/ 	.word	0xffffffff


	//   ....[18]....
        /*9788*/ 	.word	0xffffffff


	//   ....[19]....
        /*978c*/ 	.word	0xffffffff


	//   ....[20]....
        /*9790*/ 	.word	0xffffffff


	//   ....[21]....
        /*9794*/ 	.word	0xffffffff


	//   ....[22]....
        /*9798*/ 	.word	0xffffffff


	//   ....[23]....
        /*979c*/ 	.word	0xffffffff


	//   ....[24]....
        /*97a0*/ 	.word	0xffffffff


	//   ....[25]....
        /*97a4*/ 	.word	0xffffffff


	//   ....[26]....
        /*97a8*/ 	.word	0xffffffff


	//   ....[27]....
        /*97ac*/ 	.word	0xffffffff


	//   ....[28]....
        /*97b0*/ 	.word	0xffffffff


	//   ....[29]....
        /*97b4*/ 	.word	0xffffffff


	//   ....[30]....
        /*97b8*/ 	.word	0xffffffff


	//----- nvinfo : EIATTR_COOP_GROUP_INSTR_OFFSETS
	.align		4
.L_39:
        /*97bc*/ 	.byte	0x04, 0x28
        /*97be*/ 	.short	(.L_41 - .L_40)


	//   ....[0]....
.L_40:
        /*97c0*/ 	.word	0x00025c60


	//   ....[1]....
        /*97c4*/ 	.word	0x00025e60


	//   ....[2]....
        /*97c8*/ 	.word	0x00025ea0


	//   ....[3]....
        /*97cc*/ 	.word	0x00025f30


	//   ....[4]....
        /*97d0*/ 	.word	0x00026020


	//   ....[5]....
        /*97d4*/ 	.word	0x00026050


	//   ....[6]....
        /*97d8*/ 	.word	0x000260f0


	//   ....[7]....
        /*97dc*/ 	.word	0x00026110


	//   ....[8]....
        /*97e0*/ 	.word	0x00026130


	//   ....[9]....
        /*97e4*/ 	.word	0x000261a0


	//   ....[10]....
        /*97e8*/ 	.word	0x000261d0


	//   ....[11]....
        /*97ec*/ 	.word	0x00026310


	//   ....[12]....
        /*97f0*/ 	.word	0x00026550


	//   ....[13]....
        /*97f4*/ 	.word	0x00026570


	//   ....[14]....
        /*97f8*/ 	.word	0x000265b0


	//   ....[15]....
        /*97fc*/ 	.word	0x00026600


	//   ....[16]....
        /*9800*/ 	.word	0x00026630


	//   ....[17]....
        /*9804*/ 	.word	0x00026650


	//   ....[18]....
        /*9808*/ 	.word	0x00026680


	//   ....[19]....
        /*980c*/ 	.word	0x000266c0


	//   ....[20]....
        /*9810*/ 	.word	0x000268c0


	//   ....[21]....
        /*9814*/ 	.word	0x000268e0


	//   ....[22]....
        /*9818*/ 	.word	0x00026900


	//   ....[23]....
        /*981c*/ 	.word	0x00026920


	//   ....[24]....
        /*9820*/ 	.word	0x00026940


	//   ....[25]....
        /*9824*/ 	.word	0x00026a00


	//   ....[26]....
        /*9828*/ 	.word	0x00026a40


	//   ....[27]....
        /*982c*/ 	.word	0x00026a60


	//   ....[28]....
        /*9830*/ 	.word	0x00026a80


	//   ....[29]....
        /*9834*/ 	.word	0x00026ad0


	//   ....[30]....
        /*9838*/ 	.word	0x00026c20


	//----- nvinfo : EIATTR_EXIT_INSTR_OFFSETS
	.align		4
.L_41:
        /*983c*/ 	.byte	0x04, 0x1c
        /*983e*/ 	.short	(.L_43 - .L_42)


	//   ....[0]....
.L_42:
        /*9840*/ 	.word	0x0002fac0


	//   ....[1]....
        /*9844*/ 	.word	0x0002fae0


	//----- nvinfo : EIATTR_REQNTID
	.align		4
.L_43:
        /*9848*/ 	.byte	0x04, 0x10
        /*984a*/ 	.short	(.L_45 - .L_44)
.L_44:
        /*984c*/ 	.word	0x00000020
        /*9850*/ 	.word	0x00000001
        /*9854*/ 	.word	0x00000001


	//----- nvinfo : EIATTR_CBANK_PARAM_SIZE
	.align		4
.L_45:
        /*9858*/ 	.byte	0x03, 0x19
        /*985a*/ 	.short	0x0050


	//----- nvinfo : EIATTR_PARAM_CBANK
	.align		4
        /*985c*/ 	.byte	0x04, 0x0a
        /*985e*/ 	.short	(.L_47 - .L_46)
	.align		4
.L_46:
        /*9860*/ 	.word	index@(.nv.constant0.matmul_kernel)
        /*9864*/ 	.short	0x0210
        /*9866*/ 	.short	0x0050


	//----- nvinfo : EIATTR_SW_WAR
	.align		4
.L_47:
        /*9868*/ 	.byte	0x04, 0x36
        /*986a*/ 	.short	(.L_49 - .L_48)
.L_48:
        /*986c*/ 	.word	0x00000008
.L_49:


//--------------------- .nv.callgraph             --------------------------
	.section	.nv.callgraph,"",@"SHT_CUDA_CALLGRAPH"
	.align	4
	.sectionentsize	8
	.align		4
        /*0000*/ 	.word	0x00000000
	.align		4
        /*0004*/ 	.word	0xffffffff
	.align		4
        /*0008*/ 	.word	0x00000000
	.align		4
        /*000c*/ 	.word	0xfffffffe
	.align		4
        /*0010*/ 	.word	0x00000000
	.align		4
        /*0014*/ 	.word	0xfffffffd
	.align		4
        /*0018*/ 	.word	0x00000000
	.align		4
        /*001c*/ 	.word	0xfffffffc


//--------------------- .text.matmul_kernel       --------------------------
	.section	.text.matmul_kernel,"ax",@progbits
	.align	128
        .global         matmul_kernel
        .type           matmul_kernel,@function
        .size           matmul_kernel,(.L_x_3 - matmul_kernel)
        .other          matmul_kernel,@"STO_CUDA_ENTRY STV_DEFAULT"
matmul_kernel:
.text.matmul_kernel:
[----:B------:R-:W0:Y:S08]  /*0000*/  LDC R1, c[0x0][0x28] ;  /* 0x00000a00ff017b82 */ /* 0x000e300000000800 */
[----:B------:R-:W1:Y:S01]  /*0010*/  LDC.64 R2, c[0x0][0x228] ;  /* 0x00008a00ff027b82 */ /* 0x000e620000000a00 */
[----:B0-----:R-:W-:Y:S01]  /*0020*/  VIADD R1, R1, 0xffffeef8 ;  /* 0xffffeef801017836 */ /* 0x001fe20000000000 */
[----:B------:R-:W0:Y:S01]  /*0030*/  S2R R7, SR_CTAID.X ;  /* 0x0000000000077919 */ /* 0x000e220000002500 */
[----:B------:R-:W-:Y:S01]  /*0040*/  UMOV UR4, 0x400 ;  /* 0x0000040000047882 */ /* 0x000fe20000000000 */
[----:B------:R-:W-:-:S02]  /*0050*/  ULDC.64 UR6, c[0x0][0x208] ;  /* 0x0000820000067ab9 */ /* 0x000fc40000000a00 */
[----:B------:R-:W-:Y:S02]  /*0060*/  STL [R1+0x70], RZ ;  /* 0x000070ff01007387 */ /* 0x000fe40000100800 */
[----:B------:R-:W2:Y:S02]  /*0070*/  S2UR UR5, SR_CgaCtaId ;  /* 0x00000000000579c3 */ /* 0x000ea40000008800 */
[----:B------:R-:W-:Y:S04]  /*0080*/  STL [R1+0x74], RZ ;  /* 0x000074ff01007387 */ /* 0x000fe80000100800 */
[----:B------:R-:W-:Y:S04]  /*0090*/  STL [R1+0x78], RZ ;  /* 0x000078ff01007387 */ /* 0x000fe80000100800 */
[----:B------:R-:W-:Y:S04]  /*00a0*/  STL [R1+0x7c], RZ ;  /* 0x00007cff01007387 */ /* 0x000fe80000100800 */
[----:B------:R-:W-:Y:S01]  /*00b0*/  STL [R1+0x90], RZ ;  /* 0x000090ff01007387 */ /* 0x000fe20000100800 */
[----:B-1----:R-:W-:-:S03]  /*00c0*/  VIADD R0, R3, 0x7f ;  /* 0x0000007f03007836 */ /* 0x002fc60000000000 */
[----:B------:R-:W-:Y:S02]  /*00d0*/  STL [R1+0x94], RZ ;  /* 0x000094ff01007387 */ /* 0x000fe40000100800 */
[----:B------:R-:W-:Y:S02]  /*00e0*/  SHF.R.S32.HI R5, RZ, 0x1f, R0 ;  /* 0x0000001fff057819 */ /* 0x000fe40000011400 */
[----:B------:R-:W-:Y:S01]  /*00f0*/  STL [R1+0x98], RZ ;  /* 0x000098ff01007387 */ /* 0x000fe20000100800 */
[----:B--2---:R-:W-:Y:S01]  /*0100*/  ULEA UR4, UR5, UR4, 0x18 ;  /* 0x0000000405047291 */ /* 0x004fe2000f8ec03f */
[----:B------:R-:W-:Y:S02]  /*0110*/  LEA.HI R5, R5, R0, RZ, 0x7 ;  /* 0x0000000005057211 */ /* 0x000fe400078f38ff */
[----:B------:R-:W-:Y:S01]  /*0120*/  STL [R1+0x9c], RZ ;  /* 0x00009cff01007387 */ /* 0x000fe20000100800 */
[----:B0-----:R-:W-:Y:S02]  /*0130*/  IABS R10, R7 ;  /* 0x00000007000a7213 */ /* 0x001fe40000000000 */
[----:B------:R-:W-:Y:S01]  /*0140*/  SHF.R.S32.HI R5, RZ, 0x7, R5 ;  /* 0x00000007ff057819 */ /* 0x000fe20000011405 */
[----:B------:R-:W-:Y:S04]  /*0150*/  STL [R1+0xb0], RZ ;  /* 0x0000b0ff01007387 */ /* 0x000fe80000100800 */
[----:B------:R-:W-:Y:S01]  /*0160*/  IMAD.SHL.U32 R6, R5, 0x8, RZ ;  /* 0x0000000805067824 */ /* 0x000fe200078e00ff */
[----:B------:R-:W-:Y:S04]  /*0170*/  STL [R1+0xb4], RZ ;  /* 0x0000b4ff01007387 */ /* 0x000fe80000100800 */
[-C--:B------:R-:W-:Y:S01]  /*0180*/  IABS R9, R6.reuse ;  /* 0x0000000600097213 */ /* 0x080fe20000000000 */
[----:B------:R-:W-:Y:S01]  /*0190*/  STL [R1+0xb8], RZ ;  /* 0x0000b8ff01007387 */ /* 0x000fe20000100800 */
[----:B------:R-:W-:-:S02]  /*01a0*/  IABS R12, R6 ;  /* 0x00000006000c7213 */ /* 0x000fc40000000000 */
[----:B------:R-:W0:Y:S01]  /*01b0*/  I2F.RP R0, R9 ;  /* 0x0000000900007306 */ /* 0x000e220000209400 */
[----:B------:R-:W-:Y:S04]  /*01c0*/  STL [R1+0xbc], RZ ;  /* 0x0000bcff01007387 */ /* 0x000fe80000100800 */
[----:B------:R-:W-:Y:S04]  /*01d0*/  STL [R1+0xd0], RZ ;  /* 0x0000d0ff01007387 */ /* 0x000fe80000100800 */
[----:B------:R-:W-:Y:S04]  /*01e0*/  STL [R1+0xd4], RZ ;  /* 0x0000d4ff01007387 */ /* 0x000fe80000100800 */
[----:B------:R-:W-:Y:S01]  /*01f0*/  STL [R1+0xd8], RZ ;  /* 0x0000d8ff01007387 */ /* 0x000fe20000100800 */
[----:B0-----:R-:W0:Y:S03]  /*0200*/  MUFU.RCP R0, R0 ;  /* 0x0000000000007308 */ /* 0x001e260000001000 */
[----:B------:R-:W-:Y:S04]  /*0210*/  STL [R1+0xdc], RZ ;  /* 0x0000dcff01007387 */ /* 0x000fe80000100800 */
[----:B------:R-:W-:Y:S04]  /*0220*/  STL [R1+0xf0], RZ ;  /* 0x0000f0ff01007387 */ /* 0x000fe80000100800 */
[----:B------:R-:W-:Y:S04]  /*0230*/  STL [R1+0xf4], RZ ;  /* 0x0000f4ff01007387 */ /* 0x000fe80000100800 */
[----:B------:R-:W-:Y:S01]  /*0240*/  STL [R1+0xf8], RZ ;  /* 0x0000f8ff01007387 */ /* 0x000fe20000100800 */
[----:B0-----:R-:W-:-:S03]  /*0250*/  VIADD R4, R0, 0xffffffe ;  /* 0x0ffffffe00047836 */ /* 0x001fc60000000000 */
[----:B------:R-:W-:Y:S01]  /*0260*/  STL [R1+0xfc], RZ ;  /* 0x0000fcff01007387 */ /* 0x000fe20000100800 */
[----:B------:R-:W-:Y:S01]  /*0270*/  IMAD.MOV R0, RZ, RZ, -R12 ;  /* 0x000000ffff007224 */ /* 0x000fe200078e0a0c */
[----:B------:R0:W1:Y:S02]  /*0280*/  F2I.FTZ.U32.TRUNC.NTZ R5, R4 ;  /* 0x0000000400057305 */ /* 0x000064000021f000 */
[----:B------:R-:W-:Y:S04]  /*0290*/  STL [R1+0x110], RZ ;  /* 0x000110ff01007387 */ /* 0x000fe80000100800 */
[----:B------:R-:W-:Y:S04]  /*02a0*/  STL [R1+0x114], RZ ;  /* 0x000114ff01007387 */ /* 0x000fe80000100800 */
[----:B------:R-:W-:Y:S01]  /*02b0*/  STL [R1+0x118], RZ ;  /* 0x000118ff01007387 */ /* 0x000fe20000100800 */
[----:B0-----:R-:W-:-:S03]  /*02c0*/  IMAD.MOV.U32 R4, RZ, RZ, RZ ;  /* 0x000000ffff047224 */ /* 0x001fc600078e00ff */
[----:B------:R-:W-:Y:S01]  /*02d0*/  STL [R1+0x11c], RZ ;  /* 0x00011cff01007387 */ /* 0x000fe20000100800 */
[----:B-1----:R-:W-:-:S03]  /*02e0*/  IMAD.MOV R8, RZ, RZ, -R5 ;  /* 0x000000ffff087224 */ /* 0x002fc600078e0a05 */
[----:B------:R-:W-:Y:S01]  /*02f0*/  STL [R1+0x130], RZ ;  /* 0x000130ff01007387 */ /* 0x000fe20000100800 */
[----:B------:R-:W-:-:S03]  /*0300*/  IMAD R11, R8, R9, RZ ;  /* 0x00000009080b7224 */ /* 0x000fc600078e02ff */
[----:B------:R-:W-:Y:S01]  /*0310*/  STL [R1+0x134], RZ ;  /* 0x000134ff01007387 */ /* 0x000fe20000100800 */
[----:B------:R-:W-:Y:S02]  /*0320*/  IMAD.MOV.U32 R8, RZ, RZ, R10 ;  /* 0x000000ffff087224 */ /* 0x000fe400078e000a */
[----:B------:R-:W-:Y:S01]  /*0330*/  IMAD.HI.U32 R5, R5, R11, R4 ;  /* 0x0000000b05057227 */ /* 0x000fe200078e0004 */
[----:B------:R-:W-:Y:S04]  /*0340*/  STL [R1+0x138], RZ ;  /* 0x000138ff01007387 */ /* 0x000fe80000100800 */
[----:B------:R-:W-:Y:S01]  /*0350*/  STL [R1+0x13c], RZ ;  /* 0x00013cff01007387 */ /* 0x000fe20000100800 */
[----:B------:R-:W-:-:S03]  /*0360*/  IMAD.HI.U32 R5, R5, R8, RZ ;  /* 0x0000000805057227 */ /* 0x000fc600078e00ff */
[----:B------:R-:W-:Y:S01]  /*0370*/  STL [R1+0x150], RZ ;  /* 0x000150ff01007387 */ /* 0x000fe20000100800 */
[----:B------:R-:W-:-:S03]  /*0380*/  IMAD R0, R5, R0, R8 ;  /* 0x0000000005007224 */ /* 0x000fc600078e0208 */
[----:B------:R-:W-:Y:S02]  /*0390*/  STL [R1+0x154], RZ ;  /* 0x000154ff01007387 */ /* 0x000fe40000100800 */
[----:B------:R-:W-:Y:S02]  /*03a0*/  ISETP.GT.U32.AND P1, PT, R9, R0, PT ;  /* 0x000000000900720c */ /* 0x000fe40003f24070 */
[----:B------:R-:W-:Y:S04]  /*03b0*/  STL [R1+0x158], RZ ;  /* 0x000158ff01007387 */ /* 0x000fe80000100800 */
[----:B------:R-:W-:Y:S04]  /*03c0*/  STL [R1+0x15c], RZ ;  /* 0x00015cff01007387 */ /* 0x000fe80000100800 */
[----:B------:R-:W-:Y:S03]  /*03d0*/  STL [R1+0x170], RZ ;  /* 0x000170ff01007387 */ /* 0x000fe60000100800 */
[----:B------:R-:W-:Y:S01]  /*03e0*/  @!P1 IMAD.IADD R0, R0, 0x1, -R9 ;  /* 0x0000000100009824 */ /* 0x000fe200078e0a09 */
[----:B------:R-:W-:Y:S01]  /*03f0*/  STL [R1+0x174], RZ ;  /* 0x000174ff01007387 */ /* 0x000fe20000100800 */
[----:B------:R-:W-:Y:S01]  /*0400*/  @!P1 VIADD R5, R5, 0x1 ;  /* 0x0000000105059836 */ /* 0x000fe20000000000 */
[----:B------:R-:W-:-:S02]  /*0410*/  ISETP.NE.AND P1, PT, R6, RZ, PT ;  /* 0x000000ff0600720c */ /* 0x000fc40003f25270 */
[----:B------:R-:W-:Y:S01]  /*0420*/  STL [R1+0x178], RZ ;  /* 0x000178ff01007387 */ /* 0x000fe20000100800 */
[----:B------:R-:W-:Y:S02]  /*0430*/  ISETP.GE.U32.AND P0, PT, R0, R9, PT ;  /* 0x000000090000720c */ /* 0x000fe40003f06070 */
[----:B------:R-:W-:Y:S01]  /*0440*/  LOP3.LUT R0, R7, R6, RZ, 0x3c, !PT ;  /* 0x0000000607007212 */ /* 0x000fe200078e3cff */
[----:B------:R-:W-:Y:S03]  /*0450*/  STL [R1+0x17c], RZ ;  /* 0x00017cff01007387 */ /* 0x000fe60000100800 */
[----:B------:R-:W-:Y:S01]  /*0460*/  ISETP.GE.AND P2, PT, R0, RZ, PT ;  /* 0x000000ff0000720c */ /* 0x000fe20003f46270 */
[----:B------:R-:W-:Y:S01]  /*0470*/  STL [R1+0x190], RZ ;  /* 0x000190ff01007387 */ /* 0x000fe20000100800 */
[----:B------:R-:W-:-:S03]  /*0480*/  VIADD R0, R2, 0x3f ;  /* 0x0000003f02007836 */ /* 0x000fc60000000000 */
[----:B------:R-:W-:Y:S02]  /*0490*/  STL [R1+0x194], RZ ;  /* 0x000194ff01007387 */ /* 0x000fe40000100800 */
[----:B------:R-:W-:Y:S02]  /*04a0*/  @P0 VIADD R5, R5, 0x1 ;  /* 0x0000000105050836 */ /* 0x000fe40000000000 */
[----:B------:R-:W-:Y:S02]  /*04b0*/  STL [R1+0x198], RZ ;  /* 0x000198ff01007387 */ /* 0x000fe40000100800 */
[----:B------:R-:W-:Y:S01]  /*04c0*/  IMAD.MOV.U32 R4, RZ, RZ, R5 ;  /* 0x000000ffff047224 */ /* 0x000fe200078e0005 */
[----:B------:R-:W-:Y:S01]  /*04d0*/  SHF.R.S32.HI R5, RZ, 0x1f, R0 ;  /* 0x0000001fff057819 */ /* 0x000fe20000011400 */
[----:B------:R-:W-:Y:S02]  /*04e0*/  STL [R1+0x19c], RZ ;  /* 0x00019cff01007387 */ /* 0x000fe40000100800 */
[----:B------:R-:W-:Y:S01]  /*04f0*/  @!P2 IMAD.MOV R4, RZ, RZ, -R4 ;  /* 0x000000ffff04a224 */ /* 0x000fe200078e0a04 */
[----:B------:R-:W-:Y:S01]  /*0500*/  @!P1 LOP3.LUT R4, RZ, R6, RZ, 0x33, !PT ;  /* 0x00000006ff049212 */ /* 0x000fe200078e33ff */
[----:B------:R-:W-:Y:S01]  /*0510*/  STL [R1+0x1b0], RZ ;  /* 0x0001b0ff01007387 */ /* 0x000fe20000100800 */
[----:B------:R-:W-:-:S03]  /*0520*/  LEA.HI R5, R5, R0, RZ, 0x6 ;  /* 0x0000000005057211 */ /* 0x000fc600078f30ff */
[----:B------:R-:W-:Y:S01]  /*0530*/  STL [R1+0x1b4], RZ ;  /* 0x0001b4ff01007387 */ /* 0x000fe20000100800 */
[----:B------:R-:W-:Y:S02]  /*0540*/  IMAD.SHL.U32 R8, R4, 0x8, RZ ;  /* 0x0000000804087824 */ /* 0x000fe400078e00ff */
[----:B------:R-:W-:Y:S01]  /*0550*/  IMAD.MOV R4, RZ, RZ, -R4 ;  /* 0x000000ffff047224 */ /* 0x000fe200078e0a04 */
[----:B------:R-:W-:Y:S02]  /*0560*/  STL [R1+0x1b8], RZ ;  /* 0x0001b8ff01007387 */ /* 0x000fe40000100800 */
[----:B------:R-:W-:Y:S01]  /*0570*/  LEA.HI.SX32 R5, R5, -R8, 0x1a ;  /* 0x8000000805057211 */ /* 0x000fe200078fd2ff */
[----:B------:R-:W-:Y:S01]  /*0580*/  IMAD R6, R6, R4, R7 ;  /* 0x0000000406067224 */ /* 0x000fe200078e0207 */
[----:B------:R-:W-:Y:S02]  /*0590*/  STL [R1+0x1bc], RZ ;  /* 0x0001bcff01007387 */ /* 0x000fe40000100800 */
[----:B------:R-:W-:-:S02]  /*05a0*/  VIMNMX R13, R5, 0x8, PT ;  /* 0x00000008050d7848 */ /* 0x000fc40003fe0100 */
[----:B------:R-:W-:Y:S01]  /*05b0*/  STL [R1+0x1d0], RZ ;  /* 0x0001d0ff01007387 */ /* 0x000fe20000100800 */
[----:B------:R-:W-:Y:S02]  /*05c0*/  IABS R11, R6 ;  /* 0x00000006000b7213 */ /* 0x000fe40000000000 */
[----:B------:R-:W-:Y:S01]  /*05d0*/  IABS R9, R13 ;  /* 0x0000000d00097213 */ /* 0x000fe20000000000 */
[----:B------:R-:W-:Y:S03]  /*05e0*/  STL [R1+0x1d4], RZ ;  /* 0x0001d4ff01007387 */ /* 0x000fe60000100800 */
        /* <DEDUP_REMOVED lines=11> */
[----:B------:R-:W-:Y:S04]  /*06a0*/  STL [R1+0x438], RZ ;  /* 0x000438ff01007387 */ /* 0x000fe80000100800 */
[----:B------:R-:W-:Y:S01]  /*06b0*/  STL [R1+0x43c], RZ ;  /* 0x00043cff01007387 */ /* 0x000fe20000100800 */
[----:B------:R-:W0:Y:S03]  /*06c0*/  F2I.FTZ.U32.TRUNC.NTZ R5, R5 ;  /* 0x0000000500057305 */ /* 0x000e26000021f000 */
[----:B------:R-:W-:Y:S04]  /*06d0*/  STL [R1+0x420], RZ ;  /* 0x000420ff01007387 */ /* 0x000fe80000100800 */
[----:B------:R-:W-:Y:S04]  /*06e0*/  STL [R1+0x424], RZ ;  /* 0x000424ff01007387 */ /* 0x000fe80000100800 */
[----:B------:R-:W-:Y:S04]  /*06f0*/  STL [R1+0x428], RZ ;  /* 0x000428ff01007387 */ /* 0x000fe80000100800 */
[----:B------:R-:W-:Y:S01]  /*0700*/  STL [R1+0x42c], RZ ;  /* 0x00042cff01007387 */ /* 0x000fe20000100800 */
[----:B0-----:R-:W-:-:S03]  /*0710*/  IMAD.MOV R10, RZ, RZ, -R5 ;  /* 0x000000ffff0a7224 */ /* 0x001fc600078e0a05 */
[----:B------:R-:W-:Y:S01]  /*0720*/  STL [R1+0x3d0], RZ ;  /* 0x0003d0ff01007387 */ /* 0x000fe20000100800 */
[----:B------:R-:W-:Y:S01]  /*0730*/  IMAD.MOV.U32 R4, RZ, RZ, R10 ;  /* 0x000000ffff047224 */ /* 0x000fe200078e000a */
[----:B------:R-:W-:Y:S02]  /*0740*/  IABS R10, R13 ;  /* 0x0000000d000a7213 */ /* 0x000fe40000000000 */
[----:B------:R-:W-:Y:S01]  /*0750*/  STL [R1+0x3d4], RZ ;  /* 0x0003d4ff01007387 */ /* 0x000fe20000100800 */
[----:B------:R-:W-:Y:S02]  /*0760*/  IMAD R7, R4, R9, RZ ;  /* 0x0000000904077224 */ /* 0x000fe400078e02ff */
[----:B------:R-:W-:Y:S01]  /*0770*/  IMAD.MOV.U32 R4, RZ, RZ, RZ ;  /* 0x000000ffff047224 */ /* 0x000fe200078e00ff */
[----:B------:R-:W-:Y:S03]  /*0780*/  STL [R1+0x3d8], RZ ;  /* 0x0003d8ff01007387 */ /* 0x000fe60000100800 */
[----:B------:R-:W-:Y:S01]  /*0790*/  IMAD.HI.U32 R4, R5, R7, R4 ;  /* 0x0000000705047227 */ /* 0x000fe200078e0004 */
[----:B------:R-:W-:Y:S03]  /*07a0*/  STL [R1+0x3dc], RZ ;  /* 0x0003dcff01007387 */ /* 0x000fe60000100800 */
[----:B------:R-:W-:Y:S01]  /*07b0*/  IMAD.MOV R5, RZ, RZ, -R10 ;  /* 0x000000ffff057224 */ /* 0x000fe200078e0a0a */
[----:B------:R-:W-:Y:S01]  /*07c0*/  STL [R1+0x3c0], RZ ;  /* 0x0003c0ff01007387 */ /* 0x000fe20000100800 */
[----:B------:R-:W-:-:S03]  /*07d0*/  IMAD.HI.U32 R0, R4, R11, RZ ;  /* 0x0000000b04007227 */ /* 0x000fc600078e00ff */
[----:B------:R-:W-:Y:S01]  /*07e0*/  STL [R1+0x3c4], RZ ;  /* 0x0003c4ff01007387 */ /* 0x000fe20000100800 */
[----:B------:R-:W-:Y:S02]  /*07f0*/  IMAD R4, R0, R5, R11 ;  /* 0x0000000500047224 */ /* 0x000fe400078e020b */
[----:B------:R-:W0:Y:S01]  /*0800*/  LDC R5, c[0x0][0x230] ;  /* 0x00008c00ff057b82 */ /* 0x000e220000000800 */
        /* <DEDUP_REMOVED lines=11> */
[-C--:B------:R-:W-:Y:S01]  /*08c0*/  LOP3.LUT R4, R6, R13.reuse, RZ, 0x3c, !PT ;  /* 0x0000000d06047212 */ /* 0x080fe200078e3cff */
[----:B------:R-:W-:Y:S01]  /*08d0*/  STL [R1+0x3a0], RZ ;  /* 0x0003a0ff01007387 */ /* 0x000fe20000100800 */
[----:B0-----:R-:W-:Y:S02]  /*08e0*/  VIADD R5, R5, 0x1f ;  /* 0x0000001f05057836 */ /* 0x001fe40000000000 */
[----:B------:R-:W-:Y:S01]  /*08f0*/  ISETP.GE.AND P2, PT, R4, RZ, PT ;  /* 0x000000ff0400720c */ /* 0x000fe20003f46270 */
[----:B------:R-:W-:Y:S04]  /*0900*/  STL [R1+0x3a4], RZ ;  /* 0x0003a4ff01007387 */ /* 0x000fe80000100800 */
[----:B------:R-:W-:Y:S02]  /*0910*/  STL [R1+0x3a8], RZ ;  /* 0x0003a8ff01007387 */ /* 0x000fe40000100800 */
[----:B------:R-:W-:Y:S01]  /*0920*/  @P0 VIADD R0, R0, 0x1 ;  /* 0x0000000100000836 */ /* 0x000fe20000000000 */
[----:B------:R-:W-:Y:S01]  /*0930*/  ISETP.GE.AND P0, PT, R5, 0x20, PT ;  /* 0x000000200500780c */ /* 0x000fe20003f06270 */
[----:B------:R-:W-:Y:S04]  /*0940*/  STL [R1+0x3ac], RZ ;  /* 0x0003acff01007387 */ /* 0x000fe80000100800 */
[----:B------:R-:W-:Y:S01]  /*0950*/  STL [R1+0x390], RZ ;  /* 0x000390ff01007387 */ /* 0x000fe20000100800 */
[----:B------:R-:W-:Y:S01]  /*0960*/  @!P2 IMAD.MOV R0, RZ, RZ, -R0 ;  /* 0x000000ffff00a224 */ /* 0x000fe200078e0a00 */
[----:B------:R-:W-:-:S02]  /*0970*/  @!P1 LOP3.LUT R0, RZ, R13, RZ, 0x33, !PT ;  /* 0x0000000dff009212 */ /* 0x000fc400078e33ff */
[----:B------:R-:W-:Y:S03]  /*0980*/  STL [R1+0x394], RZ ;  /* 0x000394ff01007387 */ /* 0x000fe60000100800 */
[----:B------:R-:W-:Y:S01]  /*0990*/  IMAD.MOV R4, RZ, RZ, -R0 ;  /* 0x000000ffff047224 */ /* 0x000fe200078e0a00 */
[----:B------:R-:W-:Y:S01]  /*09a0*/  STL [R1+0x398], RZ ;  /* 0x000398ff01007387 */ /* 0x000fe20000100800 */
[----:B------:R-:W-:Y:S02]  /*09b0*/  IMAD.SHL.U32 R0, R0, 0x80, RZ ;  /* 0x0000008000007824 */ /* 0x000fe400078e00ff */
[----:B------:R-:W-:Y:S01]  /*09c0*/  IMAD R4, R13, R4, R6 ;  /* 0x000000040d047224 */ /* 0x000fe200078e0206 */
[----:B------:R-:W-:Y:S01]  /*09d0*/  STL [R1+0x39c], RZ ;  /* 0x00039cff01007387 */ /* 0x000fe20000100800 */
[----:B------:R-:W-:Y:S02]  /*09e0*/  VIADD R5, R0, 0x1 ;  /* 0x0000000100057836 */ /* 0x000fe40000000000 */
[----:B------:R-:W-:Y:S01]  /*09f0*/  IMAD.IADD R4, R8, 0x1, R4 ;  /* 0x0000000108047824 */ /* 0x000fe200078e0204 */
[----:B------:R-:W-:Y:S01]  /*0a00*/  STL [R1+0x380], RZ ;  /* 0x000380ff01007387 */ /* 0x000fe20000100800 */
[----:B------:R-:W-:-:S02]  /*0a10*/  VIADD R8, R0, 0x2 ;  /* 0x0000000200087836 */ /* 0x000fc40000000000 */
[C---:B------:R-:W-:Y:S01]  /*0a20*/  VIADD R7, R0.reuse, 0x3 ;  /* 0x0000000300077836 */ /* 0x040fe20000000000 */
[----:B------:R-:W-:Y:S01]  /*0a30*/  STL [R1+0x384], RZ ;  /* 0x000384ff01007387 */ /* 0x000fe20000100800 */
[C---:B------:R-:W-:Y:S02]  /*0a40*/  VIADD R60, R0.reuse, 0x53 ;  /* 0x00000053003c7836 */ /* 0x040fe40000000000 */
[C---:B------:R-:W-:Y:S01]  /*0a50*/  VIADD R53, R0.reuse, 0x54 ;  /* 0x0000005400357836 */ /* 0x040fe20000000000 */
[----:B------:R-:W-:Y:S01]  /*0a60*/  STL [R1+0x388], RZ ;  /* 0x000388ff01007387 */ /* 0x000fe20000100800 */
[C---:B------:R-:W-:Y:S02]  /*0a70*/  VIADD R52, R0.reuse, 0x55 ;  /* 0x0000005500347836 */ /* 0x040fe40000000000 */
[C---:B------:R-:W-:Y:S01]  /*0a80*/  VIADD R51, R0.reuse, 0x56 ;  /* 0x0000005600337836 */ /* 0x040fe20000000000 */
        /* <DEDUP_REMOVED lines=54> */
[----:B------:R-:W-:Y:S04]  /*0df0*/  STL [R1+0x334], RZ ;  /* 0x000334ff01007387 */ /* 0x000fe80000100800 */
        /* <DEDUP_REMOVED lines=154> */
[----:B------:R0:W-:Y:S04]  /*17a0*/  STL [R1+0x560], R5 ;  /* 0x0005600501007387 */ /* 0x0001e80000100800 */
[----:B------:R1:W-:Y:S04]  /*17b0*/  STL [R1+0x55c], R8 ;  /* 0x00055c0801007387 */ /* 0x0003e80000100800 */
[----:B------:R2:W-:Y:S01]  /*17c0*/  STL [R1+0x558], R7 ;  /* 0x0005580701007387 */ /* 0x0005e20000100800 */
[C---:B0-----:R-:W-:Y:S01]  /*17d0*/  VIADD R5, R0.reuse, 0x4 ;  /* 0x0000000400057836 */ /* 0x041fe20000000000 */
[----:B------:R-:W0:Y:S01]  /*17e0*/  S2R R14, SR_TID.X ;  /* 0x00000000000e7919 */ /* 0x000e220000002100 */
[----:B-1----:R-:W-:-:S03]  /*17f0*/  VIADD R8, R0, 0x5 ;  /* 0x0000000500087836 */ /* 0x002fc60000000000 */
[----:B------:R1:W-:Y:S01]  /*1800*/  STL [R1+0x554], R5 ;  /* 0x0005540501007387 */ /* 0x0003e20000100800 */
[----:B--2---:R-:W-:-:S03]  /*1810*/  VIADD R7, R0, 0x6 ;  /* 0x0000000600077836 */ /* 0x004fc60000000000 */
[----:B------:R2:W-:Y:S04]  /*1820*/  STL [R1+0x550], R8 ;  /* 0x0005500801007387 */ /* 0x0005e80000100800 */
[----:B------:R3:W-:Y:S01]  /*1830*/  STL [R1+0x54c], R7 ;  /* 0x00054c0701007387 */ /* 0x0007e20000100800 */
[C---:B-1----:R-:W-:Y:S02]  /*1840*/  VIADD R5, R0.reuse, 0x7 ;  /* 0x0000000700057836 */ /* 0x042fe40000000000 */
[----:B--2---:R-:W-:-:S03]  /*1850*/  VIADD R8, R0, 0x8 ;  /* 0x0000000800087836 */ /* 0x004fc60000000000 */
[----:B------:R1:W-:Y:S01]  /*1860*/  STL [R1+0x548], R5 ;  /* 0x0005480501007387 */ /* 0x0003e20000100800 */
[----:B---3--:R-:W-:-:S03]  /*1870*/  VIADD R7, R0, 0x9 ;  /* 0x0000000900077836 */ /* 0x008fc60000000000 */
[----:B------:R2:W-:Y:S04]  /*1880*/  STL [R1+0x540], R8 ;  /* 0x0005400801007387 */ /* 0x0005e80000100800 */
[----:B------:R3:W-:Y:S01]  /*1890*/  STL [R1+0x53c], R7 ;  /* 0x00053c0701007387 */ /* 0x0007e20000100800 */
[----:B-1----:R-:W-:Y:S01]  /*18a0*/  VIADD R5, R0, 0xa ;  /* 0x0000000a00057836 */ /* 0x002fe20000000000 */
[----:B0-----:R-:W-:Y:S01]  /*18b0*/  LOP3.LUT R6, R14, 0x1f, RZ, 0xc0, !PT ;  /* 0x0000001f0e067812 */ /* 0x001fe200078ec0ff */
[----:B--2---:R-:W-:-:S03]  /*18c0*/  VIADD R8, R0, 0xb ;  /* 0x0000000b00087836 */ /* 0x004fc60000000000 */
[----:B------:R0:W-:Y:S01]  /*18d0*/  STL [R1+0x538], R5 ;  /* 0x0005380501007387 */ /* 0x0001e20000100800 */
[C---:B------:R-:W-:Y:S02]  /*18e0*/  VIADD R14, R0.reuse, 0x76 ;  /* 0x00000076000e7836 */ /* 0x040fe40000000000 */
[----:B---3--:R-:W-:Y:S01]  /*18f0*/  VIADD R7, R0, 0xc ;  /* 0x0000000c00077836 */ /* 0x008fe20000000000 */
[----:B------:R1:W-:Y:S01]  /*1900*/  STL [R1+0x534], R8 ;  /* 0x0005340801007387 */ /* 0x0003e20000100800 */
[----:B------:R-:W-:Y:S02]  /*1910*/  IMAD R59, R4, 0x40, R6 ;  /* 0x00000040043b7824 */ /* 0x000fe400078e0206 */
[C---:B------:R-:W-:Y:S01]  /*1920*/  VIADD R6, R0.reuse, 0x7e ;  /* 0x0000007e00067836 */ /* 0x040fe20000000000 */
[----:B------:R2:W-:Y:S01]  /*1930*/  STL [R1+0x530], R7 ;  /* 0x0005300701007387 */ /* 0x0005e20000100800 */
[----:B------:R-:W-:Y:S02]  /*1940*/  VIADD R61, R59, 0x20 ;  /* 0x000000203b3d7836 */ /* 0x000fe40000000000 */
[----:B0-----:R-:W-:-:S02]  /*1950*/  VIADD R5, R0, 0xd ;  /* 0x0000000d00057836 */ /* 0x001fc40000000000 */
[----:B-1----:R-:W-:-:S03]  /*1960*/  VIADD R8, R0, 0xe ;  /* 0x0000000e00087836 */ /* 0x002fc60000000000 */
[----:B------:R0:W-:Y:S01]  /*1970*/  STL [R1+0x52c], R5 ;  /* 0x00052c0501007387 */ /* 0x0001e20000100800 */
[----:B--2---:R-:W-:-:S03]  /*1980*/  VIADD R7, R0, 0xf ;  /* 0x0000000f00077836 */ /* 0x004fc60000000000 */
[----:B------:R1:W-:Y:S04]  /*1990*/  STL [R1+0x528], R8 ;  /* 0x0005280801007387 */ /* 0x0003e80000100800 */
[----:B------:R2:W-:Y:S01]  /*19a0*/  STL [R1+0x524], R7 ;  /* 0x0005240701007387 */ /* 0x0005e20000100800 */
[C---:B0-----:R-:W-:Y:S02]  /*19b0*/  VIADD R5, R0.reuse, 0x10 ;  /* 0x0000001000057836 */ /* 0x041fe40000000000 */
        /* <DEDUP_REMOVED lines=137> */
[----:B0-----:R-:W-:Y:S01]  /*2250*/  VIADD R5, R0, 0x7f ;  /* 0x0000007f00057836 */ /* 0x001fe20000000000 */
[----:B------:R-:W-:Y:S06]  /*2260*/  @!P0 BRA `(.L_x_0) ;  /* 0x000001ec00148947 */ /* 0x000fec0003800000 */
[----:B------:R-:W-:Y:S01]  /*2270*/  IABS R4, R3 ;  /* 0x0000000300047213 */ /* 0x000fe20000000000 */
[----:B------:R-:W-:Y:S01]  /*2280*/  IMAD.MOV.U32 R30, RZ, RZ, RZ ;  /* 0x000000ffff1e7224 */ /* 0x000fe200078e00ff */
[----:B------:R-:W-:Y:S01]  /*2290*/  IABS R54, R2 ;  /* 0x0000000200367213 */ /* 0x000fe20000000000 */
[----:B------:R0:W-:Y:S01]  /*22a0*/  STL [R1+0xd28], R3 ;  /* 0x000d280301007387 */ /* 0x0001e20000100800 */
[----:B------:R-:W2:Y:S01]  /*22b0*/  I2F.RP R28, R4 ;  /* 0x00000004001c7306 */ /* 0x000ea20000209400 */
[----:B------:R-:W-:Y:S01]  /*22c0*/  IABS R55, R0 ;  /* 0x0000000000377213 */ /* 0x000fe20000000000 */
[----:B------:R-:W-:Y:S01]  /*22d0*/  ULDC UR5, c[0x0][0x23c] ;  /* 0x00008f0000057ab9 */ /* 0x000fe20000000800 */
[----:B------:R-:W-:Y:S01]  /*22e0*/  ISETP.GE.AND P4, PT, R5, RZ, PT ;  /* 0x000000ff0500720c */ /* 0x000fe20003f86270 */
[----:B------:R-:W-:Y:S01]  /*22f0*/  ULDC.64 UR8, c[0x0][0x218] ;  /* 0x0000860000087ab9 */ /* 0x000fe20000000a00 */
[----:B------:R-:W-:Y:S01]  /*2300*/  IABS R5, R5 ;  /* 0x0000000500057213 */ /* 0x000fe20000000000 */
[----:B------:R-:W-:Y:S01]  /*2310*/  ULDC.64 UR10, c[0x0][0x210] ;  /* 0x00008400000a7ab9 */ /* 0x000fe20000000a00 */
[----:B------:R-:W-:Y:S01]  /*2320*/  ISETP.GE.AND P3, PT, R6, RZ, PT ;  /* 0x000000ff0600720c */ /* 0x000fe20003f66270 */
[----:B------:R-:W3:Y:S01]  /*2330*/  I2F.RP R19, R54 ;  /* 0x0000003600137306 */ /* 0x000ee20000209400 */
[----:B------:R-:W-:-:S02]  /*2340*/  IABS R6, R6 ;  /* 0x0000000600067213 */ /* 0x000fc40000000000 */
[----:B------:R-:W-:-:S05]  /*2350*/  ISETP.GE.AND P6, PT, R7, RZ, PT ;  /* 0x000000ff0700720c */ /* 0x000fca0003fc6270 */
[----:B--2---:R-:W2:Y:S08]  /*2360*/  MUFU.RCP R28, R28 ;  /* 0x0000001c001c7308 */ /* 0x004eb00000001000 */
[----:B---3--:R-:W3:Y:S01]  /*2370*/  MUFU.RCP R19, R19 ;  /* 0x0000001300137308 */ /* 0x008ee20000001000 */
[----:B--2---:R-:W-:-:S07]  /*2380*/  VIADD R28, R28, 0xffffffe ;  /* 0x0ffffffe1c1c7836 */ /* 0x004fce0000000000 */
[----:B------:R2:W4:Y:S01]  /*2390*/  F2I.FTZ.U32.TRUNC.NTZ R31, R28 ;  /* 0x0000001c001f7305 */ /* 0x000522000021f000 */
[----:B---3--:R-:W-:-:S07]  /*23a0*/  VIADD R19, R19, 0xffffffe ;  /* 0x0ffffffe13137836 */ /* 0x008fce0000000000 */
[----:B------:R4:W3:Y:S01]  /*23b0*/  F2I.FTZ.U32.TRUNC.NTZ R29, R19 ;  /* 0x00000013001d7305 */ /* 0x0008e2000021f000 */
[----:B--2---:R-:W-:Y:S02]  /*23c0*/  IMAD.MOV.U32 R28, RZ, RZ, RZ ;  /* 0x000000ffff1c7224 */ /* 0x004fe400078e00ff */
[----:B----4-:R-:W-:-:S04]  /*23d0*/  IMAD.MOV R19, RZ, RZ, -R31 ;  /* 0x000000ffff137224 */ /* 0x010fc800078e0a1f */
[----:B------:R-:W-:Y:S02]  /*23e0*/  IMAD R19, R19, R4, RZ ;  /* 0x0000000413137224 */ /* 0x000fe400078e02ff */
[----:B---3--:R-:W-:Y:S02]  /*23f0*/  IMAD.MOV R56, RZ, RZ, -R29 ;  /* 0x000000ffff387224 */ /* 0x008fe400078e0a1d */
[----:B------:R-:W-:Y:S01]  /*2400*/  IMAD.HI.U32 R19, R31, R19, R30 ;  /* 0x000000131f137227 */ /* 0x000fe200078e001e */
[----:B------:R-:W-:Y:S02]  /*2410*/  IABS R30, R59 ;  /* 0x0000003b001e7213 */ /* 0x000fe40000000000 */
[----:B------:R-:W-:Y:S01]  /*2420*/  IABS R31, R61 ;  /* 0x0000003d001f7213 */ /* 0x000fe20000000000 */
[----:B------:R-:W-:Y:S02]  /*2430*/  IMAD R56, R56, R54, RZ ;  /* 0x0000003638387224 */ /* 0x000fe400078e02ff */
[----:B------:R-:W-:-:S04]  /*2440*/  IMAD.HI.U32 R58, R19, R6, RZ ;  /* 0x00000006133a7227 */ /* 0x000fc800078e00ff */
[----:B------:R-:W-:-:S04]  /*2450*/  IMAD.HI.U32 R56, R29, R56, R28 ;  /* 0x000000381d387227 */ /* 0x000fc800078e001c */
[----:B------:R-:W-:Y:S02]  /*2460*/  IMAD.MOV.U32 R29, RZ, RZ, R30 ;  /* 0x000000ffff1d7224 */ /* 0x000fe400078e001e */
[----:B------:R-:W-:-:S04]  /*2470*/  IMAD.HI.U32 R30, R56, R31, RZ ;  /* 0x0000001f381e7227 */ /* 0x000fc800078e00ff */
[----:B------:R-:W-:-:S04]  /*2480*/  IMAD.HI.U32 R28, R19, R55, RZ ;  /* 0x00000037131c7227 */ /* 0x000fc800078e00ff */
[----:B------:R-:W-:Y:S02]  /*2490*/  IMAD.MOV R30, RZ, RZ, -R30 ;  /* 0x000000ffff1e7224 */ /* 0x000fe400078e0a1e */
[----:B------:R-:W-:Y:S02]  /*24a0*/  IMAD.MOV R28, RZ, RZ, -R28 ;  /* 0x000000ffff1c7224 */ /* 0x000fe400078e0a1c */
[----:B------:R-:W-:Y:S01]  /*24b0*/  IMAD R30, R54, R30, R31 ;  /* 0x0000001e361e7224 */ /* 0x000fe200078e021f */
[----:B------:R-:W-:Y:S01]  /*24c0*/  IABS R31, R7 ;  /* 0x00000007001f7213 */ /* 0x000fe20000000000 */
[----:B------:R-:W-:-:S03]  /*24d0*/  IMAD.HI.U32 R56, R56, R29, RZ ;  /* 0x0000001d38387227 */ /* 0x000fc600078e00ff */
[----:B------:R-:W-:Y:S01]  /*24e0*/  ISETP.GT.U32.AND P1, PT, R54, R30, PT ;  /* 0x0000001e3600720c */ /* 0x000fe20003f24070 */
[C---:B------:R-:W-:Y:S01]  /*24f0*/  IMAD R28, R4.reuse, R28, R55 ;  /* 0x0000001c041c7224 */ /* 0x040fe200078e0237 */
[----:B------:R-:W-:Y:S01]  /*2500*/  IABS R55, R8 ;  /* 0x0000000800377213 */ /* 0x000fe20000000000 */
[----:B------:R-:W-:Y:S02]  /*2510*/  IMAD.MOV R56, RZ, RZ, -R56 ;  /* 0x000000ffff387224 */ /* 0x000fe400078e0a38 */
[----:B------:R-:W-:Y:S01]  /*2520*/  IMAD.HI.U32 R57, R19, R31, RZ ;  /* 0x0000001f13397227 */ /* 0x000fe200078e00ff */
[----:B------:R-:W-:-:S03]  /*2530*/  ISETP.GT.U32.AND P0, PT, R4, R28, PT ;  /* 0x0000001c0400720c */ /* 0x000fc60003f04070 */
[----:B------:R-:W-:Y:S02]  /*2540*/  IMAD R29, R54, R56, R29 ;  /* 0x00000038361d7224 */ /* 0x000fe400078e021d */
[----:B------:R-:W-:-:S03]  /*2550*/  IMAD.HI.U32 R56, R19, R5, RZ ;  /* 0x0000000513387227 */ /* 0x000fc600078e00ff */
[----:B------:R-:W-:Y:S01]  /*2560*/  ISETP.GT.U32.AND P2, PT, R54, R29, PT ;  /* 0x0000001d3600720c */ /* 0x000fe20003f44070 */
[----:B------:R-:W-:Y:S02]  /*2570*/  @!P1 IMAD.IADD R30, R30, 0x1, -R54 ;  /* 0x000000011e1e9824 */ /* 0x000fe400078e0a36 */
[----:B------:R-:W-:Y:S02]  /*2580*/  IMAD.MOV R56, RZ, RZ, -R56 ;  /* 0x000000ffff387224 */ /* 0x000fe400078e0a38 */
[----:B------:R-:W-:Y:S01]  /*2590*/  @!P0 IMAD.IADD R28, R28, 0x1, -R4 ;  /* 0x000000011c1c8824 */ /* 0x000fe200078e0a04 */
[----:B------:R-:W-:Y:S01]  /*25a0*/  ISETP.GT.U32.AND P1, PT, R54, R30, PT ;  /* 0x0000001e3600720c */ /* 0x000fe20003f24070 */
[C---:B------:R-:W-:Y:S01]  /*25b0*/  IMAD R5, R4.reuse, R56, R5 ;  /* 0x0000003804057224 */ /* 0x040fe200078e0205 */
[----:B------:R-:W-:Y:S01]  /*25c0*/  IABS R56, R9 ;  /* 0x0000000900387213 */ /* 0x000fe20000000000 */
[----:B------:R-:W-:Y:S01]  /*25d0*/  IMAD.HI.U32 R7, R19, R55, RZ ;  /* 0x0000003713077227 */ /* 0x000fe200078e00ff */
[----:B------:R-:W-:-:S03]  /*25e0*/  ISETP.GT.U32.AND P5, PT, R4, R28, PT ;  /* 0x0000001c0400720c */ /* 0x000fc60003fa4070 */
[----:B------:R-:W-:Y:S01]  /*25f0*/  @!P2 IMAD.IADD R29, R29, 0x1, -R54 ;  /* 0x000000011d1da824 */ /* 0x000fe200078e0a36 */
[----:B------:R-:W-:Y:S01]  /*2600*/  ISETP.GE.AND P2, PT, R61, RZ, PT ;  /* 0x000000ff3d00720c */ /* 0x000fe20003f46270 */
[----:B------:R-:W-:Y:S01]  /*2610*/  IMAD.MOV R58, RZ, RZ, -R58 ;  /* 0x000000ffff3a7224 */ /* 0x000fe200078e0a3a */
[----:B-1----:R-:W-:Y:S01]  /*2620*/  IABS R61, R11 ;  /* 0x0000000b003d7213 */ /* 0x002fe20000000000 */
[----:B------:R-:W-:Y:S01]  /*2630*/  IMAD.MOV R57, RZ, RZ, -R57 ;  /* 0x000000ffff397224 */ /* 0x000fe200078e0a39 */
[----:B------:R-:W-:Y:S01]  /*2640*/  ISETP.GT.U32.AND P0, PT, R54, R29, PT ;  /* 0x0000001d3600720c */ /* 0x000fe20003f04070 */
[----:B------:R-:W-:Y:S01]  /*2650*/  @!P1 IMAD.IADD R30, R30, 0x1, -R54 ;  /* 0x000000011e1e9824 */ /* 0x000fe200078e0a36 */
[----:B------:R-:W-:Y:S01]  /*2660*/  ISETP.GE.AND P1, PT, R59, RZ, PT ;  /* 0x000000ff3b00720c */ /* 0x000fe20003f26270 */
[----:B------:R-:W-:Y:S01]  /*2670*/  IMAD R6, R4, R58, R6 ;  /* 0x0000003a04067224 */ /* 0x000fe200078e0206 */
[----:B------:R-:W-:Y:S01]  /*2680*/  IABS R59, R12 ;  /* 0x0000000c003b7213 */ /* 0x000fe20000000000 */
[----:B------:R-:W-:Y:S01]  /*2690*/  @!P5 IMAD.IADD R28, R28, 0x1, -R4 ;  /* 0x000000011c1cd824 */ /* 0x000fe200078e0a04 */
[C---:B------:R-:W-:Y:S01]  /*26a0*/  ISETP.GT.U32.AND P5, PT, R4.reuse, R5, PT ;  /* 0x000000050400720c */ /* 0x040fe20003fa4070 */
[----:B------:R-:W-:Y:S01]  /*26b0*/  IMAD R31, R4, R57, R31 ;  /* 0x00000039041f7224 */ /* 0x000fe200078e021f */
[----:B------:R-:W-:Y:S01]  /*26c0*/  IABS R58, R13 ;  /* 0x0000000d003a7213 */ /* 0x000fe20000000000 */
[----:B------:R-:W-:-:S02]  /*26d0*/  IMAD.MOV R7, RZ, RZ, -R7 ;  /* 0x000000ffff077224 */ /* 0x000fc400078e0a07 */
[----:B------:R-:W-:Y:S01]  /*26e0*/  @!P2 IMAD.MOV R30, RZ, RZ, -R30 ;  /* 0x000000ffff1ea224 */ /* 0x000fe200078e0a1e */
[----:B------:R-:W-:Y:S01]  /*26f0*/  ISETP.GT.U32.AND P2, PT, R4, R6, PT ;  /* 0x000000060400720c */ /* 0x000fe20003f44070 */
[----:B------:R-:W-:Y:S01]  /*2700*/  @!P0 IMAD.IADD R29, R29, 0x1, -R54 ;  /* 0x000000011d1d8824 */ /* 0x000fe200078e0a36 */
[----:B------:R-:W-:Y:S01]  /*2710*/  ISETP.NE.AND P0, PT, R2, RZ, PT ;  /* 0x000000ff0200720c */ /* 0x000fe20003f05270 */
[C---:B------:R-:W-:Y:S01]  /*2720*/  IMAD R7, R4.reuse, R7, R55 ;  /* 0x0000000704077224 */ /* 0x040fe200078e0237 */
[----:B------:R-:W-:Y:S01]  /*2730*/  LOP3.LUT R2, RZ, R2, RZ, 0x33, !PT ;  /* 0x00000002ff027212 */ /* 0x000fe200078e33ff */
[----:B------:R-:W-:Y:S01]  /*2740*/  @!P1 IMAD.MOV R29, RZ, RZ, -R29 ;  /* 0x000000ffff1d9224 */ /* 0x000fe200078e0a1d */
[C---:B------:R-:W-:Y:S01]  /*2750*/  ISETP.GT.U32.AND P1, PT, R4.reuse, R31, PT ;  /* 0x0000001f0400720c */ /* 0x040fe20003f24070 */
[----:B------:R-:W-:Y:S01]  /*2760*/  @!P5 IMAD.IADD R5, R5, 0x1, -R4 ;  /* 0x000000010505d824 */ /* 0x000fe200078e0a04 */
[----:B------:R-:W-:Y:S01]  /*2770*/  ISETP.GT.U32.AND P5, PT, R4, R7, PT ;  /* 0x000000070400720c */ /* 0x000fe20003fa4070 */
[----:B------:R-:W-:Y:S01]  /*2780*/  IMAD.HI.U32 R54, R19, R56, RZ ;  /* 0x0000003813367227 */ /* 0x000fe200078e00ff */
[----:B0-----:R-:W-:-:S02]  /*2790*/  SEL R3, R2, R30, !P0 ;  /* 0x0000001e02037207 */ /* 0x001fc40004000000 */
[----:B------:R-:W-:Y:S01]  /*27a0*/  SEL R2, R2, R29, !P0 ;  /* 0x0000001d02027207 */ /* 0x000fe20004000000 */
[----:B------:R-:W-:Y:S01]  /*27b0*/  @!P2 IMAD.IADD R6, R6, 0x1, -R4 ;  /* 0x000000010606a824 */ /* 0x000fe200078e0a04 */
[----:B------:R-:W-:Y:S01]  /*27c0*/  ISETP.GE.AND P0, PT, R0, RZ, PT ;  /* 0x000000ff0000720c */ /* 0x000fe20003f06270 */
[----:B------:R0:W-:Y:S01]  /*27d0*/  STL [R1+0x1d8], R3 ;  /* 0x0001d80301007387 */ /* 0x0001e20000100800 */
[C---:B------:R-:W-:Y:S01]  /*27e0*/  ISETP.GT.U32.AND P2, PT, R4.reuse, R5, PT ;  /* 0x000000050400720c */ /* 0x040fe20003f44070 */
[----:B------:R-:W-:Y:S02]  /*27f0*/  IMAD.MOV R54, RZ, RZ, -R54 ;  /* 0x000000ffff367224 */ /* 0x000fe400078e0a36 */
[----:B------:R-:W-:Y:S01]  /*2800*/  STL [R1+0xc44], R0 ;  /* 0x000c440001007387 */ /* 0x000fe20000100800 */
[--C-:B------:R-:W-:Y:S01]  /*2810*/  @!P1 IMAD.IADD R31, R31, 0x1, -R4.reuse ;  /* 0x000000011f1f9824 */ /* 0x100fe200078e0a04 */
[C---:B------:R-:W-:Y:S01]  /*2820*/  ISETP.GT.U32.AND P1, PT, R4.reuse, R6, PT ;  /* 0x000000060400720c */ /* 0x040fe20003f24070 */
[----:B------:R-:W-:Y:S01]  /*2830*/  @!P5 IMAD.IADD R7, R7, 0x1, -R4 ;  /* 0x000000010707d824 */ /* 0x000fe200078e0a04 */
[----:B------:R1:W-:Y:S01]  /*2840*/  STL [R1+0x1d4], R2 ;  /* 0x0001d40201007387 */ /* 0x0003e20000100800 */
[C---:B------:R-:W-:Y:S01]  /*2850*/  IMAD R56, R4.reuse, R54, R56 ;  /* 0x0000003604387224 */ /* 0x040fe200078e0238 */
[----:B------:R-:W-:Y:S01]  /*2860*/  ISETP.GT.U32.AND P5, PT, R4, R31, PT ;  /* 0x0000001f0400720c */ /* 0x000fe20003fa4070 */
[----:B0-----:R-:W-:-:S02]  /*2870*/  IMAD.MOV.U32 R3, RZ, RZ, R28 ;  /* 0x000000ffff037224 */ /* 0x001fc400078e001c */
[----:B------:R-:W-:-:S04]  /*2880*/  IMAD.HI.U32 R29, R19, R59, RZ ;  /* 0x0000003b131d7227 */ /* 0x000fc800078e00ff */
[----:B------:R-:W-:Y:S01]  /*2890*/  @!P0 IMAD.MOV R3, RZ, RZ, -R3 ;  /* 0x000000ffff038224 */ /* 0x000fe200078e0a03 */
[----:B-1----:R-:W-:Y:S01]  /*28a0*/  IABS R2, R10 ;  /* 0x0000000a00027213 */ /* 0x002fe20000000000 */
[--C-:B------:R-:W-:Y:S01]  /*28b0*/  @!P2 IMAD.IADD R5, R5, 0x1, -R4.reuse ;  /* 0x000000010505a824 */ /* 0x100fe200078e0a04 */
[----:B------:R-:W-:Y:S01]  /*28c0*/  ISETP.GT.U32.AND P0, PT, R4, R7, PT ;  /* 0x000000070400720c */ /* 0x000fe20003f04070 */
[----:B------:R-:W-:Y:S01]  /*28d0*/  @!P1 IMAD.IADD R6, R6, 0x1, -R4 ;  /* 0x0000000106069824 */ /* 0x000fe200078e0a04 */
[----:B------:R-:W-:Y:S01]  /*28e0*/  ISETP.GT.U32.AND P2, PT, R4, R56, PT ;  /* 0x000000380400720c */ /* 0x000fe20003f44070 */
[----:B------:R-:W-:Y:S01]  /*28f0*/  IMAD.HI.U32 R28, R19, R2, RZ ;  /* 0x00000002131c7227 */ /* 0x000fe200078e00ff */
[----:B------:R0:W-:Y:S01]  /*2900*/  STL [R1+0x88], R3 ;  /* 0x0000880301007387 */ /* 0x0001e20000100800 */
[----:B------:R-:W-:Y:S02]  /*2910*/  ISETP.GE.AND P1, PT, R8, RZ, PT ;  /* 0x000000ff0800720c */ /* 0x000fe40003f26270 */
[----:B------:R-:W-:-:S02]  /*2920*/  IMAD.MOV R28, RZ, RZ, -R28 ;  /* 0x000000ffff1c7224 */ /* 0x000fc400078e0a1c */
[----:B------:R-:W-:Y:S02]  /*2930*/  @!P5 IMAD.IADD R31, R31, 0x1, -R4 ;  /* 0x000000011f1fd824 */ /* 0x000fe400078e0a04 */
[----:B------:R-:W-:Y:S02]  /*2940*/  IMAD R2, R4, R28, R2 ;  /* 0x0000001c04027224 */ /* 0x000fe400078e0202 */
[----:B------:R-:W-:-:S03]  /*2950*/  IMAD.HI.U32 R28, R19, R61, RZ ;  /* 0x0000003d131c7227 */ /* 0x000fc600078e00ff */
[----:B------:R-:W-:Y:S01]  /*2960*/  ISETP.GT.U32.AND P5, PT, R4, R2, PT ;  /* 0x000000020400720c */ /* 0x000fe20003fa4070 */
[----:B0-----:R-:W-:Y:S02]  /*2970*/  IMAD.MOV.U32 R3, RZ, RZ, R5 ;  /* 0x000000ffff037224 */ /* 0x001fe400078e0005 */
[----:B------:R-:W-:Y:S02]  /*2980*/  IMAD.MOV R28, RZ, RZ, -R28 ;  /* 0x000000ffff1c7224 */ /* 0x000fe400078e0a1c */
[--C-:B------:R-:W-:Y:S01]  /*2990*/  @!P0 IMAD.IADD R7, R7, 0x1, -R4.reuse ;  /* 0x0000000107078824 */ /* 0x100fe200078e0a04 */
[----:B------:R-:W-:Y:S01]  /*29a0*/  ISETP.GE.AND P0, PT, R9, RZ, PT ;  /* 0x000000ff0900720c */ /* 0x000fe20003f06270 */
[----:B------:R-:W-:Y:S02]  /*29b0*/  @!P4 IMAD.MOV R3, RZ, RZ, -R3 ;  /* 0x000000ffff03c224 */ /* 0x000fe400078e0a03 */
[----:B------:R-:W-:Y:S02]  /*29c0*/  IMAD.MOV R9, RZ, RZ, -R29 ;  /* 0x000000ffff097224 */ /* 0x000fe400078e0a1d */
[--C-:B------:R-:W-:Y:S01]  /*29d0*/  @!P2 IMAD.IADD R56, R56, 0x1, -R4.reuse ;  /* 0x000000013838a824 */ /* 0x100fe200078e0a04 */
[----:B------:R0:W-:Y:S01]  /*29e0*/  STL [R1+0x70], R3 ;  /* 0x0000700301007387 */ /* 0x0001e20000100800 */
[----:B------:R-:W-:Y:S01]  /*29f0*/  IMAD R61, R4, R28, R61 ;  /* 0x0000001c043d7224 */ /* 0x000fe200078e023d */
[----:B------:R-:W-:Y:S01]  /*2a00*/  ISETP.GE.AND P2, PT, R10, RZ, PT ;  /* 0x000000ff0a00720c */ /* 0x000fe20003f46270 */
[C---:B------:R-:W-:Y:S01]  /*2a10*/  IMAD R59, R4.reuse, R9, R59 ;  /* 0x00000009043b7224 */ /* 0x040fe200078e023b */
[----:B------:R-:W-:Y:S01]  /*2a20*/  ISETP.GT.U32.AND P4, PT, R4, R56, PT ;  /* 0x000000380400720c */ /* 0x000fe20003f84070 */
[----:B------:R-:W-:Y:S01]  /*2a30*/  @!P5 IMAD.IADD R2, R2, 0x1, -R4 ;  /* 0x000000010202d824 */ /* 0x000fe200078e0a04 */
[----:B------:R-:W-:Y:S01]  /*2a40*/  ISETP.GT.U32.AND P5, PT, R4, R61, PT ;  /* 0x0000003d0400720c */ /* 0x000fe20003fa4070 */
[----:B------:R-:W-:Y:S01]  /*2a50*/  IMAD.HI.U32 R8, R19, R58, RZ ;  /* 0x0000003a13087227 */ /* 0x000fe200078e00ff */
[----:B------:R-:W-:-:S02]  /*2a60*/  IABS R9, R15 ;  /* 0x0000000f00097213 */ /* 0x000fc40000000000 */
[----:B------:R-:W-:Y:S01]  /*2a70*/  IABS R10, R16 ;  /* 0x00000010000a7213 */ /* 0x000fe20000000000 */
[----:B0-----:R-:W-:Y:S02]  /*2a80*/  IMAD.MOV.U32 R3, RZ, RZ, R31 ;  /* 0x000000ffff037224 */ /* 0x001fe400078e001f */
[----:B------:R-:W-:Y:S02]  /*2a90*/  IMAD.MOV R8, RZ, RZ, -R8 ;  /* 0x000000ffff087224 */ /* 0x000fe400078e0a08 */
[----:B------:R-:W-:Y:S01]  /*2aa0*/  @!P6 IMAD.MOV R3, RZ, RZ, -R3 ;  /* 0x000000ffff03e224 */ /* 0x000fe200078e0a03 */
[C---:B------:R-:W-:Y:S01]  /*2ab0*/  ISETP.GT.U32.AND P6, PT, R4.reuse, R59, PT ;  /* 0x0000003b0400720c */ /* 0x040fe20003fc4070 */
[----:B------:R-:W-:Y:S01]  /*2ac0*/  IMAD R58, R4, R8, R58 ;  /* 0x00000008043a7224 */ /* 0x000fe200078e023a */
[----:B------:R-:W-:Y:S01]  /*2ad0*/  IABS R8, R14 ;  /* 0x0000000e00087213 */ /* 0x000fe20000000000 */
[----:B------:R-:W-:Y:S02]  /*2ae0*/  IMAD.MOV.U32 R0, RZ, RZ, R6 ;  /* 0x000000ffff007224 */ /* 0x000fe400078e0006 */
[----:B------:R-:W-:Y:S01]  /*2af0*/  @!P4 IMAD.IADD R56, R56, 0x1, -R4 ;  /* 0x000000013838c824 */ /* 0x000fe200078e0a04 */
[C---:B------:R-:W-:Y:S01]  /*2b00*/  ISETP.GT.U32.AND P4, PT, R4.reuse, R58, PT ;  /* 0x0000003a0400720c */ /* 0x040fe20003f84070 */
[----:B------:R-:W-:Y:S01]  /*2b10*/  @!P3 IMAD.MOV R0, RZ, RZ, -R0 ;  /* 0x000000ffff00b224 */ /* 0x000fe200078e0a00 */
[C---:B------:R-:W-:Y:S01]  /*2b20*/  ISETP.GT.U32.AND P3, PT, R4.reuse, R2, PT ;  /* 0x000000020400720c */ /* 0x040fe20003f64070 */
[----:B------:R-:W-:Y:S01]  /*2b30*/  @!P5 IMAD.IADD R61, R61, 0x1, -R4 ;  /* 0x000000013d3dd824 */ /* 0x000fe200078e0a04 */
[----:B------:R-:W-:Y:S01]  /*2b40*/  ISETP.GE.AND P5, PT, R13, RZ, PT ;  /* 0x000000ff0d00720c */ /* 0x000fe20003fa6270 */
[----:B------:R-:W-:Y:S01]  /*2b50*/  IMAD.MOV.U32 R5, RZ, RZ, R8 ;  /* 0x000000ffff057224 */ /* 0x000fe200078e0008 */
[----:B------:R0:W-:Y:S01]  /*2b60*/  STL [R1+0x6c], R0 ;  /* 0x00006c0001007387 */ /* 0x0001e20000100800 */
[----:B------:R-:W-:Y:S01]  /*2b70*/  @!P6 IMAD.IADD R59, R59, 0x1, -R4 ;  /* 0x000000013b3be824 */ /* 0x000fe200078e0a04 */
[----:B------:R-:W-:Y:S01]  /*2b80*/  ISETP.GT.U32.AND P6, PT, R4, R61, PT ;  /* 0x0000003d0400720c */ /* 0x000fe20003fc4070 */
[----:B------:R-:W-:Y:S01]  /*2b90*/  IMAD.HI.U32 R6, R19, R5, RZ ;  /* 0x0000000513067227 */ /* 0x000fe200078e00ff */
[----:B------:R-:W-:Y:S01]  /*2ba0*/  STL [R1+0x68], R3 ;  /* 0x0000680301007387 */ /* 0x000fe20000100800 */
[----:B------:R-:W-:-:S02]  /*2bb0*/  IABS R13, R20 ;  /* 0x00000014000d7213 */ /* 0x000fc40000000000 */
[----:B------:R-:W-:Y:S02]  /*2bc0*/  IMAD.MOV.U32 R8, RZ, RZ, R9 ;  /* 0x000000ffff087224 */ /* 0x000fe400078e0009 */
[----:B------:R-:W-:Y:S02]  /*2bd0*/  IMAD.MOV R6, RZ, RZ, -R6 ;  /* 0x000000ffff067224 */ /* 0x000fe400078e0a06 */
[----:B0-----:R-:W-:Y:S02]  /*2be0*/  IMAD.MOV.U32 R0, RZ, RZ, R7 ;  /* 0x000000ffff007224 */ /* 0x001fe400078e0007 */
[----:B------:R-:W-:-:S04]  /*2bf0*/  IMAD.HI.U32 R9, R19, R8, RZ ;  /* 0x0000000813097227 */ /* 0x000fc800078e00ff */
[----:B------:R-:W-:Y:S01]  /*2c00*/  @!P1 IMAD.MOV R0, RZ, RZ, -R0 ;  /* 0x000000ffff009224 */ /* 0x000fe200078e0a00 */
[----:B------:R-:W-:Y:S01]  /*2c10*/  ISETP.GE.AND P1, PT, R11, RZ, PT ;  /* 0x000000ff0b00720c */ /* 0x000fe20003f26270 */
[----:B------:R-:W-:Y:S01]  /*2c20*/  IMAD R7, R4, R6, R5 ;  /* 0x0000000604077224 */ /* 0x000fe200078e0205 */
[----:B------:R-:W-:Y:S01]  /*2c30*/  IABS R11, R17 ;  /* 0x00000011000b7213 */ /* 0x000fe20000000000 */
[--C-:B------:R-:W-:Y:S01]  /*2c40*/  @!P4 IMAD.IADD R58, R58, 0x1, -R4.reuse ;  /* 0x000000013a3ac824 */ /* 0x100fe200078e0a04 */
[----:B------:R0:W-:Y:S01]  /*2c50*/  STL [R1+0x8], R0 ;  /* 0x0000080001007387 */ /* 0x0001e20000100800 */
[C---:B------:R-:W-:Y:S01]  /*2c60*/  ISETP.GT.U32.AND P4, PT, R4.reuse, R59, PT ;  /* 0x0000003b0400720c */ /* 0x040fe20003f84070 */
[----:B------:R-:W-:Y:S02]  /*2c70*/  IMAD.MOV R9, RZ, RZ, -R9 ;  /* 0x000000ffff097224 */ /* 0x000fe400078e0a09 */
[--C-:B------:R-:W-:Y:S01]  /*2c80*/  @!P6 IMAD.IADD R61, R61, 0x1, -R4.reuse ;  /* 0x000000013d3de824 */ /* 0x100fe200078e0a04 */
[----:B------:R-:W-:Y:S01]  /*2c90*/  ISETP.GT.U32.AND P6, PT, R4, R7, PT ;  /* 0x000000070400720c */ /* 0x000fe20003fc4070 */
[----:B------:R-:W-:Y:S01]  /*2ca0*/  @!P3 IMAD.IADD R2, R2, 0x1, -R4 ;  /* 0x000000010202b824 */ /* 0x000fe200078e0a04 */
[----:B------:R-:W-:Y:S01]  /*2cb0*/  ISETP.GE.AND P3, PT, R12, RZ, PT ;  /* 0x000000ff0c00720c */ /* 0x000fe20003f66270 */
[----:B------:R-:W-:Y:S01]  /*2cc0*/  IMAD.HI.U32 R5, R19, R10, RZ ;  /* 0x0000000a13057227 */ /* 0x000fe200078e00ff */
[----:B------:R-:W-:-:S03]  /*2cd0*/  IABS R12, R18 ;  /* 0x00000012000c7213 */ /* 0x000fc60000000000 */
[----:B0-----:R-:W-:Y:S02]  /*2ce0*/  IMAD.MOV.U32 R0, RZ, RZ, R56 ;  /* 0x000000ffff007224 */ /* 0x001fe400078e0038 */
[C---:B------:R-:W-:Y:S02]  /*2cf0*/  IMAD R8, R4.reuse, R9, R8 ;  /* 0x0000000904087224 */ /* 0x040fe400078e0208 */
[----:B------:R-:W-:Y:S01]  /*2d00*/  @!P0 IMAD.MOV R0, RZ, RZ, -R0 ;  /* 0x000000ffff008224 */ /* 0x000fe200078e0a00 */
[----:B------:R-:W-:Y:S01]  /*2d10*/  ISETP.GT.U32.AND P0, PT, R4, R58, PT ;  /* 0x0000003a0400720c */ /* 0x000fe20003f04070 */
[----:B------:R-:W-:-:S03]  /*2d20*/  IMAD.HI.U32 R9, R19, R11, RZ ;  /* 0x0000000b13097227 */ /* 0x000fc600078e00ff */
[----:B------:R0:W-:Y:S01]  /*2d30*/  STL [R1+0x4], R0 ;  /* 0x0000040001007387 */ /* 0x0001e20000100800 */
[----:B------:R-:W-:Y:S02]  /*2d40*/  IMAD.MOV R5, RZ, RZ, -R5 ;  /* 0x000000ffff057224 */ /* 0x000fe400078e0a05 */
[----:B------:R-:W-:Y:S01]  /*2d50*/  IMAD.HI.U32 R6, R19, R12, RZ ;  /* 0x0000000c13067227 */ /* 0x000fe200078e00ff */
[----:B------:R-:W2:Y:S03]  /*2d60*/  LDL.LU R54, [R1+0xc] ;  /* 0x00000c0001367983 */ /* 0x000ea60000300800 */
[----:B------:R-:W-:Y:S02]  /*2d70*/  IMAD.MOV R9, RZ, RZ, -R9 ;  /* 0x000000ffff097224 */ /* 0x000fe400078e0a09 */
[----:B------:R-:W-:Y:S01]  /*2d80*/  @!P4 IMAD.IADD R59, R59, 0x1, -R4 ;  /* 0x000000013b3bc824 */ /* 0x000fe200078e0a04 */
[C---:B------:R-:W-:Y:S01]  /*2d90*/  ISETP.GT.U32.AND P4, PT, R4.reuse, R8, PT ;  /* 0x000000080400720c */ /* 0x040fe20003f84070 */
[----:B------:R-:W-:-:S02]  /*2da0*/  IMAD R10, R4, R5, R10 ;  /* 0x00000005040a7224 */ /* 0x000fc400078e020a */
[----:B------:R-:W-:Y:S02]  /*2db0*/  IMAD.MOV R6, RZ, RZ, -R6 ;  /* 0x000000ffff067224 */ /* 0x000fe400078e0a06 */
[C---:B------:R-:W-:Y:S02]  /*2dc0*/  IMAD R11, R4.reuse, R9, R11 ;  /* 0x00000009040b7224 */ /* 0x040fe400078e020b */
[--C-:B------:R-:W-:Y:S01]  /*2dd0*/  @!P6 IMAD.IADD R7, R7, 0x1, -R4.reuse ;  /* 0x000000010707e824 */ /* 0x100fe200078e0a04 */
[----:B------:R-:W-:Y:S01]  /*2de0*/  ISETP.GT.U32.AND P6, PT, R4, R10, PT ;  /* 0x0000000a0400720c */ /* 0x000fe20003fc4070 */
[----:B------:R-:W-:Y:S01]  /*2df0*/  @!P0 IMAD.IADD R58, R58, 0x1, -R4 ;  /* 0x000000013a3a8824 */ /* 0x000fe200078e0a04 */
[----:B------:R-:W-:Y:S01]  /*2e00*/  ISETP.GE.AND P0, PT, R14, RZ, PT ;  /* 0x000000ff0e00720c */ /* 0x000fe20003f06270 */
[C---:B------:R-:W-:Y:S01]  /*2e10*/  IMAD R12, R4.reuse, R6, R12 ;  /* 0x00000006040c7224 */ /* 0x040fe200078e020c */
[----:B------:R-:W-:Y:S01]  /*2e20*/  IABS R6, R21 ;  /* 0x0000001500067213 */ /* 0x000fe20000000000 */
[----:B------:R-:W-:Y:S01]  /*2e30*/  @!P3 IMAD.MOV R59, RZ, RZ, -R59 ;  /* 0x000000ffff3bb224 */ /* 0x000fe200078e0a3b */
[C---:B------:R-:W-:Y:S01]  /*2e40*/  ISETP.GT.U32.AND P3, PT, R4.reuse, R11, PT ;  /* 0x0000000b0400720c */ /* 0x040fe20003f64070 */
[----:B------:R-:W-:Y:S01]  /*2e50*/  @!P5 IMAD.MOV R58, RZ, RZ, -R58 ;  /* 0x000000ffff3ad224 */ /* 0x000fe200078e0a3a */
[----:B------:R-:W-:Y:S01]  /*2e60*/  ISETP.GT.U32.AND P5, PT, R4, R12, PT ;  /* 0x0000000c0400720c */ /* 0x000fe20003fa4070 */
[----:B------:R-:W-:-:S04]  /*2e70*/  IMAD.HI.U32 R5, R19, R13, RZ ;  /* 0x0000000d13057227 */ /* 0x000fc800078e00ff */
[----:B0-----:R-:W-:Y:S02]  /*2e80*/  IMAD.MOV.U32 R0, RZ, RZ, R2 ;  /* 0x000000ffff007224 */ /* 0x001fe400078e0002 */
[----:B------:R-:W-:Y:S01]  /*2e90*/  @!P4 IMAD.IADD R8, R8, 0x1, -R4 ;  /* 0x000000010808c824 */ /* 0x000fe200078e0a04 */
[----:B------:R-:W-:Y:S01]  /*2ea0*/  ISETP.GE.AND P4, PT, R15, RZ, PT ;  /* 0x000000ff0f00720c */ /* 0x000fe20003f86270 */
[----:B------:R-:W-:Y:S02]  /*2eb0*/  IMAD.MOV R5, RZ, RZ, -R5 ;  /* 0x000000ffff057224 */ /* 0x000fe400078e0a05 */
[----:B------:R-:W-:Y:S01]  /*2ec0*/  @!P2 IMAD.MOV R0, RZ, RZ, -R0 ;  /* 0x000000ffff00a224 */ /* 0x000fe200078e0a00 */
[----:B------:R-:W-:Y:S01]  /*2ed0*/  ISETP.GT.U32.AND P2, PT, R4, R7, PT ;  /* 0x000000070400720c */ /* 0x000fe20003f44070 */
[--C-:B------:R-:W-:Y:S01]  /*2ee0*/  @!P6 IMAD.IADD R10, R10, 0x1, -R4.reuse ;  /* 0x000000010a0ae824 */ /* 0x100fe200078e0a04 */
[C---:B------:R-:W-:Y:S01]  /*2ef0*/  ISETP.GT.U32.AND P6, PT, R4.reuse, R8, PT ;  /* 0x000000080400720c */ /* 0x040fe20003fc4070 */
[----:B------:R-:W-:Y:S01]  /*2f00*/  IMAD R13, R4, R5, R13 ;  /* 0x00000005040d7224 */ /* 0x000fe200078e020d */
[----:B------:R-:W-:Y:S01]  /*2f10*/  IABS R5, R22 ;  /* 0x0000001600057213 */ /* 0x000fe20000000000 */
[----:B------:R-:W-:-:S02]  /*2f20*/  @!P3 IMAD.IADD R11, R11, 0x1, -R4 ;  /* 0x000000010b0bb824 */ /* 0x000fc400078e0a04 */
[----:B------:R-:W-:Y:S02]  /*2f30*/  @!P5 IMAD.IADD R12, R12, 0x1, -R4 ;  /* 0x000000010c0cd824 */ /* 0x000fe400078e0a04 */
[----:B------:R-:W-:Y:S01]  /*2f40*/  @!P1 IMAD.MOV R61, RZ, RZ, -R61 ;  /* 0x000000ffff3d9224 */ /* 0x000fe200078e0a3d */
[C---:B------:R-:W-:Y:S01]  /*2f50*/  ISETP.GT.U32.AND P5, PT, R4.reuse, R11, PT ;  /* 0x0000000b0400720c */ /* 0x040fe20003fa4070 */
[----:B------:R-:W-:Y:S01]  /*2f60*/  IMAD.HI.U32 R2, R19, R5, RZ ;  /* 0x0000000513027227 */ /* 0x000fe200078e00ff */
[----:B------:R-:W-:-:S03]  /*2f70*/  ISETP.GT.U32.AND P1, PT, R4, R10, PT ;  /* 0x0000000a0400720c */ /* 0x000fc60003f24070 */
[----:B------:R-:W-:-:S04]  /*2f80*/  IMAD.HI.U32 R9, R19, R6, RZ ;  /* 0x0000000613097227 */ /* 0x000fc800078e00ff */
[----:B------:R-:W-:Y:S01]  /*2f90*/  @!P2 IMAD.IADD R7, R7, 0x1, -R4 ;  /* 0x000000010707a824 */ /* 0x000fe200078e0a04 */
[----:B------:R-:W-:Y:S01]  /*2fa0*/  ISETP.GT.U32.AND P2, PT, R4, R13, PT ;  /* 0x0000000d0400720c */ /* 0x000fe20003f44070 */
[----:B------:R-:W-:Y:S02]  /*2fb0*/  IMAD.MOV R2, RZ, RZ, -R2 ;  /* 0x000000ffff027224 */ /* 0x000fe400078e0a02 */
[----:B------:R-:W-:Y:S01]  /*2fc0*/  @!P6 IMAD.IADD R8, R8, 0x1, -R4 ;  /* 0x000000010808e824 */ /* 0x000fe200078e0a04 */
[----:B------:R-:W-:Y:S01]  /*2fd0*/  ISETP.GE.AND P6, PT, R16, RZ, PT ;  /* 0x000000ff1000720c */ /* 0x000fe20003fc6270 */
[----:B------:R-:W-:Y:S02]  /*2fe0*/  IMAD.MOV R9, RZ, RZ, -R9 ;  /* 0x000000ffff097224 */ /* 0x000fe400078e0a09 */
[C---:B------:R-:W-:Y:S02]  /*2ff0*/  IMAD R16, R4.reuse, R2, R5 ;  /* 0x0000000204107224 */ /* 0x040fe400078e0205 */
[----:B------:R-:W-:-:S02]  /*3000*/  IMAD R15, R4, R9, R6 ;  /* 0x00000009040f7224 */ /* 0x000fc400078e0206 */
[--C-:B------:R-:W-:Y:S01]  /*3010*/  @!P5 IMAD.IADD R11, R11, 0x1, -R4.reuse ;  /* 0x000000010b0bd824 */ /* 0x100fe200078e0a04 */
[----:B------:R-:W-:Y:S01]  /*3020*/  ISETP.GT.U32.AND P5, PT, R4, R16, PT ;  /* 0x000000100400720c */ /* 0x000fe20003fa4070 */
[----:B------:R-:W-:Y:S01]  /*3030*/  @!P1 IMAD.IADD R10, R10, 0x1, -R4 ;  /* 0x000000010a0a9824 */ /* 0x000fe200078e0a04 */
[----:B------:R-:W-:Y:S01]  /*3040*/  ISETP.GE.AND P1, PT, R17, RZ, PT ;  /* 0x000000ff1100720c */ /* 0x000fe20003f26270 */
[----:B------:R-:W-:Y:S01]  /*3050*/  @!P0 IMAD.MOV R7, RZ, RZ, -R7 ;  /* 0x000000ffff078224 */ /* 0x000fe200078e0a07 */
[C---:B------:R-:W-:Y:S01]  /*3060*/  ISETP.GT.U32.AND P0, PT, R4.reuse, R12, PT ;  /* 0x0000000c0400720c */ /* 0x040fe20003f04070 */
[----:B------:R-:W-:Y:S01]  /*3070*/  @!P4 IMAD.MOV R8, RZ, RZ, -R8 ;  /* 0x000000ffff08c224 */ /* 0x000fe200078e0a08 */
[----:B------:R-:W-:Y:S02]  /*3080*/  IABS R17, R23 ;  /* 0x0000001700117213 */ /* 0x000fe40000000000 */
[----:B------:R-:W-:Y:S01]  /*3090*/  ISETP.GT.U32.AND P4, PT, R4, R15, PT ;  /* 0x0000000f0400720c */ /* 0x000fe20003f84070 */
[----:B------:R-:W-:Y:S01]  /*30a0*/  @!P2 IMAD.IADD R13, R13, 0x1, -R4 ;  /* 0x000000010d0da824 */ /* 0x000fe200078e0a04 */
[----:B------:R-:W-:Y:S01]  /*30b0*/  ISETP.GE.AND P3, PT, R18, RZ, PT ;  /* 0x000000ff1200720c */ /* 0x000fe20003f66270 */
[----:B------:R-:W-:Y:S01]  /*30c0*/  IMAD.HI.U32 R2, R19, R17, RZ ;  /* 0x0000001113027227 */ /* 0x000fe200078e00ff */
[----:B------:R0:W-:Y:S02]  /*30d0*/  STL [R1], R0 ;  /* 0x0000000001007387 */ /* 0x0001e40000100800 */
[----:B------:R-:W-:Y:S01]  /*30e0*/  ISETP.GT.U32.AND P2, PT, R4, R13, PT ;  /* 0x0000000d0400720c */ /* 0x000fe20003f44070 */
[----:B------:R-:W-:Y:S01]  /*30f0*/  IMAD.MOV R2, RZ, RZ, -R2 ;  /* 0x000000ffff027224 */ /* 0x000fe200078e0a02 */
[----:B------:R-:W-:Y:S01]  /*3100*/  IABS R18, R24 ;  /* 0x0000001800127213 */ /* 0x000fe20000000000 */
[----:B------:R-:W-:-:S02]  /*3110*/  @!P5 IMAD.IADD R16, R16, 0x1, -R4 ;  /* 0x000000011010d824 */ /* 0x000fc400078e0a04 */
[--C-:B------:R-:W-:Y:S01]  /*3120*/  @!P0 IMAD.IADD R12, R12, 0x1, -R4.reuse ;  /* 0x000000010c0c8824 */ /* 0x100fe200078e0a04 */
[----:B0-----:R-:W3:Y:S01]  /*3130*/  LDL.LU R0, [R1+0x10] ;  /* 0x0000100001007983 */ /* 0x001ee20000300800 */
[----:B------:R-:W-:Y:S02]  /*3140*/  @!P4 IMAD.IADD R15, R15, 0x1, -R4 ;  /* 0x000000010f0fc824 */ /* 0x000fe400078e0a04 */
[C---:B------:R-:W-:Y:S01]  /*3150*/  IMAD R17, R4.reuse, R2, R17 ;  /* 0x0000000204117224 */ /* 0x040fe200078e0211 */
[C---:B------:R-:W-:Y:S01]  /*3160*/  ISETP.GT.U32.AND P5, PT, R4.reuse, R16, PT ;  /* 0x000000100400720c */ /* 0x040fe20003fa4070 */
[----:B------:R-:W-:Y:S01]  /*3170*/  @!P1 IMAD.MOV R11, RZ, RZ, -R11 ;  /* 0x000000ffff0b9224 */ /* 0x000fe200078e0a0b */
[C---:B------:R-:W-:Y:S01]  /*3180*/  ISETP.GT.U32.AND P1, PT, R4.reuse, R15, PT ;  /* 0x0000000f0400720c */ /* 0x040fe20003f24070 */
[----:B------:R-:W-:Y:S01]  /*3190*/  IMAD.HI.U32 R2, R19, R18, RZ ;  /* 0x0000001213027227 */ /* 0x000fe200078e00ff */
[----:B------:R-:W-:Y:S01]  /*31a0*/  IABS R5, R25 ;  /* 0x0000001900057213 */ /* 0x000fe20000000000 */
[----:B------:R-:W4:Y:S02]  /*31b0*/  LDL.LU R55, [R1+0x14] ;  /* 0x0000140001377983 */ /* 0x000f240000300800 */
[----:B------:R-:W-:Y:S01]  /*31c0*/  @!P3 IMAD.MOV R12, RZ, RZ, -R12 ;  /* 0x000000ffff0cb224 */ /* 0x000fe200078e0a0c */
[----:B------:R-:W-:Y:S01]  /*31d0*/  ISETP.GT.U32.AND P3, PT, R4, R17, PT ;  /* 0x000000110400720c */ /* 0x000fe20003f64070 */
[----:B------:R-:W4:Y:S01]  /*31e0*/  LDL.LU R57, [R1+0x18] ;  /* 0x0000180001397983 */ /* 0x000f220000300800 */
[----:B------:R-:W-:Y:S01]  /*31f0*/  @!P6 IMAD.MOV R10, RZ, RZ, -R10 ;  /* 0x000000ffff0ae224 */ /* 0x000fe200078e0a0a */
[----:B------:R-:W-:Y:S01]  /*3200*/  ISETP.GE.AND P6, PT, R20, RZ, PT ;  /* 0x000000ff1400720c */ /* 0x000fe20003fc6270 */
[----:B------:R-:W-:Y:S01]  /*3210*/  @!P2 IMAD.IADD R13, R13, 0x1, -R4 ;  /* 0x000000010d0da824 */ /* 0x000fe200078e0a04 */
[----:B------:R-:W-:Y:S01]  /*3220*/  ISETP.GE.AND P0, PT, R21, RZ, PT ;  /* 0x000000ff1500720c */ /* 0x000fe20003f06270 */
[----:B------:R-:W-:Y:S01]  /*3230*/  IMAD.MOV R2, RZ, RZ, -R2 ;  /* 0x000000ffff027224 */ /* 0x000fe200078e0a02 */
[----:B------:R-:W-:Y:S01]  /*3240*/  ISETP.GE.AND P2, PT, R22, RZ, PT ;  /* 0x000000ff1600720c */ /* 0x000fe20003f46270 */
[----:B------:R-:W-:Y:S01]  /*3250*/  IMAD.HI.U32 R20, R19, R5, RZ ;  /* 0x0000000513147227 */ /* 0x000fe200078e00ff */
[----:B------:R-:W-:Y:S01]  /*3260*/  ISETP.GE.AND P4, PT, R23, RZ, PT ;  /* 0x000000ff1700720c */ /* 0x000fe20003f86270 */
[----:B------:R-:W4:Y:S02]  /*3270*/  LDL.LU R3, [R1+0x1c] ;  /* 0x00001c0001037983 */ /* 0x000f240000300800 */
[----:B------:R-:W-:-:S02]  /*3280*/  IMAD R18, R4, R2, R18 ;  /* 0x0000000204127224 */ /* 0x000fc400078e0212 */
[----:B------:R-:W-:Y:S02]  /*3290*/  IMAD.MOV R20, RZ, RZ, -R20 ;  /* 0x000000ffff147224 */ /* 0x000fe400078e0a14 */
[--C-:B------:R-:W-:Y:S01]  /*32a0*/  @!P5 IMAD.IADD R16, R16, 0x1, -R4.reuse ;  /* 0x000000011010d824 */ /* 0x100fe200078e0a04 */
[C---:B------:R-:W-:Y:S01]  /*32b0*/  ISETP.GT.U32.AND P5, PT, R4.reuse, R18, PT ;  /* 0x000000120400720c */ /* 0x040fe20003fa4070 */
[--C-:B------:R-:W-:Y:S02]  /*32c0*/  @!P1 IMAD.IADD R15, R15, 0x1, -R4.reuse ;  /* 0x000000010f0f9824 */ /* 0x100fe400078e0a04 */
[----:B------:R-:W-:Y:S02]  /*32d0*/  @!P3 IMAD.IADD R17, R17, 0x1, -R4 ;  /* 0x000000011111b824 */ /* 0x000fe400078e0a04 */
[C---:B------:R-:W-:Y:S01]  /*32e0*/  IMAD R20, R4.reuse, R20, R5 ;  /* 0x0000001404147224 */ /* 0x040fe200078e0205 */
[----:B------:R-:W-:Y:S01]  /*32f0*/  IABS R22, R27 ;  /* 0x0000001b00167213 */ /* 0x000fe20000000000 */
[----:B------:R-:W-:Y:S01]  /*3300*/  @!P0 IMAD.MOV R15, RZ, RZ, -R15 ;  /* 0x000000ffff0f8224 */ /* 0x000fe200078e0a0f */
[C---:B------:R-:W-:Y:S01]  /*3310*/  ISETP.GT.U32.AND P0, PT, R4.reuse, R17, PT ;  /* 0x000000110400720c */ /* 0x040fe20003f04070 */
[----:B------:R-:W-:Y:S01]  /*3320*/  @!P2 IMAD.MOV R16, RZ, RZ, -R16 ;  /* 0x000000ffff10a224 */ /* 0x000fe200078e0a10 */
[----:B------:R-:W-:Y:S01]  /*3330*/  ISETP.GT.U32.AND P2, PT, R4, R20, PT ;  /* 0x000000140400720c */ /* 0x000fe20003f44070 */
[----:B------:R-:W-:Y:S01]  /*3340*/  IMAD.HI.U32 R2, R19, R22, RZ ;  /* 0x0000001613027227 */ /* 0x000fe200078e00ff */
[----:B------:R-:W-:-:S03]  /*3350*/  IABS R21, R26 ;  /* 0x0000001a00157213 */ /* 0x000fc60000000000 */
[----:B------:R-:W-:Y:S02]  /*3360*/  @!P5 IMAD.IADD R18, R18, 0x1, -R4 ;  /* 0x000000011212d824 */ /* 0x000fe400078e0a04 */
[----:B------:R-:W-:Y:S02]  /*3370*/  IMAD.MOV R2, RZ, RZ, -R2 ;  /* 0x000000ffff027224 */ /* 0x000fe400078e0a02 */
[----:B------:R-:W-:Y:S01]  /*3380*/  IMAD.HI.U32 R5, R19, R21, RZ ;  /* 0x0000001513057227 */ /* 0x000fe200078e00ff */
[----:B------:R-:W-:-:S03]  /*3390*/  ISETP.GT.U32.AND P5, PT, R4, R18, PT ;  /* 0x000000120400720c */ /* 0x000fc60003fa4070 */
[----:B------:R-:W-:Y:S02]  /*33a0*/  @!P0 IMAD.IADD R17, R17, 0x1, -R4 ;  /* 0x0000000111118824 */ /* 0x000fe400078e0a04 */
[----:B------:R-:W-:Y:S02]  /*33b0*/  IMAD R22, R4, R2, R22 ;  /* 0x0000000204167224 */ /* 0x000fe400078e0216 */
[----:B------:R-:W-:Y:S01]  /*33c0*/  @!P2 IMAD.IADD R20, R20, 0x1, -R4 ;  /* 0x000000011414a824 */ /* 0x000fe200078e0a04 */
[----:B------:R-:W-:Y:S01]  /*33d0*/  ISETP.GE.AND P1, PT, R25, RZ, PT ;  /* 0x000000ff1900720c */ /* 0x000fe20003f26270 */
[----:B------:R-:W-:Y:S01]  /*33e0*/  IMAD.MOV R5, RZ, RZ, -R5 ;  /* 0x000000ffff057224 */ /* 0x000fe200078e0a05 */
[----:B------:R-:W-:Y:S01]  /*33f0*/  IABS R25, R33 ;  /* 0x0000002100197213 */ /* 0x000fe20000000000 */
[----:B------:R-:W-:Y:S01]  /*3400*/  @!P4 IMAD.MOV R17, RZ, RZ, -R17 ;  /* 0x000000ffff11c224 */ /* 0x000fe200078e0a11 */
[C---:B------:R-:W-:Y:S02]  /*3410*/  ISETP.GT.U32.AND P2, PT, R4.reuse, R20, PT ;  /* 0x000000140400720c */ /* 0x040fe40003f44070 */
[C---:B------:R-:W-:Y:S01]  /*3420*/  ISETP.GT.U32.AND P4, PT, R4.reuse, R22, PT ;  /* 0x000000160400720c */ /* 0x040fe20003f84070 */
[----:B------:R-:W-:Y:S01]  /*3430*/  IMAD R21, R4, R5, R21 ;  /* 0x0000000504157224 */ /* 0x000fe200078e0215 */
[----:B------:R-:W-:Y:S01]  /*3440*/  IABS R23, R32 ;  /* 0x0000002000177213 */ /* 0x000fe20000000000 */
[----:B------:R-:W-:-:S04]  /*3450*/  IMAD.HI.U32 R5, R19, R25, RZ ;  /* 0x0000001913057227 */ /* 0x000fc800078e00ff */
[--C-:B------:R-:W-:Y:S01]  /*3460*/  @!P5 IMAD.IADD R18, R18, 0x1, -R4.reuse ;  /* 0x000000011212d824 */ /* 0x100fe200078e0a04 */
[----:B------:R-:W-:Y:S01]  /*3470*/  ISETP.GT.U32.AND P5, PT, R4, R21, PT ;  /* 0x000000150400720c */ /* 0x000fe20003fa4070 */
[----:B------:R-:W-:Y:S02]  /*3480*/  IMAD.MOV R5, RZ, RZ, -R5 ;  /* 0x000000ffff057224 */ /* 0x000fe400078e0a05 */
[----:B------:R-:W-:Y:S01]  /*3490*/  IMAD.HI.U32 R2, R19, R23, RZ ;  /* 0x0000001713027227 */ /* 0x000fe200078e00ff */
[----:B------:R-:W-:Y:S02]  /*34a0*/  ISETP.GE.AND P3, PT, R26, RZ, PT ;  /* 0x000000ff1a00720c */ /* 0x000fe40003f66270 */
[----:B------:R-:W-:Y:S01]  /*34b0*/  IABS R26, R34 ;  /* 0x00000022001a7213 */ /* 0x000fe20000000000 */
[----:B------:R-:W-:Y:S02]  /*34c0*/  IMAD R25, R4, R5, R25 ;  /* 0x0000000504197224 */ /* 0x000fe400078e0219 */
[----:B------:R-:W-:-:S02]  /*34d0*/  @!P2 IMAD.IADD R20, R20, 0x1, -R4 ;  /* 0x000000011414a824 */ /* 0x000fc400078e0a04 */
[----:B------:R-:W-:Y:S02]  /*34e0*/  @!P4 IMAD.IADD R22, R22, 0x1, -R4 ;  /* 0x000000011616c824 */ /* 0x000fe400078e0a04 */
[----:B------:R-:W-:Y:S02]  /*34f0*/  IMAD.MOV R2, RZ, RZ, -R2 ;  /* 0x000000ffff027224 */ /* 0x000fe400078e0a02 */
[----:B------:R-:W-:Y:S01]  /*3500*/  @!P1 IMAD.MOV R20, RZ, RZ, -R20 ;  /* 0x000000ffff149224 */ /* 0x000fe200078e0a14 */
[C---:B------:R-:W-:Y:S01]  /*3510*/  ISETP.GT.U32.AND P4, PT, R4.reuse, R22, PT ;  /* 0x000000160400720c */ /* 0x040fe20003f84070 */
[C---:B------:R-:W-:Y:S01]  /*3520*/  IMAD R23, R4.reuse, R2, R23 ;  /* 0x0000000204177224 */ /* 0x040fe200078e0217 */
[----:B------:R-:W-:Y:S01]  /*3530*/  ISETP.GT.U32.AND P1, PT, R4, R25, PT ;  /* 0x000000190400720c */ /* 0x000fe20003f24070 */
[----:B------:R-:W-:-:S04]  /*3540*/  IMAD.HI.U32 R2, R19, R26, RZ ;  /* 0x0000001a13027227 */ /* 0x000fc800078e00ff */
[----:B------:R-:W-:Y:S02]  /*3550*/  @!P5 IMAD.IADD R21, R21, 0x1, -R4 ;  /* 0x000000011515d824 */ /* 0x000fe400078e0a04 */
[----:B------:R-:W-:-:S03]  /*3560*/  IMAD.MOV R2, RZ, RZ, -R2 ;  /* 0x000000ffff027224 */ /* 0x000fc600078e0a02 */
[C---:B------:R-:W-:Y:S01]  /*3570*/  ISETP.GT.U32.AND P5, PT, R4.reuse, R21, PT ;  /* 0x000000150400720c */ /* 0x040fe20003fa4070 */
[----:B------:R-:W-:Y:S01]  /*3580*/  IMAD R26, R4, R2, R26 ;  /* 0x00000002041a7224 */ /* 0x000fe200078e021a */
[----:B------:R-:W-:Y:S01]  /*3590*/  ISETP.GE.AND P0, PT, R27, RZ, PT ;  /* 0x000000ff1b00720c */ /* 0x000fe20003f06270 */
[--C-:B------:R-:W-:Y:S01]  /*35a0*/  @!P4 IMAD.IADD R22, R22, 0x1, -R4.reuse ;  /* 0x000000011616c824 */ /* 0x100fe200078e0a04 */
[----:B------:R-:W-:Y:S01]  /*35b0*/  IABS R27, R35 ;  /* 0x00000023001b7213 */ /* 0x000fe20000000000 */
[----:B------:R-:W-:Y:S01]  /*35c0*/  @!P1 IMAD.IADD R25, R25, 0x1, -R4 ;  /* 0x0000000119199824 */ /* 0x000fe200078e0a04 */
[C---:B------:R-:W-:Y:S02]  /*35d0*/  ISETP.GT.U32.AND P4, PT, R4.reuse, R26, PT ;  /* 0x0000001a0400720c */ /* 0x040fe40003f84070 */
[----:B------:R-:W-:Y:S01]  /*35e0*/  IABS R28, R36 ;  /* 0x00000024001c7213 */ /* 0x000fe20000000000 */
[----:B------:R-:W-:Y:S01]  /*35f0*/  IMAD.HI.U32 R2, R19, R27, RZ ;  /* 0x0000001b13027227 */ /* 0x000fe200078e00ff */
[----:B------:R-:W-:-:S03]  /*3600*/  ISETP.GT.U32.AND P1, PT, R4, R25, PT ;  /* 0x000000190400720c */ /* 0x000fc60003f24070 */
[----:B------:R-:W-:Y:S01]  /*3610*/  @!P5 IMAD.IADD R21, R21, 0x1, -R4 ;  /* 0x000000011515d824 */ /* 0x000fe200078e0a04 */
[----:B------:R-:W-:Y:S01]  /*3620*/  ISETP.GE.AND P5, PT, R33, RZ, PT ;  /* 0x000000ff2100720c */ /* 0x000fe20003fa6270 */
[----:B------:R-:W-:-:S04]  /*3630*/  IMAD.HI.U32 R5, R19, R28, RZ ;  /* 0x0000001c13057227 */ /* 0x000fc800078e00ff */
[----:B------:R-:W-:Y:S02]  /*3640*/  IMAD.MOV R2, RZ, RZ, -R2 ;  /* 0x000000ffff027224 */ /* 0x000fe400078e0a02 */
[----:B------:R-:W-:Y:S02]  /*3650*/  IMAD.MOV R5, RZ, RZ, -R5 ;  /* 0x000000ffff057224 */ /* 0x000fe400078e0a05 */
[----:B------:R-:W-:Y:S02]  /*3660*/  @!P4 IMAD.IADD R26, R26, 0x1, -R4 ;  /* 0x000000011a1ac824 */ /* 0x000fe400078e0a04 */
[C---:B------:R-:W-:Y:S01]  /*3670*/  IMAD R27, R4.reuse, R2, R27 ;  /* 0x00000002041b7224 */ /* 0x040fe200078e021b */
[----:B------:R-:W-:Y:S01]  /*3680*/  IABS R30, R37 ;  /* 0x00000025001e7213 */ /* 0x000fe20000000000 */
[C---:B------:R-:W-:Y:S01]  /*3690*/  IMAD R28, R4.reuse, R5, R28 ;  /* 0x00000005041c7224 */ /* 0x040fe200078e021c */
[C---:B------:R-:W-:Y:S01]  /*36a0*/  ISETP.GT.U32.AND P4, PT, R4.reuse, R26, PT ;  /* 0x0000001a0400720c */ /* 0x040fe20003f84070 */
[----:B------:R-:W-:Y:S01]  /*36b0*/  @!P1 IMAD.IADD R25, R25, 0x1, -R4 ;  /* 0x0000000119199824 */ /* 0x000fe200078e0a04 */
[----:B------:R-:W-:Y:S01]  /*36c0*/  ISETP.GT.U32.AND P1, PT, R4, R27, PT ;  /* 0x0000001b0400720c */ /* 0x000fe20003f24070 */
[----:B------:R-:W-:Y:S01]  /*36d0*/  @!P6 IMAD.MOV R13, RZ, RZ, -R13 ;  /* 0x000000ffff0de224 */ /* 0x000fe200078e0a0d */
[----:B------:R-:W-:Y:S01]  /*36e0*/  ISETP.GE.AND P6, PT, R24, RZ, PT ;  /* 0x000000ff1800720c */ /* 0x000fe20003fc6270 */
[----:B------:R-:W-:Y:S01]  /*36f0*/  @!P3 IMAD.MOV R21, RZ, RZ, -R21 ;  /* 0x000000ffff15b224 */ /* 0x000fe200078e0a15 */
[----:B------:R-:W-:Y:S01]  /*3700*/  ISETP.GT.U32.AND P2, PT, R4, R23, PT ;  /* 0x000000170400720c */ /* 0x000fe20003f44070 */
[----:B------:R-:W-:Y:S01]  /*3710*/  @!P5 IMAD.MOV R25, RZ, RZ, -R25 ;  /* 0x000000ffff19d224 */ /* 0x000fe200078e0a19 */
[----:B------:R-:W-:Y:S01]  /*3720*/  ISETP.GE.AND P3, PT, R34, RZ, PT ;  /* 0x000000ff2200720c */ /* 0x000fe20003f66270 */
[----:B------:R-:W-:Y:S01]  /*3730*/  IMAD.HI.U32 R2, R19, R30, RZ ;  /* 0x0000001e13027227 */ /* 0x000fe200078e00ff */
[----:B------:R-:W-:-:S03]  /*3740*/  ISETP.GT.U32.AND P5, PT, R4, R28, PT ;  /* 0x0000001c0400720c */ /* 0x000fc60003fa4070 */
[----:B------:R-:W-:Y:S01]  /*3750*/  IMAD.MOV R2, RZ, RZ, -R2 ;  /* 0x000000ffff027224 */ /* 0x000fe200078e0a02 */
[----:B------:R-:W-:Y:S01]  /*3760*/  IABS R31, R38 ;  /* 0x00000026001f7213 */ /* 0x000fe20000000000 */
[----:B------:R-:W-:Y:S02]  /*3770*/  @!P4 IMAD.IADD R26, R26, 0x1, -R4 ;  /* 0x000000011a1ac824 */ /* 0x000fe400078e0a04 */
[----:B------:R-:W-:Y:S02]  /*3780*/  IMAD R30, R4, R2, R30 ;  /* 0x00000002041e7224 */ /* 0x000fe400078e021e */
[----:B------:R-:W-:Y:S02]  /*3790*/  @!P1 IMAD.IADD R27, R27, 0x1, -R4 ;  /* 0x000000011b1b9824 */ /* 0x000fe400078e0a04 */
[----:B------:R-:W-:Y:S01]  /*37a0*/  @!P6 IMAD.MOV R18, RZ, RZ, -R18 ;  /* 0x000000ffff12e224 */ /* 0x000fe200078e0a12 */
[----:B------:R-:W-:Y:S01]  /*37b0*/  ISETP.GE.AND P6, PT, R32, RZ, PT ;  /* 0x000000ff2000720c */ /* 0x000fe20003fc6270 */
[--C-:B------:R-:W-:Y:S01]  /*37c0*/  @!P2 IMAD.IADD R23, R23, 0x1, -R4.reuse ;  /* 0x000000011717a824 */ /* 0x100fe200078e0a04 */
[----:B------:R-:W-:Y:S01]  /*37d0*/  IABS R32, R39 ;  /* 0x0000002700207213 */ /* 0x000fe20000000000 */
[----:B------:R-:W-:Y:S01]  /*37e0*/  @!P5 IMAD.IADD R28, R28, 0x1, -R4 ;  /* 0x000000011c1cd824 */ /* 0x000fe200078e0a04 */
[C---:B------:R-:W-:Y:S01]  /*37f0*/  ISETP.GT.U32.AND P1, PT, R4.reuse, R27, PT ;  /* 0x0000001b0400720c */ /* 0x040fe20003f24070 */
[----:B------:R-:W-:Y:S01]  /*3800*/  @!P3 IMAD.MOV R26, RZ, RZ, -R26 ;  /* 0x000000ffff1ab224 */ /* 0x000fe200078e0a1a */
[C---:B------:R-:W-:Y:S01]  /*3810*/  ISETP.GT.U32.AND P3, PT, R4.reuse, R30, PT ;  /* 0x0000001e0400720c */ /* 0x040fe20003f64070 */
[----:B------:R-:W-:Y:S01]  /*3820*/  IMAD.HI.U32 R5, R19, R31, RZ ;  /* 0x0000001f13057227 */ /* 0x000fe200078e00ff */
[----:B------:R-:W-:-:S02]  /*3830*/  ISETP.GT.U32.AND P2, PT, R4, R23, PT ;  /* 0x000000170400720c */ /* 0x000fc40003f44070 */
[----:B------:R-:W-:Y:S01]  /*3840*/  ISETP.GT.U32.AND P5, PT, R4, R28, PT ;  /* 0x0000001c0400720c */ /* 0x000fe20003fa4070 */
[----:B------:R-:W-:-:S04]  /*3850*/  IMAD.HI.U32 R2, R19, R32, RZ ;  /* 0x0000002013027227 */ /* 0x000fc800078e00ff */
[----:B------:R-:W-:Y:S02]  /*3860*/  IMAD.MOV R5, RZ, RZ, -R5 ;  /* 0x000000ffff057224 */ /* 0x000fe400078e0a05 */
[----:B------:R-:W-:Y:S02]  /*3870*/  IMAD.MOV R2, RZ, RZ, -R2 ;  /* 0x000000ffff027224 */ /* 0x000fe400078e0a02 */
[C---:B------:R-:W-:Y:S01]  /*3880*/  IMAD R31, R4.reuse, R5, R31 ;  /* 0x00000005041f7224 */ /* 0x040fe200078e021f */
[----:B------:R-:W-:Y:S01]  /*3890*/  IABS R33, R40 ;  /* 0x0000002800217213 */ /* 0x000fe20000000000 */
[C---:B------:R-:W-:Y:S02]  /*38a0*/  IMAD R32, R4.reuse, R2, R32 ;  /* 0x0000000204207224 */ /* 0x040fe400078e0220 */
[--C-:B------:R-:W-:Y:S01]  /*38b0*/  @!P1 IMAD.IADD R27, R27, 0x1, -R4.reuse ;  /* 0x000000011b1b9824 */ /* 0x100fe200078e0a04 */
[----:B------:R-:W-:Y:S01]  /*38c0*/  ISETP.GT.U32.AND P1, PT, R4, R31, PT ;  /* 0x0000001f0400720c */ /* 0x000fe20003f24070 */
[----:B------:R-:W-:-:S02]  /*38d0*/  @!P3 IMAD.IADD R30, R30, 0x1, -R4 ;  /* 0x000000011e1eb824 */ /* 0x000fc400078e0a04 */
[----:B------:R-:W-:Y:S01]  /*38e0*/  @!P0 IMAD.MOV R22, RZ, RZ, -R22 ;  /* 0x000000ffff168224 */ /* 0x000fe200078e0a16 */
[----:B------:R-:W-:Y:S01]  /*38f0*/  ISETP.GE.AND P0, PT, R35, RZ, PT ;  /* 0x000000ff2300720c */ /* 0x000fe20003f06270 */
[--C-:B------:R-:W-:Y:S01]  /*3900*/  @!P2 IMAD.IADD R23, R23, 0x1, -R4.reuse ;  /* 0x000000011717a824 */ /* 0x100fe200078e0a04 */
[----:B------:R-:W-:Y:S01]  /*3910*/  IABS R35, R41 ;  /* 0x0000002900237213 */ /* 0x000fe20000000000 */
[----:B------:R-:W-:Y:S01]  /*3920*/  @!P5 IMAD.IADD R28, R28, 0x1, -R4 ;  /* 0x000000011c1cd824 */ /* 0x000fe200078e0a04 */
[C---:B------:R-:W-:Y:S01]  /*3930*/  ISETP.GT.U32.AND P5, PT, R4.reuse, R32, PT ;  /* 0x000000200400720c */ /* 0x040fe20003fa4070 */
[----:B------:R-:W-:Y:S01]  /*3940*/  IMAD.HI.U32 R2, R19, R33, RZ ;  /* 0x0000002113027227 */ /* 0x000fe200078e00ff */
[----:B------:R-:W-:-:S03]  /*3950*/  ISETP.GT.U32.AND P3, PT, R4, R30, PT ;  /* 0x0000001e0400720c */ /* 0x000fc60003f64070 */
[----:B------:R-:W-:Y:S01]  /*3960*/  @!P6 IMAD.MOV R23, RZ, RZ, -R23 ;  /* 0x000000ffff17e224 */ /* 0x000fe200078e0a17 */
[----:B------:R-:W-:Y:S01]  /*3970*/  ISETP.GE.AND P6, PT, R37, RZ, PT ;  /* 0x000000ff2500720c */ /* 0x000fe20003fc6270 */
[----:B------:R-:W-:Y:S02]  /*3980*/  IMAD.MOV R6, RZ, RZ, -R2 ;  /* 0x000000ffff067224 */ /* 0x000fe400078e0a02 */
[----:B------:R-:W-:Y:S01]  /*3990*/  IMAD.HI.U32 R2, R19, R35, RZ ;  /* 0x0000002313027227 */ /* 0x000fe200078e00ff */
[----:B------:R-:W-:Y:S02]  /*39a0*/  ISETP.GE.AND P2, PT, R36, RZ, PT ;  /* 0x000000ff2400720c */ /* 0x000fe40003f46270 */
[----:B------:R-:W-:Y:S01]  /*39b0*/  IABS R36, R42 ;  /* 0x0000002a00247213 */ /* 0x000fe20000000000 */
[----:B------:R-:W-:Y:S02]  /*39c0*/  @!P1 IMAD.IADD R31, R31, 0x1, -R4 ;  /* 0x000000011f1f9824 */ /* 0x000fe400078e0a04 */
[----:B------:R-:W-:-:S02]  /*39d0*/  IMAD R33, R4, R6, R33 ;  /* 0x0000000604217224 */ /* 0x000fc400078e0221 */
[----:B------:R-:W-:Y:S02]  /*39e0*/  IMAD.MOV R2, RZ, RZ, -R2 ;  /* 0x000000ffff027224 */ /* 0x000fe400078e0a02 */
[--C-:B------:R-:W-:Y:S01]  /*39f0*/  @!P5 IMAD.IADD R32, R32, 0x1, -R4.reuse ;  /* 0x000000012020d824 */ /* 0x100fe200078e0a04 */
[----:B------:R-:W-:Y:S01]  /*3a00*/  ISETP.GT.U32.AND P5, PT, R4, R31, PT ;  /* 0x0000001f0400720c */ /* 0x000fe20003fa4070 */
[----:B------:R-:W-:Y:S01]  /*3a10*/  @!P3 IMAD.IADD R30, R30, 0x1, -R4 ;  /* 0x000000011e1eb824 */ /* 0x000fe200078e0a04 */
[C---:B------:R-:W-:Y:S01]  /*3a20*/  ISETP.GT.U32.AND P3, PT, R4.reuse, R33, PT ;  /* 0x000000210400720c */ /* 0x040fe20003f64070 */
[----:B------:R-:W-:Y:S02]  /*3a30*/  IMAD R35, R4, R2, R35 ;  /* 0x0000000204237224 */ /* 0x000fe400078e0223 */
[----:B------:R-:W-:-:S04]  /*3a40*/  IMAD.HI.U32 R5, R19, R36, RZ ;  /* 0x0000002413057227 */ /* 0x000fc800078e00ff */
[----:B------:R-:W-:Y:S01]  /*3a50*/  @!P6 IMAD.MOV R30, RZ, RZ, -R30 ;  /* 0x000000ffff1ee224 */ /* 0x000fe200078e0a1e */
[----:B------:R-:W-:Y:S01]  /*3a60*/  ISETP.GT.U32.AND P6, PT, R4, R35, PT ;  /* 0x000000230400720c */ /* 0x000fe20003fc4070 */
[----:B------:R-:W-:-:S04]  /*3a70*/  IMAD.MOV R5, RZ, RZ, -R5 ;  /* 0x000000ffff057224 */ /* 0x000fc800078e0a05 */
[C---:B------:R-:W-:Y:S01]  /*3a80*/  IMAD R36, R4.reuse, R5, R36 ;  /* 0x0000000504247224 */ /* 0x040fe200078e0224 */
[----:B------:R-:W-:Y:S01]  /*3a90*/  IABS R37, R43 ;  /* 0x0000002b00257213 */ /* 0x000fe20000000000 */
[--C-:B------:R-:W-:Y:S02]  /*3aa0*/  @!P5 IMAD.IADD R31, R31, 0x1, -R4.reuse ;  /* 0x000000011f1fd824 */ /* 0x100fe400078e0a04 */
[----:B------:R-:W-:Y:S01]  /*3ab0*/  @!P3 IMAD.IADD R33, R33, 0x1, -R4 ;  /* 0x000000012121b824 */ /* 0x000fe200078e0a04 */
[----:B------:R-:W-:Y:S01]  /*3ac0*/  ISETP.GT.U32.AND P5, PT, R4, R36, PT ;  /* 0x000000240400720c */ /* 0x000fe20003fa4070 */
[----:B------:R-:W-:Y:S01]  /*3ad0*/  IMAD.HI.U32 R5, R19, R37, RZ ;  /* 0x0000002513057227 */ /* 0x000fe200078e00ff */
[----:B------:R-:W-:-:S03]  /*3ae0*/  ISETP.GE.AND P4, PT, R38, RZ, PT ;  /* 0x000000ff2600720c */ /* 0x000fc60003f86270 */
[----:B------:R-:W-:Y:S01]  /*3af0*/  @!P6 IMAD.IADD R35, R35, 0x1, -R4 ;  /* 0x000000012323e824 */ /* 0x000fe200078e0a04 */
[----:B------:R-:W-:Y:S02]  /*3b00*/  ISETP.GT.U32.AND P6, PT, R4, R33, PT ;  /* 0x000000210400720c */ /* 0x000fe40003fc4070 */
[----:B------:R-:W-:Y:S01]  /*3b10*/  IABS R38, R44 ;  /* 0x0000002c00267213 */ /* 0x000fe20000000000 */
[----:B------:R-:W-:Y:S01]  /*3b20*/  IMAD.MOV R5, RZ, RZ, -R5 ;  /* 0x000000ffff057224 */ /* 0x000fe200078e0a05 */
[----:B------:R-:W-:-:S03]  /*3b30*/  ISETP.GE.AND P1, PT, R40, RZ, PT ;  /* 0x000000ff2800720c */ /* 0x000fc60003f26270 */
[----:B------:R-:W-:Y:S01]  /*3b40*/  IMAD.HI.U32 R2, R19, R38, RZ ;  /* 0x0000002613027227 */ /* 0x000fe200078e00ff */
[----:B------:R-:W-:-:S03]  /*3b50*/  IABS R40, R45 ;  /* 0x0000002d00287213 */ /* 0x000fc60000000000 */
[----:B------:R-:W-:Y:S01]  /*3b60*/  @!P5 IMAD.IADD R36, R36, 0x1, -R4 ;  /* 0x000000012424d824 */ /* 0x000fe200078e0a04 */
[C---:B------:R-:W-:Y:S01]  /*3b70*/  ISETP.GT.U32.AND P5, PT, R4.reuse, R35, PT ;  /* 0x000000230400720c */ /* 0x040fe20003fa4070 */
[C---:B------:R-:W-:Y:S02]  /*3b80*/  IMAD R37, R4.reuse, R5, R37 ;  /* 0x0000000504257224 */ /* 0x040fe400078e0225 */
[----:B------:R-:W-:Y:S02]  /*3b90*/  IMAD.MOV R2, RZ, RZ, -R2 ;  /* 0x000000ffff027224 */ /* 0x000fe400078e0a02 */
[----:B------:R-:W-:Y:S01]  /*3ba0*/  @!P6 IMAD.IADD R33, R33, 0x1, -R4 ;  /* 0x000000012121e824 */ /* 0x000fe200078e0a04 */
[C---:B------:R-:W-:Y:S01]  /*3bb0*/  ISETP.GT.U32.AND P6, PT, R4.reuse, R37, PT ;  /* 0x000000250400720c */ /* 0x040fe20003fc4070 */
[----:B------:R-:W-:Y:S02]  /*3bc0*/  IMAD R38, R4, R2, R38 ;  /* 0x0000000204267224 */ /* 0x000fe400078e0226 */
[----:B------:R-:W-:-:S04]  /*3bd0*/  IMAD.HI.U32 R2, R19, R40, RZ ;  /* 0x0000002813027227 */ /* 0x000fc800078e00ff */
[----:B------:R-:W-:Y:S01]  /*3be0*/  @!P2 IMAD.MOV R28, RZ, RZ, -R28 ;  /* 0x000000ffff1ca224 */ /* 0x000fe200078e0a1c */
[C---:B------:R-:W-:Y:S01]  /*3bf0*/  ISETP.GT.U32.AND P2, PT, R4.reuse, R32, PT ;  /* 0x000000200400720c */ /* 0x040fe20003f44070 */
[----:B------:R-:W-:Y:S02]  /*3c00*/  IMAD.MOV R2, RZ, RZ, -R2 ;  /* 0x000000ffff027224 */ /* 0x000fe400078e0a02 */
[----:B------:R-:W-:Y:S01]  /*3c10*/  @!P0 IMAD.MOV R27, RZ, RZ, -R27 ;  /* 0x000000ffff1b8224 */ /* 0x000fe200078e0a1b */
[----:B------:R-:W-:Y:S01]  /*3c20*/  ISETP.GE.AND P0, PT, R39, RZ, PT ;  /* 0x000000ff2700720c */ /* 0x000fe20003f06270 */
[----:B------:R-:W-:Y:S01]  /*3c30*/  @!P5 IMAD.IADD R35, R35, 0x1, -R4 ;  /* 0x000000012323d824 */ /* 0x000fe200078e0a04 */
[C---:B------:R-:W-:Y:S01]  /*3c40*/  ISETP.GT.U32.AND P5, PT, R4.reuse, R38, PT ;  /* 0x000000260400720c */ /* 0x040fe20003fa4070 */
[----:B------:R-:W-:Y:S02]  /*3c50*/  IMAD R40, R4, R2, R40 ;  /* 0x0000000204287224 */ /* 0x000fe400078e0228 */
[----:B------:R-:W-:-:S03]  /*3c60*/  @!P6 IMAD.IADD R37, R37, 0x1, -R4 ;  /* 0x000000012525e824 */ /* 0x000fc600078e0a04 */
[----:B------:R-:W-:Y:S01]  /*3c70*/  ISETP.GT.U32.AND P6, PT, R4, R40, PT ;  /* 0x000000280400720c */ /* 0x000fe20003fc4070 */
[----:B------:R-:W-:Y:S01]  /*3c80*/  @!P2 IMAD.IADD R32, R32, 0x1, -R4 ;  /* 0x000000012020a824 */ /* 0x000fe200078e0a04 */
[----:B------:R-:W-:Y:S02]  /*3c90*/  ISETP.GE.AND P3, PT, R42, RZ, PT ;  /* 0x000000ff2a00720c */ /* 0x000fe40003f66270 */
[----:B------:R-:W-:Y:S01]  /*3ca0*/  IABS R42, R46 ;  /* 0x0000002e002a7213 */ /* 0x000fe20000000000 */
[----:B------:R-:W-:Y:S01]  /*3cb0*/  @!P0 IMAD.MOV R32, RZ, RZ, -R32 ;  /* 0x000000ffff208224 */ /* 0x000fe200078e0a20 */
[----:B------:R-:W-:Y:S01]  /*3cc0*/  ISETP.GE.AND P0, PT, R43, RZ, PT ;  /* 0x000000ff2b00720c */ /* 0x000fe20003f06270 */
[----:B------:R-:W-:Y:S01]  /*3cd0*/  @!P5 IMAD.IADD R38, R38, 0x1, -R4 ;  /* 0x000000012626d824 */ /* 0x000fe200078e0a04 */
[----:B------:R-:W-:Y:S02]  /*3ce0*/  IABS R43, R47 ;  /* 0x0000002f002b7213 */ /* 0x000fe40000000000 */
[----:B------:R-:W-:-:S02]  /*3cf0*/  IABS R5, R48 ;  /* 0x0000003000057213 */ /* 0x000fc40000000000 */
[----:B------:R-:W-:Y:S01]  /*3d00*/  ISETP.GT.U32.AND P5, PT, R4, R37, PT ;  /* 0x000000250400720c */ /* 0x000fe20003fa4070 */
[----:B------:R-:W-:Y:S01]  /*3d10*/  @!P1 IMAD.MOV R33, RZ, RZ, -R33 ;  /* 0x000000ffff219224 */ /* 0x000fe200078e0a21 */
[----:B------:R-:W-:Y:S01]  /*3d20*/  ISETP.GE.AND P1, PT, R45, RZ, PT ;  /* 0x000000ff2d00720c */ /* 0x000fe20003f26270 */
[----:B------:R-:W-:Y:S02]  /*3d30*/  @!P6 IMAD.IADD R40, R40, 0x1, -R4 ;  /* 0x000000012828e824 */ /* 0x000fe400078e0a04 */
[----:B------:R-:W-:Y:S01]  /*3d40*/  IMAD.HI.U32 R2, R19, R42, RZ ;  /* 0x0000002a13027227 */ /* 0x000fe200078e00ff */
[----:B------:R-:W-:-:S03]  /*3d50*/  ISETP.GE.AND P2, PT, R41, RZ, PT ;  /* 0x000000ff2900720c */ /* 0x000fc60003f46270 */
[----:B------:R-:W-:Y:S01]  /*3d60*/  IMAD.HI.U32 R6, R19, R43, RZ ;  /* 0x0000002b13067227 */ /* 0x000fe200078e00ff */
[----:B------:R-:W-:-:S03]  /*3d70*/  ISETP.GT.U32.AND P6, PT, R4, R40, PT ;  /* 0x000000280400720c */ /* 0x000fc60003fc4070 */
[----:B------:R-:W-:Y:S02]  /*3d80*/  IMAD.MOV.U32 R45, RZ, RZ, R5 ;  /* 0x000000ffff2d7224 */ /* 0x000fe400078e0005 */
[----:B------:R-:W-:Y:S02]  /*3d90*/  IMAD.MOV R2, RZ, RZ, -R2 ;  /* 0x000000ffff027224 */ /* 0x000fe400078e0a02 */
[----:B------:R-:W-:Y:S02]  /*3da0*/  IMAD.MOV R6, RZ, RZ, -R6 ;  /* 0x000000ffff067224 */ /* 0x000fe400078e0a06 */
[----:B------:R-:W-:-:S04]  /*3db0*/  IMAD.HI.U32 R5, R19, R45, RZ ;  /* 0x0000002d13057227 */ /* 0x000fc800078e00ff */
[----:B------:R-:W-:Y:S01]  /*3dc0*/  @!P4 IMAD.MOV R31, RZ, RZ, -R31 ;  /* 0x000000ffff1fc224 */ /* 0x000fe200078e0a1f */
[C---:B------:R-:W-:Y:S01]  /*3dd0*/  ISETP.GT.U32.AND P4, PT, R4.reuse, R36, PT ;  /* 0x000000240400720c */ /* 0x040fe20003f84070 */
[C---:B------:R-:W-:Y:S02]  /*3de0*/  IMAD R42, R4.reuse, R2, R42 ;  /* 0x00000002042a7224 */ /* 0x040fe400078e022a */
[C---:B------:R-:W-:Y:S02]  /*3df0*/  IMAD R43, R4.reuse, R6, R43 ;  /* 0x00000006042b7224 */ /* 0x040fe400078e022b */
[----:B------:R-:W-:Y:S02]  /*3e00*/  @!P5 IMAD.IADD R37, R37, 0x1, -R4 ;  /* 0x000000012525d824 */ /* 0x000fe400078e0a04 */
[----:B------:R-:W-:Y:S01]  /*3e10*/  IMAD.MOV R5, RZ, RZ, -R5 ;  /* 0x000000ffff057224 */ /* 0x000fe200078e0a05 */
[C---:B------:R-:W-:Y:S01]  /*3e20*/  ISETP.GT.U32.AND P5, PT, R4.reuse, R42, PT ;  /* 0x0000002a0400720c */ /* 0x040fe20003fa4070 */
[----:B------:R-:W-:Y:S01]  /*3e30*/  @!P0 IMAD.MOV R37, RZ, RZ, -R37 ;  /* 0x000000ffff258224 */ /* 0x000fe200078e0a25 */
[C---:B------:R-:W-:Y:S01]  /*3e40*/  ISETP.GT.U32.AND P0, PT, R4.reuse, R43, PT ;  /* 0x0000002b0400720c */ /* 0x040fe20003f04070 */
[----:B------:R-:W-:-:S02]  /*3e50*/  IMAD R45, R4, R5, R45 ;  /* 0x00000005042d7224 */ /* 0x000fc400078e022d */
[----:B------:R-:W-:Y:S01]  /*3e60*/  @!P2 IMAD.MOV R35, RZ, RZ, -R35 ;  /* 0x000000ffff23a224 */ /* 0x000fe200078e0a23 */
[----:B------:R-:W-:Y:S01]  /*3e70*/  ISETP.GT.U32.AND P2, PT, R4, R38, PT ;  /* 0x000000260400720c */ /* 0x000fe20003f44070 */
[--C-:B------:R-:W-:Y:S01]  /*3e80*/  @!P6 IMAD.IADD R40, R40, 0x1, -R4.reuse ;  /* 0x000000012828e824 */ /* 0x100fe200078e0a04 */
[----:B------:R-:W-:Y:S01]  /*3e90*/  ISETP.GT.U32.AND P6, PT, R4, R45, PT ;  /* 0x0000002d0400720c */ /* 0x000fe20003fc4070 */
[--C-:B------:R-:W-:Y:S01]  /*3ea0*/  @!P4 IMAD.IADD R36, R36, 0x1, -R4.reuse ;  /* 0x000000012424c824 */ /* 0x100fe200078e0a04 */
[----:B------:R-:W-:Y:S02]  /*3eb0*/  ISETP.GE.AND P4, PT, R44, RZ, PT ;  /* 0x000000ff2c00720c */ /* 0x000fe40003f86270 */
[----:B------:R-:W-:Y:S01]  /*3ec0*/  IABS R2, R49 ;  /* 0x0000003100027213 */ /* 0x000fe20000000000 */
[--C-:B------:R-:W-:Y:S01]  /*3ed0*/  @!P5 IMAD.IADD R42, R42, 0x1, -R4.reuse ;  /* 0x000000012a2ad824 */ /* 0x100fe200078e0a04 */
[----:B------:R-:W-:Y:S01]  /*3ee0*/  ISETP.GE.AND P5, PT, R48, RZ, PT ;  /* 0x000000ff3000720c */ /* 0x000fe20003fa6270 */
[----:B------:R-:W-:Y:S01]  /*3ef0*/  @!P0 IMAD.IADD R43, R43, 0x1, -R4 ;  /* 0x000000012b2b8824 */ /* 0x000fe200078e0a04 */
[----:B------:R-:W-:Y:S01]  /*3f00*/  IABS R48, R50 ;  /* 0x0000003200307213 */ /* 0x000fe20000000000 */
[----:B------:R-:W-:Y:S01]  /*3f10*/  IMAD.HI.U32 R5, R19, R2, RZ ;  /* 0x0000000213057227 */ /* 0x000fe200078e00ff */
[----:B------:R-:W-:-:S03]  /*3f20*/  ISETP.GT.U32.AND P0, PT, R4, R42, PT ;  /* 0x0000002a0400720c */ /* 0x000fc60003f04070 */
[--C-:B------:R-:W-:Y:S02]  /*3f30*/  @!P2 IMAD.IADD R38, R38, 0x1, -R4.reuse ;  /* 0x000000012626a824 */ /* 0x100fe400078e0a04 */
[----:B------:R-:W-:Y:S02]  /*3f40*/  IMAD.MOV R5, RZ, RZ, -R5 ;  /* 0x000000ffff057224 */ /* 0x000fe400078e0a05 */
[----:B------:R-:W-:Y:S01]  /*3f50*/  @!P6 IMAD.IADD R45, R45, 0x1, -R4 ;  /* 0x000000012d2de824 */ /* 0x000fe200078e0a04 */
[----:B------:R-:W-:Y:S01]  /*3f60*/  ISETP.GT.U32.AND P6, PT, R4, R43, PT ;  /* 0x0000002b0400720c */ /* 0x000fe20003fc4070 */
[----:B------:R-:W-:Y:S01]  /*3f70*/  IMAD.HI.U32 R6, R19, R48, RZ ;  /* 0x0000003013067227 */ /* 0x000fe200078e00ff */
[----:B------:R-:W-:-:S03]  /*3f80*/  ISETP.GE.AND P2, PT, R47, RZ, PT ;  /* 0x000000ff2f00720c */ /* 0x000fc60003f46270 */
[C---:B------:R-:W-:Y:S02]  /*3f90*/  IMAD R47, R4.reuse, R5, R2 ;  /* 0x00000005042f7224 */ /* 0x040fe400078e0202 */
[----:B------:R-:W-:Y:S01]  /*3fa0*/  @!P4 IMAD.MOV R38, RZ, RZ, -R38 ;  /* 0x000000ffff26c224 */ /* 0x000fe200078e0a26 */
[C---:B------:R-:W-:Y:S01]  /*3fb0*/  ISETP.GT.U32.AND P4, PT, R4.reuse, R45, PT ;  /* 0x0000002d0400720c */ /* 0x040fe20003f84070 */
[----:B------:R-:W-:Y:S02]  /*3fc0*/  IMAD.MOV R6, RZ, RZ, -R6 ;  /* 0x000000ffff067224 */ /* 0x000fe400078e0a06 */
[----:B------:R-:W-:Y:S01]  /*3fd0*/  @!P1 IMAD.MOV R40, RZ, RZ, -R40 ;  /* 0x000000ffff289224 */ /* 0x000fe200078e0a28 */
[C---:B------:R-:W-:Y:S01]  /*3fe0*/  ISETP.GT.U32.AND P1, PT, R4.reuse, R47, PT ;  /* 0x0000002f0400720c */ /* 0x040fe20003f24070 */
[----:B------:R-:W-:Y:S01]  /*3ff0*/  IMAD R48, R4, R6, R48 ;  /* 0x0000000604307224 */ /* 0x000fe200078e0230 */
[----:B------:R-:W-:Y:S01]  /*4000*/  IABS R2, R51 ;  /* 0x0000003300027213 */ /* 0x000fe20000000000 */
[----:B------:R-:W-:Y:S01]  /*4010*/  @!P3 IMAD.MOV R36, RZ, RZ, -R36 ;  /* 0x000000ffff24b224 */ /* 0x000fe200078e0a24 */
[----:B------:R-:W-:Y:S01]  /*4020*/  IABS R5, R52 ;  /* 0x0000003400057213 */ /* 0x000fe20000000000 */
[--C-:B------:R-:W-:Y:S01]  /*4030*/  @!P0 IMAD.IADD R42, R42, 0x1, -R4.reuse ;  /* 0x000000012a2a8824 */ /* 0x100fe200078e0a04 */
[----:B------:R-:W-:Y:S01]  /*4040*/  ISETP.GE.AND P3, PT, R46, RZ, PT ;  /* 0x000000ff2e00720c */ /* 0x000fe20003f66270 */
[----:B------:R-:W-:Y:S01]  /*4050*/  @!P6 IMAD.IADD R43, R43, 0x1, -R4 ;  /* 0x000000012b2be824 */ /* 0x000fe200078e0a04 */
[----:B------:R-:W-:Y:S01]  /*4060*/  ISETP.GE.AND P0, PT, R49, RZ, PT ;  /* 0x000000ff3100720c */ /* 0x000fe20003f06270 */
[----:B------:R-:W-:Y:S01]  /*4070*/  IMAD.HI.U32 R49, R19, R2, RZ ;  /* 0x0000000213317227 */ /* 0x000fe200078e00ff */
[----:B------:R-:W-:-:S03]  /*4080*/  ISETP.GT.U32.AND P6, PT, R4, R48, PT ;  /* 0x000000300400720c */ /* 0x000fc60003fc4070 */
[----:B------:R-:W-:-:S04]  /*4090*/  IMAD.HI.U32 R6, R19, R5, RZ ;  /* 0x0000000513067227 */ /* 0x000fc800078e00ff */
[----:B------:R-:W-:Y:S01]  /*40a0*/  @!P4 IMAD.IADD R45, R45, 0x1, -R4 ;  /* 0x000000012d2dc824 */ /* 0x000fe200078e0a04 */
[----:B------:R-:W-:Y:S01]  /*40b0*/  ISETP.GE.AND P4, PT, R50, RZ, PT ;  /* 0x000000ff3200720c */ /* 0x000fe20003f86270 */
[----:B------:R-:W-:Y:S02]  /*40c0*/  IMAD.MOV R49, RZ, RZ, -R49 ;  /* 0x000000ffff317224 */ /* 0x000fe400078e0a31 */
[----:B------:R-:W-:Y:S01]  /*40d0*/  IMAD.MOV R50, RZ, RZ, -R6 ;  /* 0x000000ffff327224 */ /* 0x000fe200078e0a06 */
[----:B------:R-:W-:Y:S01]  /*40e0*/  IABS R14, R53 ;  /* 0x00000035000e7213 */ /* 0x000fe20000000000 */
[----:B------:R-:W-:Y:S02]  /*40f0*/  @!P1 IMAD.IADD R47, R47, 0x1, -R4 ;  /* 0x000000012f2f9824 */ /* 0x000fe400078e0a04 */
[C---:B------:R-:W-:Y:S02]  /*4100*/  IMAD R49, R4.reuse, R49, R2 ;  /* 0x0000003104317224 */ /* 0x040fe400078e0202 */
[----:B------:R-:W-:-:S02]  /*4110*/  IMAD R50, R4, R50, R5 ;  /* 0x0000003204327224 */ /* 0x000fc400078e0205 */
[----:B------:R-:W-:Y:S01]  /*4120*/  @!P3 IMAD.MOV R42, RZ, RZ, -R42 ;  /* 0x000000ffff2ab224 */ /* 0x000fe200078e0a2a */
[----:B------:R-:W-:Y:S01]  /*4130*/  ISETP.GT.U32.AND P3, PT, R4, R47, PT ;  /* 0x0000002f0400720c */ /* 0x000fe20003f64070 */
[----:B------:R-:W-:-:S04]  /*4140*/  IMAD.HI.U32 R6, R19, R14, RZ ;  /* 0x0000000e13067227 */ /* 0x000fc800078e00ff */
[----:B------:R-:W-:Y:S01]  /*4150*/  @!P6 IMAD.IADD R48, R48, 0x1, -R4 ;  /* 0x000000013030e824 */ /* 0x000fe200078e0a04 */
[C---:B------:R-:W-:Y:S01]  /*4160*/  ISETP.GT.U32.AND P6, PT, R4.reuse, R49, PT ;  /* 0x000000310400720c */ /* 0x040fe20003fc4070 */
[----:B------:R-:W-:Y:S01]  /*4170*/  @!P5 IMAD.MOV R45, RZ, RZ, -R45 ;  /* 0x000000ffff2dd224 */ /* 0x000fe200078e0a2d */
[----:B------:R-:W-:Y:S01]  /*4180*/  ISETP.GT.U32.AND P5, PT, R4, R50, PT ;  /* 0x000000320400720c */ /* 0x000fe20003fa4070 */
[----:B------:R-:W-:-:S04]  /*4190*/  IMAD.MOV R6, RZ, RZ, -R6 ;  /* 0x000000ffff067224 */ /* 0x000fc800078e0a06 */
[C---:B------:R-:W-:Y:S02]  /*41a0*/  IMAD R14, R4.reuse, R6, R14 ;  /* 0x00000006040e7224 */ /* 0x040fe400078e020e */
[--C-:B------:R-:W-:Y:S01]  /*41b0*/  @!P3 IMAD.IADD R47, R47, 0x1, -R4.reuse ;  /* 0x000000012f2fb824 */ /* 0x100fe200078e0a04 */
[----:B------:R-:W-:Y:S02]  /*41c0*/  IABS R2, R60 ;  /* 0x0000003c00027213 */ /* 0x000fe40000000000 */
[----:B------:R-:W-:Y:S01]  /*41d0*/  ISETP.GT.U32.AND P3, PT, R4, R14, PT ;  /* 0x0000000e0400720c */ /* 0x000fe20003f64070 */
[--C-:B------:R-:W-:Y:S01]  /*41e0*/  @!P6 IMAD.IADD R49, R49, 0x1, -R4.reuse ;  /* 0x000000013131e824 */ /* 0x100fe200078e0a04 */
[----:B--2---:R-:W-:Y:S01]  /*41f0*/  IABS R6, R54 ;  /* 0x0000003600067213 */ /* 0x004fe20000000000 */
[----:B------:R-:W-:Y:S02]  /*4200*/  @!P5 IMAD.IADD R50, R50, 0x1, -R4 ;  /* 0x000000013232d824 */ /* 0x000fe400078e0a04 */
[----:B------:R-:W-:Y:S01]  /*4210*/  IMAD.HI.U32 R9, R19, R2, RZ ;  /* 0x0000000213097227 */ /* 0x000fe200078e00ff */
[----:B------:R-:W-:-:S02]  /*4220*/  ISETP.GT.U32.AND P6, PT, R4, R49, PT ;  /* 0x000000310400720c */ /* 0x000fc40003fc4070 */
[----:B------:R-:W-:Y:S01]  /*4230*/  ISETP.GT.U32.AND P5, PT, R4, R50, PT ;  /* 0x000000320400720c */ /* 0x000fe20003fa4070 */
[----:B------:R-:W-:-:S04]  /*4240*/  IMAD.HI.U32 R24, R19, R6, RZ ;  /* 0x0000000613187227 */ /* 0x000fc800078e00ff */
[----:B------:R-:W-:Y:S02]  /*4250*/  IMAD.MOV R9, RZ, RZ, -R9 ;  /* 0x000000ffff097224 */ /* 0x000fe400078e0a09 */
[----:B------:R-:W-:Y:S02]  /*4260*/  IMAD.MOV R24, RZ, RZ, -R24 ;  /* 0x000000ffff187224 */ /* 0x000fe400078e0a18 */
[----:B------:R-:W-:Y:S01]  /*4270*/  @!P3 IMAD.IADD R14, R14, 0x1, -R4 ;  /* 0x000000010e0eb824 */ /* 0x000fe200078e0a04 */
[----:B------:R-:W-:Y:S01]  /*4280*/  ISETP.GE.AND P3, PT, R53, RZ, PT ;  /* 0x000000ff3500720c */ /* 0x000fe20003f66270 */
[C---:B------:R-:W-:Y:S02]  /*4290*/  IMAD R53, R4.reuse, R9, R2 ;  /* 0x0000000904357224 */ /* 0x040fe400078e0202 */
[C---:B------:R-:W-:Y:S02]  /*42a0*/  IMAD R6, R4.reuse, R24, R6 ;  /* 0x0000001804067224 */ /* 0x040fe400078e0206 */
[----:B------:R-:W-:Y:S01]  /*42b0*/  @!P2 IMAD.MOV R43, RZ, RZ, -R43 ;  /* 0x000000ffff2ba224 */ /* 0x000fe200078e0a2b */
[C---:B------:R-:W-:Y:S01]  /*42c0*/  ISETP.GT.U32.AND P2, PT, R4.reuse, R48, PT ;  /* 0x000000300400720c */ /* 0x040fe20003f44070 */
[--C-:B------:R-:W-:Y:S01]  /*42d0*/  @!P6 IMAD.IADD R49, R49, 0x1, -R4.reuse ;  /* 0x000000013131e824 */ /* 0x100fe200078e0a04 */
[----:B------:R-:W-:Y:S01]  /*42e0*/  ISETP.GT.U32.AND P6, PT, R4, R53, PT ;  /* 0x000000350400720c */ /* 0x000fe20003fc4070 */
[----:B------:R-:W-:Y:S01]  /*42f0*/  @!P5 IMAD.IADD R50, R50, 0x1, -R4 ;  /* 0x000000013232d824 */ /* 0x000fe200078e0a04 */
[----:B------:R-:W-:Y:S01]  /*4300*/  ISETP.GT.U32.AND P5, PT, R4, R6, PT ;  /* 0x000000060400720c */ /* 0x000fe20003fa4070 */
[----:B------:R0:W-:Y:S01]  /*4310*/  STL [R1+0xd18], R61 ;  /* 0x000d183d01007387 */ /* 0x0001e20000100800 */
[----:B---3--:R-:W-:-:S05]  /*4320*/  IABS R5, R0 ;  /* 0x0000000000057213 */ /* 0x008fca0000000000 */
[----:B------:R-:W-:Y:S01]  /*4330*/  IMAD.HI.U32 R24, R19, R5, RZ ;  /* 0x0000000513187227 */ /* 0x000fe200078e00ff */
[----:B0-----:R-:W2:Y:S04]  /*4340*/  LDL.LU R61, [R1+0x20] ;  /* 0x00002000013d7983 */ /* 0x001ea80000300800 */
[----:B------:R-:W-:Y:S04]  /*4350*/  STL [R1+0xd1c], R59 ;  /* 0x000d1c3b01007387 */ /* 0x000fe80000100800 */
[----:B------:R-:W-:Y:S04]  /*4360*/  STL [R1+0xd20], R58 ;  /* 0x000d203a01007387 */ /* 0x000fe80000100800 */
[----:B------:R0:W-:Y:S01]  /*4370*/  STL [R1+0xd24], R7 ;  /* 0x000d240701007387 */ /* 0x0001e20000100800 */
[----:B------:R-:W-:-:S03]  /*4380*/  @!P2 IMAD.IADD R48, R48, 0x1, -R4 ;  /* 0x000000013030a824 */ /* 0x000fc600078e0a04 */
[----:B------:R-:W-:Y:S01]  /*4390*/  STL [R1+0xd2c], R8 ;  /* 0x000d2c0801007387 */ /* 0x000fe20000100800 */
[----:B------:R-:W-:-:S03]  /*43a0*/  @!P6 IMAD.IADD R53, R53, 0x1, -R4 ;  /* 0x000000013535e824 */ /* 0x000fc600078e0a04 */
[----:B------:R-:W-:Y:S01]  /*43b0*/  STL [R1+0xd30], R10 ;  /* 0x000d300a01007387 */ /* 0x000fe20000100800 */
[----:B------:R-:W-:Y:S01]  /*43c0*/  @!P5 IMAD.IADD R6, R6, 0x1, -R4 ;  /* 0x000000010606d824 */ /* 0x000fe200078e0a04 */
[----:B----4-:R-:W-:Y:S02]  /*43d0*/  IABS R2, R57 ;  /* 0x0000003900027213 */ /* 0x010fe40000000000 */
[----:B------:R-:W-:Y:S01]  /*43e0*/  STL [R1+0xd34], R11 ;  /* 0x000d340b01007387 */ /* 0x000fe20000100800 */
[----:B------:R-:W-:Y:S01]  /*43f0*/  IMAD.MOV R24, RZ, RZ, -R24 ;  /* 0x000000ffff187224 */ /* 0x000fe200078e0a18 */
[----:B------:R-:W-:Y:S02]  /*4400*/  ISETP.GE.AND P5, PT, R54, RZ, PT ;  /* 0x000000ff3600720c */ /* 0x000fe40003fa6270 */
[----:B------:R-:W-:Y:S01]  /*4410*/  STL [R1+0xd38], R12 ;  /* 0x000d380c01007387 */ /* 0x000fe20000100800 */
[----:B------:R-:W-:-:S03]  /*4420*/  ISETP.GE.AND P1, PT, R51, RZ, PT ;  /* 0x000000ff3300720c */ /* 0x000fc60003f26270 */
[----:B------:R-:W3:Y:S01]  /*4430*/  LDL.LU R56, [R1+0x24] ;  /* 0x0000240001387983 */ /* 0x000ee20000300800 */
[----:B------:R-:W-:-:S03]  /*4440*/  @!P4 IMAD.MOV R48, RZ, RZ, -R48 ;  /* 0x000000ffff30c224 */ /* 0x000fc600078e0a30 */
[----:B------:R-:W4:Y:S01]  /*4450*/  LDL.LU R54, [R1+0x28] ;  /* 0x0000280001367983 */ /* 0x000f220000300800 */
[C---:B------:R-:W-:Y:S01]  /*4460*/  IMAD R5, R4.reuse, R24, R5 ;  /* 0x0000001804057224 */ /* 0x040fe200078e0205 */
[----:B------:R-:W-:Y:S01]  /*4470*/  ISETP.GT.U32.AND P4, PT, R4, R53, PT ;  /* 0x000000350400720c */ /* 0x000fe20003f84070 */
[----:B------:R-:W-:-:S04]  /*4480*/  IMAD.HI.U32 R24, R19, R2, RZ ;  /* 0x0000000213187227 */ /* 0x000fc800078e00ff */
[----:B------:R-:W-:Y:S02]  /*4490*/  IMAD.MOV R24, RZ, RZ, -R24 ;  /* 0x000000ffff187224 */ /* 0x000fe400078e0a18 */
[----:B------:R-:W-:Y:S02]  /*44a0*/  @!P1 IMAD.MOV R49, RZ, RZ, -R49 ;  /* 0x000000ffff319224 */ /* 0x000fe400078e0a31 */
[C---:B------:R-:W-:Y:S01]  /*44b0*/  IMAD R2, R4.reuse, R24, R2 ;  /* 0x0000001804027224 */ /* 0x040fe200078e0202 */
[----:B------:R-:W-:-:S03]  /*44c0*/  ISETP.GT.U32.AND P1, PT, R4, R6, PT ;  /* 0x000000060400720c */ /* 0x000fc60003f24070 */
[----:B------:R-:W-:Y:S01]  /*44d0*/  @!P4 IMAD.IADD R53, R53, 0x1, -R4 ;  /* 0x000000013535c824 */ /* 0x000fe200078e0a04 */
[----:B------:R-:W-:Y:S02]  /*44e0*/  ISETP.GT.U32.AND P4, PT, R4, R2, PT ;  /* 0x000000020400720c */ /* 0x000fe40003f84070 */
[----:B------:R-:W-:Y:S02]  /*44f0*/  IABS R9, R55 ;  /* 0x0000003700097213 */ /* 0x000fe40000000000 */
[----:B------:R-:W-:-:S05]  /*4500*/  IABS R29, R3 ;  /* 0x00000003001d7213 */ /* 0x000fca0000000000 */
[--C-:B------:R-:W-:Y:S01]  /*4510*/  @!P1 IMAD.IADD R6, R6, 0x1, -R4.reuse ;  /* 0x0000000106069824 */ /* 0x100fe200078e0a04 */
[----:B------:R-:W-:Y:S02]  /*4520*/  ISETP.GE.AND P1, PT, R55, RZ, PT ;  /* 0x000000ff3700720c */ /* 0x000fe40003f26270 */
[----:B------:R-:W3:Y:S01]  /*4530*/  LDL.LU R55, [R1+0x30] ;  /* 0x0000300001377983 */ /* 0x000ee20000300800 */
[----:B------:R-:W-:Y:S01]  /*4540*/  @!P4 IMAD.IADD R2, R2, 0x1, -R4 ;  /* 0x000000010202c824 */ /* 0x000fe200078e0a04 */
[----:B------:R-:W-:Y:S02]  /*4550*/  ISETP.GE.AND P4, PT, R3, RZ, PT ;  /* 0x000000ff0300720c */ /* 0x000fe40003f86270 */
[----:B------:R-:W3:Y:S01]  /*4560*/  LDL.LU R3, [R1+0x34] ;  /* 0x0000340001037983 */ /* 0x000ee20000300800 */
[----:B------:R-:W-:Y:S01]  /*4570*/  @!P0 IMAD.MOV R47, RZ, RZ, -R47 ;  /* 0x000000ffff2f8224 */ /* 0x000fe200078e0a2f */
[----:B------:R-:W-:Y:S01]  /*4580*/  ISETP.GT.U32.AND P0, PT, R4, R14, PT ;  /* 0x0000000e0400720c */ /* 0x000fe20003f04070 */
[----:B------:R-:W-:Y:S01]  /*4590*/  IMAD.HI.U32 R34, R19, R9, RZ ;  /* 0x0000000913227227 */ /* 0x000fe200078e00ff */
[----:B------:R-:W-:-:S11]  /*45a0*/  ISETP.GE.AND P2, PT, R52, RZ, PT ;  /* 0x000000ff3400720c */ /* 0x000fd60003f46270 */
[----:B------:R-:W-:Y:S01]  /*45b0*/  @!P0 IMAD.IADD R14, R14, 0x1, -R4 ;  /* 0x000000010e0e8824 */ /* 0x000fe200078e0a04 */
[----:B------:R-:W-:Y:S01]  /*45c0*/  ISETP.GE.AND P0, PT, R60, RZ, PT ;  /* 0x000000ff3c00720c */ /* 0x000fe20003f06270 */
[----:B------:R-:W-:Y:S01]  /*45d0*/  IMAD.MOV R34, RZ, RZ, -R34 ;  /* 0x000000ffff227224 */ /* 0x000fe200078e0a22 */
[----:B------:R-:W-:-:S03]  /*45e0*/  ISETP.GT.U32.AND P6, PT, R4, R5, PT ;  /* 0x000000050400720c */ /* 0x000fc60003fc4070 */
[----:B------:R-:W-:-:S08]  /*45f0*/  IMAD R9, R4, R34, R9 ;  /* 0x0000002204097224 */ /* 0x000fd000078e0209 */
[----:B------:R-:W-:Y:S01]  /*4600*/  @!P0 IMAD.MOV R53, RZ, RZ, -R53 ;  /* 0x000000ffff358224 */ /* 0x000fe200078e0a35 */
[----:B------:R-:W-:Y:S02]  /*4610*/  ISETP.GE.AND P0, PT, R57, RZ, PT ;  /* 0x000000ff3900720c */ /* 0x000fe40003f06270 */
[----:B------:R-:W3:Y:S01]  /*4620*/  LDL.LU R57, [R1+0x38] ;  /* 0x0000380001397983 */ /* 0x000ee20000300800 */
[----:B------:R-:W-:Y:S01]  /*4630*/  @!P2 IMAD.MOV R50, RZ, RZ, -R50 ;  /* 0x000000ffff32a224 */ /* 0x000fe200078e0a32 */
[----:B------:R-:W-:Y:S01]  /*4640*/  ISETP.GT.U32.AND P2, PT, R4, R9, PT ;  /* 0x000000090400720c */ /* 0x000fe20003f44070 */
[----:B------:R-:W-:Y:S02]  /*4650*/  @!P6 IMAD.IADD R5, R5, 0x1, -R4 ;  /* 0x000000010505e824 */ /* 0x000fe400078e0a04 */
[----:B------:R-:W-:-:S03]  /*4660*/  IMAD.HI.U32 R34, R19, R29, RZ ;  /* 0x0000001d13227227 */ /* 0x000fc600078e00ff */
[----:B------:R-:W-:Y:S01]  /*4670*/  ISETP.GT.U32.AND P6, PT, R4, R5, PT ;  /* 0x000000050400720c */ /* 0x000fe20003fc4070 */
[----:B------:R-:W-:Y:S02]  /*4680*/  IMAD.MOV R34, RZ, RZ, -R34 ;  /* 0x000000ffff227224 */ /* 0x000fe400078e0a22 */
[----:B------:R-:W-:-:S04]  /*4690*/  IMAD.MOV.U32 R52, RZ, RZ, R14 ;  /* 0x000000ffff347224 */ /* 0x000fc800078e000e */
[----:B------:R-:W-:Y:S02]  /*46a0*/  @!P2 IMAD.IADD R9, R9, 0x1, -R4 ;  /* 0x000000010909a824 */ /* 0x000fe400078e0a04 */
[----:B------:R-:W-:-:S03]  /*46b0*/  IMAD R14, R4, R34, R29 ;  /* 0x00000022040e7224 */ /* 0x000fc600078e021d */
[C---:B------:R-:W-:Y:S01]  /*46c0*/  ISETP.GT.U32.AND P2, PT, R4.reuse, R9, PT ;  /* 0x000000090400720c */ /* 0x040fe20003f44070 */
[----:B------:R-:W-:Y:S01]  /*46d0*/  @!P6 IMAD.IADD R5, R5, 0x1, -R4 ;  /* 0x000000010505e824 */ /* 0x000fe200078e0a04 */
[----:B------:R-:W-:Y:S01]  /*46e0*/  ISETP.GT.U32.AND P6, PT, R4, R14, PT ;  /* 0x0000000e0400720c */ /* 0x000fe20003fc4070 */
[----:B------:R-:W-:Y:S01]  /*46f0*/  @!P3 IMAD.MOV R52, RZ, RZ, -R52 ;  /* 0x000000ffff34b224 */ /* 0x000fe200078e0a34 */
[----:B------:R-:W-:Y:S01]  /*4700*/  ISETP.GE.AND P3, PT, R0, RZ, PT ;  /* 0x000000ff0000720c */ /* 0x000fe20003f66270 */
[----:B0-----:R-:W-:Y:S01]  /*4710*/  IMAD.MOV.U32 R7, RZ, RZ, R6 ;  /* 0x000000ffff077224 */ /* 0x001fe200078e0006 */
[----:B------:R-:W3:Y:S03]  /*4720*/  LDL.LU R0, [R1+0x3c] ;  /* 0x00003c0001007983 */ /* 0x000ee60000300800 */
[----:B------:R-:W-:Y:S01]  /*4730*/  @!P5 IMAD.MOV R7, RZ, RZ, -R7 ;  /* 0x000000ffff07d224 */ /* 0x000fe200078e0a07 */
[----:B------:R-:W-:-:S03]  /*4740*/  ISETP.GT.U32.AND P5, PT, R4, R2, PT ;  /* 0x000000020400720c */ /* 0x000fc60003fa4070 */
[--C-:B------:R-:W-:Y:S01]  /*4750*/  @!P2 IMAD.IADD R9, R9, 0x1, -R4.reuse ;  /* 0x000000010909a824 */ /* 0x100fe200078e0a04 */
[----:B------:R0:W-:Y:S01]  /*4760*/  STL [R1+0x2c], R7 ;  /* 0x00002c0701007387 */ /* 0x0001e20000100800 */
[----:B------:R-:W-:Y:S02]  /*4770*/  @!P6 IMAD.IADD R14, R14, 0x1, -R4 ;  /* 0x000000010e0ee824 */ /* 0x000fe400078e0a04 */
[----:B------:R-:W-:Y:S02]  /*4780*/  @!P3 IMAD.MOV R5, RZ, RZ, -R5 ;  /* 0x000000ffff05b224 */ /* 0x000fe400078e0a05 */
[----:B0-----:R-:W-:Y:S01]  /*4790*/  IMAD.MOV.U32 R7, RZ, RZ, R9 ;  /* 0x000000ffff077224 */ /* 0x001fe200078e0009 */
[----:B------:R-:W-:-:S03]  /*47a0*/  ISETP.GT.U32.AND P6, PT, R4, R14, PT ;  /* 0x0000000e0400720c */ /* 0x000fc60003fc4070 */
[----:B------:R-:W-:Y:S01]  /*47b0*/  @!P1 IMAD.MOV R7, RZ, RZ, -R7 ;  /* 0x000000ffff079224 */ /* 0x000fe200078e0a07 */
[----:B------:R-:W-:Y:S01]  /*47c0*/  STL [R1+0x5c], R5 ;  /* 0x00005c0501007387 */ /* 0x000fe20000100800 */
[----:B------:R-:W-:-:S03]  /*47d0*/  @!P5 IMAD.IADD R2, R2, 0x1, -R4 ;  /* 0x000000010202d824 */ /* 0x000fc600078e0a04 */
[----:B------:R0:W-:Y:S04]  /*47e0*/  STL [R1+0x194], R7 ;  /* 0x0001940701007387 */ /* 0x0001e80000100800 */
[----:B------:R-:W3:Y:S01]  /*47f0*/  LDL.LU R59, [R1+0x440] ;  /* 0x00044000013b7983 */ /* 0x000ee20000300800 */
[----:B0-----:R-:W-:Y:S02]  /*4800*/  IMAD.MOV.U32 R7, RZ, RZ, R2 ;  /* 0x000000ffff077224 */ /* 0x001fe400078e0002 */
[----:B------:R-:W-:Y:S02]  /*4810*/  @!P6 IMAD.IADD R14, R14, 0x1, -R4 ;  /* 0x000000010e0ee824 */ /* 0x000fe400078e0a04 */
[----:B------:R-:W-:Y:S01]  /*4820*/  @!P0 IMAD.MOV R7, RZ, RZ, -R7 ;  /* 0x000000ffff078224 */ /* 0x000fe200078e0a07 */
[----:B--2---:R-:W-:-:S05]  /*4830*/  IABS R24, R61 ;  /* 0x0000003d00187213 */ /* 0x004fca0000000000 */
[----:B------:R-:W-:-:S04]  /*4840*/  IMAD.HI.U32 R41, R19, R24, RZ ;  /* 0x0000001813297227 */ /* 0x000fc800078e00ff */
[----:B------:R-:W-:-:S04]  /*4850*/  IMAD.MOV R41, RZ, RZ, -R41 ;  /* 0x000000ffff297224 */ /* 0x000fc800078e0a29 */
[----:B------:R-:W-:-:S05]  /*4860*/  IMAD R41, R4, R41, R24 ;  /* 0x0000002904297224 */ /* 0x000fca00078e0218 */
[----:B------:R-:W-:Y:S02]  /*4870*/  ISETP.GT.U32.AND P2, PT, R4, R41, PT ;  /* 0x000000290400720c */ /* 0x000fe40003f44070 */
[----:B----4-:R-:W-:Y:S02]  /*4880*/  IABS R39, R54 ;  /* 0x0000003600277213 */ /* 0x010fe40000000000 */
[----:B------:R-:W-:Y:S02]  /*4890*/  ISETP.GE.AND P5, PT, R54, RZ, PT ;  /* 0x000000ff3600720c */ /* 0x000fe40003fa6270 */
[----:B------:R-:W2:Y:S01]  /*48a0*/  LDL.LU R54, [R1+0x44c] ;  /* 0x00044c0001367983 */ /* 0x000ea20000300800 */
[----:B------:R-:W-:-:S04]  /*48b0*/  IMAD.HI.U32 R5, R19, R39, RZ ;  /* 0x0000002713057227 */ /* 0x000fc800078e00ff */
[----:B------:R-:W-:Y:S01]  /*48c0*/  IMAD.MOV R5, RZ, RZ, -R5 ;  /* 0x000000ffff057224 */ /* 0x000fe200078e0a05 */
[----:B------:R0:W-:Y:S03]  /*48d0*/  STL [R1+0x19c], R7 ;  /* 0x00019c0701007387 */ /* 0x0001e60000100800 */
[----:B------:R-:W-:Y:S02]  /*48e0*/  IMAD R39, R4, R5, R39 ;  /* 0x0000000504277224 */ /* 0x000fe400078e0227 */
[----:B0-----:R-:W-:-:S04]  /*48f0*/  IMAD.MOV.U32 R7, RZ, RZ, R14 ;  /* 0x000000ffff077224 */ /* 0x001fc800078e000e */
[----:B------:R-:W-:Y:S01]  /*4900*/  @!P4 IMAD.MOV R7, RZ, RZ, -R7 ;  /* 0x000000ffff07c224 */ /* 0x000fe200078e0a07 */
[----:B------:R-:W-:Y:S01]  /*4910*/  ISETP.GT.U32.AND P4, PT, R4, R39, PT ;  /* 0x000000270400720c */ /* 0x000fe20003f84070 */
[----:B------:R-:W-:Y:S01]  /*4920*/  @!P2 IMAD.IADD R41, R41, 0x1, -R4 ;  /* 0x000000012929a824 */ /* 0x000fe200078e0a04 */
[----:B---3--:R-:W-:Y:S02]  /*4930*/  ISETP.GE.AND P2, PT, R55, RZ, PT ;  /* 0x000000ff3700720c */ /* 0x008fe40003f46270 */
[----:B------:R-:W-:Y:S02]  /*4940*/  IABS R9, R55 ;  /* 0x0000003700097213 */ /* 0x000fe40000000000 */
[----:B------:R-:W3:Y:S01]  /*4950*/  LDL.LU R55, [R1+0x450] ;  /* 0x0004500001377983 */ /* 0x000ee20000300800 */
[----:B------:R-:W-:-:S03]  /*4960*/  IABS R5, R3 ;  /* 0x0000000300057213 */ /* 0x000fc60000000000 */
[----:B------:R0:W-:Y:S03]  /*4970*/  STL [R1+0x1a0], R7 ;  /* 0x0001a00701007387 */ /* 0x0001e60000100800 */
[----:B------:R-:W-:Y:S01]  /*4980*/  @!P4 IMAD.IADD R39, R39, 0x1, -R4 ;  /* 0x000000012727c824 */ /* 0x000fe200078e0a04 */
[----:B------:R-:W-:Y:S02]  /*4990*/  ISETP.GE.AND P4, PT, R3, RZ, PT ;  /* 0x000000ff0300720c */ /* 0x000fe40003f86270 */
[----:B------:R-:W4:Y:S01]  /*49a0*/  LDL.LU R3, [R1+0x454] ;  /* 0x0004540001037983 */ /* 0x000f220000300800 */
[----:B------:R-:W-:-:S05]  /*49b0*/  IABS R29, R56 ;  /* 0x00000038001d7213 */ /* 0x000fca0000000000 */
[----:B------:R-:W-:-:S04]  /*49c0*/  IMAD.HI.U32 R6, R19, R29, RZ ;  /* 0x0000001d13067227 */ /* 0x000fc800078e00ff */
[----:B------:R-:W-:-:S04]  /*49d0*/  IMAD.MOV R6, RZ, RZ, -R6 ;  /* 0x000000ffff067224 */ /* 0x000fc800078e0a06 */
[----:B------:R-:W-:-:S05]  /*49e0*/  IMAD R29, R4, R6, R29 ;  /* 0x00000006041d7224 */ /* 0x000fca00078e021d */
[C---:B------:R-:W-:Y:S02]  /*49f0*/  ISETP.GT.U32.AND P6, PT, R4.reuse, R29, PT ;  /* 0x0000001d0400720c */ /* 0x040fe40003fc4070 */
[----:B------:R-:W-:Y:S01]  /*4a00*/  ISETP.GT.U32.AND P0, PT, R4, R41, PT ;  /* 0x000000290400720c */ /* 0x000fe20003f04070 */
[----:B------:R-:W-:-:S04]  /*4a10*/  IMAD.HI.U32 R24, R19, R9, RZ ;  /* 0x0000000913187227 */ /* 0x000fc800078e00ff */
[----:B------:R-:W-:-:S06]  /*4a20*/  IMAD.HI.U32 R2, R19, R5, RZ ;  /* 0x0000000513027227 */ /* 0x000fcc00078e00ff */
[----:B------:R-:W-:-:S05]  /*4a30*/  @!P6 IMAD.IADD R29, R29, 0x1, -R4 ;  /* 0x000000011d1de824 */ /* 0x000fca00078e0a04 */
[C---:B------:R-:W-:Y:S01]  /*4a40*/  ISETP.GT.U32.AND P6, PT, R4.reuse, R29, PT ;  /* 0x0000001d0400720c */ /* 0x040fe20003fc4070 */
[----:B------:R-:W-:Y:S01]  /*4a50*/  IMAD.MOV R14, RZ, RZ, -R24 ;  /* 0x000000ffff0e7224 */ /* 0x000fe200078e0a18 */
[----:B------:R-:W-:Y:S01]  /*4a60*/  ISETP.GE.AND P3, PT, R61, RZ, PT ;  /* 0x000000ff3d00720c */ /* 0x000fe20003f66270 */
[----:B------:R-:W-:Y:S02]  /*4a70*/  IMAD.MOV R2, RZ, RZ, -R2 ;  /* 0x000000ffff027224 */ /* 0x000fe400078e0a02 */
[C---:B------:R-:W-:Y:S02]  /*4a80*/  IMAD R9, R4.reuse, R14, R9 ;  /* 0x0000000e04097224 */ /* 0x040fe400078e0209 */
[C---:B------:R-:W-:Y:S01]  /*4a90*/  IMAD R5, R4.reuse, R2, R5 ;  /* 0x0000000204057224 */ /* 0x040fe200078e0205 */
[----:B------:R-:W-:Y:S01]  /*4aa0*/  IABS R6, R57 ;  /* 0x0000003900067213 */ /* 0x000fe20000000000 */
[----:B------:R-:W-:Y:S01]  /*4ab0*/  @!P0 IMAD.IADD R41, R41, 0x1, -R4 ;  /* 0x0000000129298824 */ /* 0x000fe200078e0a04 */
[----:B------:R-:W-:-:S03]  /*4ac0*/  ISETP.GT.U32.AND P0, PT, R4, R9, PT ;  /* 0x000000090400720c */ /* 0x000fc60003f04070 */
[----:B------:R-:W-:Y:S01]  /*4ad0*/  @!P6 IMAD.IADD R29, R29, 0x1, -R4 ;  /* 0x000000011d1de824 */ /* 0x000fe200078e0a04 */
[----:B------:R-:W-:Y:S01]  /*4ae0*/  ISETP.GT.U32.AND P6, PT, R4, R5, PT ;  /* 0x000000050400720c */ /* 0x000fe20003fc4070 */
[----:B0-----:R-:W-:Y:S01]  /*4af0*/  IMAD.MOV.U32 R7, RZ, RZ, R41 ;  /* 0x000000ffff077224 */ /* 0x001fe200078e0029 */
[----:B------:R-:W-:Y:S01]  /*4b00*/  ISETP.GE.AND P1, PT, R56, RZ, PT ;  /* 0x000000ff3800720c */ /* 0x000fe20003f26270 */
[----:B------:R-:W-:-:S04]  /*4b10*/  IMAD.HI.U32 R24, R19, R6, RZ ;  /* 0x0000000613187227 */ /* 0x000fc800078e00ff */
[----:B------:R-:W-:Y:S02]  /*4b20*/  @!P3 IMAD.MOV R7, RZ, RZ, -R7 ;  /* 0x000000ffff07b224 */ /* 0x000fe400078e0a07 */
[----:B------:R-:W-:-:S03]  /*4b30*/  IMAD.MOV R24, RZ, RZ, -R24 ;  /* 0x000000ffff187224 */ /* 0x000fc600078e0a18 */
[----:B------:R0:W-:Y:S01]  /*4b40*/  STL [R1+0x1b0], R7 ;  /* 0x0001b00701007387 */ /* 0x0001e20000100800 */
[C---:B------:R-:W-:Y:S02]  /*4b50*/  IMAD R6, R4.reuse, R24, R6 ;  /* 0x0000001804067224 */ /* 0x040fe400078e0206 */
[--C-:B------:R-:W-:Y:S01]  /*4b60*/  @!P0 IMAD.IADD R9, R9, 0x1, -R4.reuse ;  /* 0x0000000109098824 */ /* 0x100fe200078e0a04 */
[----:B------:R-:W-:Y:S01]  /*4b70*/  ISETP.GT.U32.AND P0, PT, R4, R39, PT ;  /* 0x000000270400720c */ /* 0x000fe20003f04070 */
[----:B------:R-:W-:Y:S01]  /*4b80*/  @!P6 IMAD.IADD R5, R5, 0x1, -R4 ;  /* 0x000000010505e824 */ /* 0x000fe200078e0a04 */
[----:B------:R-:W3:Y:S01]  /*4b90*/  LDL.LU R61, [R1+0x458] ;  /* 0x00045800013d7983 */ /* 0x000ee20000300800 */
[----:B0-----:R-:W-:-:S03]  /*4ba0*/  IMAD.MOV.U32 R7, RZ, RZ, R29 ;  /* 0x000000ffff077224 */ /* 0x001fc600078e001d */
[C---:B------:R-:W-:Y:S01]  /*4bb0*/  ISETP.GT.U32.AND P3, PT, R4.reuse, R5, PT ;  /* 0x000000050400720c */ /* 0x040fe20003f64070 */
[----:B------:R-:W-:Y:S01]  /*4bc0*/  @!P1 IMAD.MOV R7, RZ, RZ, -R7 ;  /* 0x000000ffff079224 */ /* 0x000fe200078e0a07 */
[C---:B------:R-:W-:Y:S02]  /*4bd0*/  ISETP.GT.U32.AND P1, PT, R4.reuse, R6, PT ;  /* 0x000000060400720c */ /* 0x040fe40003f24070 */
[----:B------:R-:W-:-:S03]  /*4be0*/  ISETP.GT.U32.AND P6, PT, R4, R9, PT ;  /* 0x000000090400720c */ /* 0x000fc60003fc4070 */
[--C-:B------:R-:W-:Y:S01]  /*4bf0*/  @!P0 IMAD.IADD R39, R39, 0x1, -R4.reuse ;  /* 0x0000000127278824 */ /* 0x100fe200078e0a04 */
[----:B------:R-:W-:Y:S01]  /*4c00*/  IABS R34, R0 ;  /* 0x0000000000227213 */ /* 0x000fe20000000000 */
[----:B------:R0:W-:Y:S04]  /*4c10*/  STL [R1+0x1b4], R7 ;  /* 0x0001b40701007387 */ /* 0x0001e80000100800 */
[--C-:B------:R-:W-:Y:S01]  /*4c20*/  @!P3 IMAD.IADD R5, R5, 0x1, -R4.reuse ;  /* 0x000000010505b824 */ /* 0x100fe200078e0a04 */
[----:B------:R-:W-:Y:S02]  /*4c30*/  ISETP.GE.AND P3, PT, R57, RZ, PT ;  /* 0x000000ff3900720c */ /* 0x000fe40003f66270 */
[----:B------:R-:W3:Y:S01]  /*4c40*/  LDL.LU R57, [R1+0x45c] ;  /* 0x00045c0001397983 */ /* 0x000ee20000300800 */
[--C-:B------:R-:W-:Y:S01]  /*4c50*/  @!P1 IMAD.IADD R6, R6, 0x1, -R4.reuse ;  /* 0x0000000106069824 */ /* 0x100fe200078e0a04 */
[----:B------:R-:W-:Y:S01]  /*4c60*/  ISETP.GE.AND P1, PT, R0, RZ, PT ;  /* 0x000000ff0000720c */ /* 0x000fe20003f26270 */
[----:B------:R-:W-:Y:S01]  /*4c70*/  IMAD.MOV.U32 R0, RZ, RZ, R39 ;  /* 0x000000ffff007224 */ /* 0x000fe200078e0027 */
[----:B------:R-:W3:Y:S01]  /*4c80*/  LDL.LU R56, [R1+0x460] ;  /* 0x0004600001387983 */ /* 0x000ee20000300800 */
[----:B------:R-:W-:-:S02]  /*4c90*/  @!P6 IMAD.IADD R9, R9, 0x1, -R4 ;  /* 0x000000010909e824 */ /* 0x000fc400078e0a04 */
[----:B------:R-:W-:Y:S02]  /*4ca0*/  @!P5 IMAD.MOV R0, RZ, RZ, -R0 ;  /* 0x000000ffff00d224 */ /* 0x000fe400078e0a00 */
[----:B0-----:R-:W-:-:S03]  /*4cb0*/  IMAD.MOV.U32 R7, RZ, RZ, R9 ;  /* 0x000000ffff077224 */ /* 0x001fc600078e0009 */
[----:B------:R0:W-:Y:S01]  /*4cc0*/  STL [R1+0x1b8], R0 ;  /* 0x0001b80001007387 */ /* 0x0001e20000100800 */
[----:B------:R-:W-:Y:S02]  /*4cd0*/  @!P2 IMAD.MOV R7, RZ, RZ, -R7 ;  /* 0x000000ffff07a224 */ /* 0x000fe400078e0a07 */
[----:B0-----:R-:W-:-:S04]  /*4ce0*/  IMAD.MOV.U32 R0, RZ, RZ, R5 ;  /* 0x000000ffff007224 */ /* 0x001fc800078e0005 */
[----:B------:R-:W-:Y:S01]  /*4cf0*/  @!P4 IMAD.MOV R0, RZ, RZ, -R0 ;  /* 0x000000ffff00c224 */ /* 0x000fe200078e0a00 */
[----:B------:R-:W-:Y:S04]  /*4d00*/  STL [R1+0x1c0], R7 ;  /* 0x0001c00701007387 */ /* 0x000fe80000100800 */
[----:B------:R0:W-:Y:S04]  /*4d10*/  STL [R1+0x1c8], R0 ;  /* 0x0001c80001007387 */ /* 0x0001e80000100800 */
[----:B0-----:R-:W3:Y:S01]  /*4d20*/  LDL.LU R0, [R1+0x464] ;  /* 0x0004640001007983 */ /* 0x001ee20000300800 */
[----:B--2---:R-:W-:-:S05]  /*4d30*/  IABS R24, R54 ;  /* 0x0000003600187213 */ /* 0x004fca0000000000 */
[----:B------:R-:W-:-:S04]  /*4d40*/  IMAD.HI.U32 R29, R19, R24, RZ ;  /* 0x00000018131d7227 */ /* 0x000fc800078e00ff */
[----:B------:R-:W-:-:S04]  /*4d50*/  IMAD.MOV R29, RZ, RZ, -R29 ;  /* 0x000000ffff1d7224 */ /* 0x000fc800078e0a1d */
[----:B------:R-:W-:-:S05]  /*4d60*/  IMAD R24, R4, R29, R24 ;  /* 0x0000001d04187224 */ /* 0x000fca00078e0218 */
[----:B------:R-:W-:-:S13]  /*4d70*/  ISETP.GT.U32.AND P4, PT, R4, R24, PT ;  /* 0x000000180400720c */ /* 0x000fda0003f84070 */
[----:B------:R-:W-:Y:S01]  /*4d80*/  @!P4 IMAD.IADD R24, R24, 0x1, -R4 ;  /* 0x000000011818c824 */ /* 0x000fe200078e0a04 */
[----:B----4-:R-:W-:Y:S02]  /*4d90*/  IABS R29, R3 ;  /* 0x00000003001d7213 */ /* 0x010fe40000000000 */
[----:B------:R-:W-:Y:S02]  /*4da0*/  ISETP.GE.AND P4, PT, R3, RZ, PT ;  /* 0x000000ff0300720c */ /* 0x000fe40003f86270 */
[----:B------:R-:W2:Y:S01]  /*4db0*/  LDL.LU R3, [R1+0x468] ;  /* 0x0004680001037983 */ /* 0x000ea20000300800 */
[----:B------:R-:W-:Y:S01]  /*4dc0*/  IMAD.HI.U32 R2, R19, R34, RZ ;  /* 0x0000002213027227 */ /* 0x000fe200078e00ff */
[----:B------:R-:W-:-:S03]  /*4dd0*/  IABS R14, R59 ;  /* 0x0000003b000e7213 */ /* 0x000fc60000000000 */
[----:B------:R-:W-:-:S04]  /*4de0*/  IMAD.MOV R2, RZ, RZ, -R2 ;  /* 0x000000ffff027224 */ /* 0x000fc800078e0a02 */
[----:B------:R-:W-:Y:S02]  /*4df0*/  IMAD R34, R4, R2, R34 ;  /* 0x0000000204227224 */ /* 0x000fe400078e0222 */
[----:B------:R-:W-:-:S03]  /*4e00*/  IMAD.HI.U32 R2, R19, R14, RZ ;  /* 0x0000000e13027227 */ /* 0x000fc600078e00ff */
[----:B------:R-:W-:Y:S01]  /*4e10*/  ISETP.GT.U32.AND P0, PT, R4, R34, PT ;  /* 0x000000220400720c */ /* 0x000fe20003f04070 */
[----:B------:R-:W-:-:S04]  /*4e20*/  IMAD.MOV R2, RZ, RZ, -R2 ;  /* 0x000000ffff027224 */ /* 0x000fc800078e0a02 */
[----:B------:R-:W-:Y:S01]  /*4e30*/  IMAD R14, R4, R2, R14 ;  /* 0x00000002040e7224 */ /* 0x000fe200078e020e */
[----:B---3--:R-:W-:-:S04]  /*4e40*/  IABS R41, R55 ;  /* 0x0000003700297213 */ /* 0x008fc80000000000 */
[----:B------:R-:W-:-:S03]  /*4e50*/  ISETP.GT.U32.AND P6, PT, R4, R14, PT ;  /* 0x0000000e0400720c */ /* 0x000fc60003fc4070 */
[----:B------:R-:W-:Y:S02]  /*4e60*/  @!P0 IMAD.IADD R34, R34, 0x1, -R4 ;  /* 0x0000000122228824 */ /* 0x000fe400078e0a04 */
[----:B------:R-:W-:-:S03]  /*4e70*/  IMAD.HI.U32 R2, R19, R41, RZ ;  /* 0x0000002913027227 */ /* 0x000fc600078e00ff */
[----:B------:R-:W-:Y:S01]  /*4e80*/  ISETP.GT.U32.AND P5, PT, R4, R34, PT ;  /* 0x000000220400720c */ /* 0x000fe20003fa4070 */
[----:B------:R-:W-:-:S04]  /*4e90*/  IMAD.MOV R2, RZ, RZ, -R2 ;  /* 0x000000ffff027224 */ /* 0x000fc800078e0a02 */
[----:B------:R-:W-:Y:S01]  /*4ea0*/  @!P6 IMAD.IADD R14, R14, 0x1, -R4 ;  /* 0x000000010e0ee824 */ /* 0x000fe200078e0a04 */
[C---:B------:R-:W-:Y:S01]  /*4eb0*/  ISETP.GT.U32.AND P0, PT, R4.reuse, R6, PT ;  /* 0x000000060400720c */ /* 0x040fe20003f04070 */
[----:B------:R-:W-:-:S03]  /*4ec0*/  IMAD R41, R4, R2, R41 ;  /* 0x0000000204297224 */ /* 0x000fc600078e0229 */
[----:B------:R-:W-:-:S03]  /*4ed0*/  ISETP.GT.U32.AND P6, PT, R4, R14, PT ;  /* 0x0000000e0400720c */ /* 0x000fc60003fc4070 */
[----:B------:R-:W-:Y:S01]  /*4ee0*/  @!P5 IMAD.IADD R34, R34, 0x1, -R4 ;  /* 0x000000012222d824 */ /* 0x000fe200078e0a04 */
[----:B------:R-:W-:-:S05]  /*4ef0*/  ISETP.GT.U32.AND P5, PT, R4, R41, PT ;  /* 0x000000290400720c */ /* 0x000fca0003fa4070 */
[--C-:B------:R-:W-:Y:S01]  /*4f00*/  @!P0 IMAD.IADD R6, R6, 0x1, -R4.reuse ;  /* 0x0000000106068824 */ /* 0x100fe200078e0a04 */
[----:B------:R-:W-:Y:S02]  /*4f10*/  ISETP.GE.AND P0, PT, R54, RZ, PT ;  /* 0x000000ff3600720c */ /* 0x000fe40003f06270 */
[----:B------:R-:W3:Y:S01]  /*4f20*/  LDL.LU R54, [R1+0x46c] ;  /* 0x00046c0001367983 */ /* 0x000ee20000300800 */
[----:B------:R-:W-:Y:S01]  /*4f30*/  @!P6 IMAD.IADD R14, R14, 0x1, -R4 ;  /* 0x000000010e0ee824 */ /* 0x000fe200078e0a04 */
[----:B------:R-:W-:Y:S01]  /*4f40*/  ISETP.GE.AND P6, PT, R55, RZ, PT ;  /* 0x000000ff3700720c */ /* 0x000fe20003fc6270 */
[----:B------:R-:W-:Y:S01]  /*4f50*/  IMAD.MOV.U32 R8, RZ, RZ, R6 ;  /* 0x000000ffff087224 */ /* 0x000fe200078e0006 */
[----:B------:R-:W4:Y:S01]  /*4f60*/  LDL.LU R55, [R1+0x470] ;  /* 0x0004700001377983 */ /* 0x000f220000300800 */
[----:B------:R-:W-:Y:S01]  /*4f70*/  @!P5 IMAD.IADD R41, R41, 0x1, -R4 ;  /* 0x000000012929d824 */ /* 0x000fe200078e0a04 */
[----:B------:R-:W-:Y:S01]  /*4f80*/  ISETP.GE.AND P2, PT, R59, RZ, PT ;  /* 0x000000ff3b00720c */ /* 0x000fe20003f46270 */
[----:B------:R-:W-:-:S02]  /*4f90*/  IMAD.MOV.U32 R7, RZ, RZ, R34 ;  /* 0x000000ffff077224 */ /* 0x000fc400078e0022 */
[----:B------:R-:W-:Y:S01]  /*4fa0*/  IMAD.HI.U32 R2, R19, R29, RZ ;  /* 0x0000001d13027227 */ /* 0x000fe200078e00ff */
[----:B------:R-:W-:-:S03]  /*4fb0*/  IABS R39, R61 ;  /* 0x0000003d00277213 */ /* 0x000fc60000000000 */
[----:B------:R-:W-:Y:S01]  /*4fc0*/  @!P3 IMAD.MOV R8, RZ, RZ, -R8 ;  /* 0x000000ffff08b224 */ /* 0x000fe200078e0a08 */
[C---:B------:R-:W-:Y:S01]  /*4fd0*/  ISETP.GT.U32.AND P3, PT, R4.reuse, R41, PT ;  /* 0x000000290400720c */ /* 0x040fe20003f64070 */
[----:B------:R-:W-:Y:S02]  /*4fe0*/  @!P1 IMAD.MOV R7, RZ, RZ, -R7 ;  /* 0x000000ffff079224 */ /* 0x000fe400078e0a07 */
[----:B------:R-:W-:Y:S01]  /*4ff0*/  IMAD.MOV R2, RZ, RZ, -R2 ;  /* 0x000000ffff027224 */ /* 0x000fe200078e0a02 */
[----:B------:R-:W-:Y:S01]  /*5000*/  STL [R1+0x1ac], R8 ;  /* 0x0001ac0801007387 */ /* 0x000fe20000100800 */
[C---:B------:R-:W-:Y:S02]  /*5010*/  ISETP.GT.U32.AND P5, PT, R4.reuse, R24, PT ;  /* 0x000000180400720c */ /* 0x040fe40003fa4070 */
[----:B------:R-:W-:Y:S01]  /*5020*/  IMAD R29, R4, R2, R29 ;  /* 0x00000002041d7224 */ /* 0x000fe200078e021d */
[----:B------:R0:W-:Y:S01]  /*5030*/  STL [R1+0x1a8], R7 ;  /* 0x0001a80701007387 */ /* 0x0001e20000100800 */
[----:B------:R-:W-:-:S04]  /*5040*/  IMAD.HI.U32 R2, R19, R39, RZ ;  /* 0x0000002713027227 */ /* 0x000fc800078e00ff */
[----:B------:R-:W-:Y:S02]  /*5050*/  IMAD.MOV R2, RZ, RZ, -R2 ;  /* 0x000000ffff027224 */ /* 0x000fe400078e0a02 */
[----:B0-----:R-:W-:-:S04]  /*5060*/  IMAD.MOV.U32 R7, RZ, RZ, R14 ;  /* 0x000000ffff077224 */ /* 0x001fc800078e000e */
[----:B------:R-:W-:Y:S01]  /*5070*/  @!P2 IMAD.MOV R7, RZ, RZ, -R7 ;  /* 0x000000ffff07a224 */ /* 0x000fe200078e0a07 */
[----:B------:R-:W-:Y:S01]  /*5080*/  IABS R9, R57 ;  /* 0x0000003900097213 */ /* 0x000fe20000000000 */
[----:B------:R-:W-:Y:S02]  /*5090*/  IMAD R39, R4, R2, R39 ;  /* 0x0000000204277224 */ /* 0x000fe400078e0227 */
[--C-:B------:R-:W-:Y:S01]  /*50a0*/  @!P3 IMAD.IADD R41, R41, 0x1, -R4.reuse ;  /* 0x000000012929b824 */ /* 0x100fe200078e0a04 */
[----:B------:R0:W-:Y:S01]  /*50b0*/  STL [R1+0x1a4], R7 ;  /* 0x0001a40701007387 */ /* 0x0001e20000100800 */
[----:B------:R-:W-:Y:S01]  /*50c0*/  ISETP.GE.AND P3, PT, R57, RZ, PT ;  /* 0x000000ff3900720c */ /* 0x000fe20003f66270 */
[----:B------:R-:W-:Y:S02]  /*50d0*/  @!P5 IMAD.IADD R24, R24, 0x1, -R4 ;  /* 0x000000011818d824 */ /* 0x000fe400078e0a04 */
[----:B------:R-:W4:Y:S01]  /*50e0*/  LDL.LU R57, [R1+0x474] ;  /* 0x0004740001397983 */ /* 0x000f220000300800 */
[----:B------:R-:W-:-:S02]  /*50f0*/  ISETP.GT.U32.AND P5, PT, R4, R39, PT ;  /* 0x000000270400720c */ /* 0x000fc40003fa4070 */
[----:B------:R-:W-:Y:S01]  /*5100*/  ISETP.GT.U32.AND P1, PT, R4, R29, PT ;  /* 0x0000001d0400720c */ /* 0x000fe20003f24070 */
[----:B------:R-:W-:-:S04]  /*5110*/  IMAD.HI.U32 R6, R19, R9, RZ ;  /* 0x0000000913067227 */ /* 0x000fc800078e00ff */
[----:B0-----:R-:W-:Y:S02]  /*5120*/  IMAD.MOV.U32 R7, RZ, RZ, R24 ;  /* 0x000000ffff077224 */ /* 0x001fe400078e0018 */
[----:B------:R-:W-:Y:S02]  /*5130*/  IMAD.MOV R6, RZ, RZ, -R6 ;  /* 0x000000ffff067224 */ /* 0x000fe400078e0a06 */
[----:B------:R-:W-:Y:S02]  /*5140*/  @!P0 IMAD.MOV R7, RZ, RZ, -R7 ;  /* 0x000000ffff078224 */ /* 0x000fe400078e0a07 */
[----:B------:R-:W-:Y:S02]  /*5150*/  IMAD R9, R4, R6, R9 ;  /* 0x0000000604097224 */ /* 0x000fe400078e0209 */
[--C-:B------:R-:W-:Y:S01]  /*5160*/  @!P5 IMAD.IADD R39, R39, 0x1, -R4.reuse ;  /* 0x000000012727d824 */ /* 0x100fe200078e0a04 */
[----:B------:R0:W-:Y:S01]  /*5170*/  STL [R1+0x198], R7 ;  /* 0x0001980701007387 */ /* 0x0001e20000100800 */
[----:B------:R-:W-:-:S03]  /*5180*/  @!P1 IMAD.IADD R29, R29, 0x1, -R4 ;  /* 0x000000011d1d9824 */ /* 0x000fc600078e0a04 */
[C---:B------:R-:W-:Y:S01]  /*5190*/  ISETP.GT.U32.AND P0, PT, R4.reuse, R39, PT ;  /* 0x000000270400720c */ /* 0x040fe20003f04070 */
[----:B0-----:R-:W-:Y:S01]  /*51a0*/  IMAD.MOV.U32 R7, RZ, RZ, R41 ;  /* 0x000000ffff077224 */ /* 0x001fe200078e0029 */
[----:B------:R-:W-:Y:S02]  /*51b0*/  IABS R6, R0 ;  /* 0x0000000000067213 */ /* 0x000fe40000000000 */
[----:B------:R-:W-:Y:S01]  /*51c0*/  ISETP.GT.U32.AND P5, PT, R4, R29, PT ;  /* 0x0000001d0400720c */ /* 0x000fe20003fa4070 */
[----:B------:R-:W-:Y:S02]  /*51d0*/  @!P6 IMAD.MOV R7, RZ, RZ, -R7 ;  /* 0x000000ffff07e224 */ /* 0x000fe400078e0a07 */
[----:B------:R-:W-:Y:S01]  /*51e0*/  IMAD.HI.U32 R44, R19, R6, RZ ;  /* 0x00000006132c7227 */ /* 0x000fe200078e00ff */
[----:B------:R-:W-:Y:S02]  /*51f0*/  ISETP.GE.AND P2, PT, R61, RZ, PT ;  /* 0x000000ff3d00720c */ /* 0x000fe40003f46270 */
[----:B------:R0:W-:Y:S01]  /*5200*/  STL [R1+0x18c], R7 ;  /* 0x00018c0701007387 */ /* 0x0001e20000100800 */
[----:B------:R-:W-:-:S03]  /*5210*/  IMAD.MOV R44, RZ, RZ, -R44 ;  /* 0x000000ffff2c7224 */ /* 0x000fc600078e0a2c */
[----:B------:R-:W4:Y:S01]  /*5220*/  LDL.LU R61, [R1+0x478] ;  /* 0x00047800013d7983 */ /* 0x000f220000300800 */
[C---:B------:R-:W-:Y:S01]  /*5230*/  IMAD R6, R4.reuse, R44, R6 ;  /* 0x0000002c04067224 */ /* 0x040fe200078e0206 */
[----:B------:R-:W-:Y:S01]  /*5240*/  IABS R5, R56 ;  /* 0x0000003800057213 */ /* 0x000fe20000000000 */
[--C-:B------:R-:W-:Y:S02]  /*5250*/  @!P0 IMAD.IADD R39, R39, 0x1, -R4.reuse ;  /* 0x0000000127278824 */ /* 0x100fe400078e0a04 */
[----:B------:R-:W-:Y:S01]  /*5260*/  @!P5 IMAD.IADD R29, R29, 0x1, -R4 ;  /* 0x000000011d1dd824 */ /* 0x000fe200078e0a04 */
[----:B------:R-:W-:Y:S01]  /*5270*/  ISETP.GT.U32.AND P0, PT, R4, R6, PT ;  /* 0x000000060400720c */ /* 0x000fe20003f04070 */
[----:B------:R-:W-:-:S04]  /*5280*/  IMAD.HI.U32 R2, R19, R5, RZ ;  /* 0x0000000513027227 */ /* 0x000fc800078e00ff */
[----:B0-----:R-:W-:Y:S02]  /*5290*/  IMAD.MOV.U32 R7, RZ, RZ, R29 ;  /* 0x000000ffff077224 */ /* 0x001fe400078e001d */
[----:B------:R-:W-:Y:S02]  /*52a0*/  IMAD.MOV R2, RZ, RZ, -R2 ;  /* 0x000000ffff027224 */ /* 0x000fe400078e0a02 */
[----:B------:R-:W-:Y:S01]  /*52b0*/  @!P4 IMAD.MOV R7, RZ, RZ, -R7 ;  /* 0x000000ffff07c224 */ /* 0x000fe200078e0a07 */
[----:B------:R-:W-:Y:S01]  /*52c0*/  ISETP.GE.AND P5, PT, R56, RZ, PT ;  /* 0x000000ff3800720c */ /* 0x000fe20003fa6270 */
[----:B------:R-:W-:Y:S01]  /*52d0*/  IMAD R5, R4, R2, R5 ;  /* 0x0000000204057224 */ /* 0x000fe200078e0205 */
[----:B------:R-:W4:Y:S01]  /*52e0*/  LDL.LU R56, [R1+0x47c] ;  /* 0x00047c0001387983 */ /* 0x000f220000300800 */
[----:B------:R-:W-:-:S03]  /*52f0*/  @!P0 IMAD.IADD R6, R6, 0x1, -R4 ;  /* 0x0000000106068824 */ /* 0x000fc600078e0a04 */
[----:B------:R0:W-:Y:S01]  /*5300*/  STL [R1+0x50], R7 ;  /* 0x0000500701007387 */ /* 0x0001e20000100800 */
[----:B--2---:R-:W-:Y:S02]  /*5310*/  IABS R2, R3 ;  /* 0x0000000300027213 */ /* 0x004fe40000000000 */
[----:B------:R-:W-:Y:S02]  /*5320*/  ISETP.GE.AND P0, PT, R3, RZ, PT ;  /* 0x000000ff0300720c */ /* 0x000fe40003f06270 */
[----:B------:R-:W2:Y:S01]  /*5330*/  LDL.LU R3, [R1+0x480] ;  /* 0x0004800001037983 */ /* 0x000ea20000300800 */
[C---:B------:R-:W-:Y:S02]  /*5340*/  ISETP.GT.U32.AND P1, PT, R4.reuse, R9, PT ;  /* 0x000000090400720c */ /* 0x040fe40003f24070 */
[----:B------:R-:W-:-:S11]  /*5350*/  ISETP.GT.U32.AND P6, PT, R4, R5, PT ;  /* 0x000000050400720c */ /* 0x000fd60003fc4070 */
[--C-:B------:R-:W-:Y:S02]  /*5360*/  @!P1 IMAD.IADD R9, R9, 0x1, -R4.reuse ;  /* 0x0000000109099824 */ /* 0x100fe400078e0a04 */
[----:B------:R-:W-:-:S03]  /*5370*/  @!P6 IMAD.IADD R5, R5, 0x1, -R4 ;  /* 0x000000010505e824 */ /* 0x000fc600078e0a04 */
[C---:B------:R-:W-:Y:S02]  /*5380*/  ISETP.GT.U32.AND P1, PT, R4.reuse, R9, PT ;  /* 0x000000090400720c */ /* 0x040fe40003f24070 */
[----:B------:R-:W-:Y:S02]  /*5390*/  ISETP.GT.U32.AND P4, PT, R4, R5, PT ;  /* 0x000000050400720c */ /* 0x000fe40003f84070 */
[----:B------:R-:W-:Y:S01]  /*53a0*/  ISETP.GE.AND P6, PT, R0, RZ, PT ;  /* 0x000000ff0000720c */ /* 0x000fe20003fc6270 */
[----:B------:R-:W-:Y:S02]  /*53b0*/  IMAD.MOV.U32 R0, RZ, RZ, R39 ;  /* 0x000000ffff007224 */ /* 0x000fe400078e0027 */
[----:B------:R-:W-:-:S04]  /*53c0*/  IMAD.HI.U32 R24, R19, R2, RZ ;  /* 0x0000000213187227 */ /* 0x000fc800078e00ff */
[----:B------:R-:W-:Y:S02]  /*53d0*/  @!P2 IMAD.MOV R0, RZ, RZ, -R0 ;  /* 0x000000ffff00a224 */ /* 0x000fe400078e0a00 */
[--C-:B------:R-:W-:Y:S02]  /*53e0*/  @!P1 IMAD.IADD R9, R9, 0x1, -R4.reuse ;  /* 0x0000000109099824 */ /* 0x100fe400078e0a04 */
[----:B------:R-:W-:Y:S01]  /*53f0*/  @!P4 IMAD.IADD R5, R5, 0x1, -R4 ;  /* 0x000000010505c824 */ /* 0x000fe200078e0a04 */
[----:B------:R1:W-:Y:S01]  /*5400*/  STL [R1+0x4c], R0 ;  /* 0x00004c0001007387 */ /* 0x0003e20000100800 */
[----:B------:R-:W-:Y:S02]  /*5410*/  IMAD.MOV R24, RZ, RZ, -R24 ;  /* 0x000000ffff187224 */ /* 0x000fe400078e0a18 */
[----:B0-----:R-:W-:Y:S02]  /*5420*/  IMAD.MOV.U32 R7, RZ, RZ, R9 ;  /* 0x000000ffff077224 */ /* 0x001fe400078e0009 */
[----:B------:R-:W-:-:S02]  /*5430*/  IMAD R2, R4, R24, R2 ;  /* 0x0000001804027224 */ /* 0x000fc400078e0202 */
[----:B------:R-:W-:Y:S02]  /*5440*/  @!P3 IMAD.MOV R7, RZ, RZ, -R7 ;  /* 0x000000ffff07b224 */ /* 0x000fe400078e0a07 */
[----:B-1----:R-:W-:Y:S01]  /*5450*/  IMAD.MOV.U32 R0, RZ, RZ, R5 ;  /* 0x000000ffff007224 */ /* 0x002fe200078e0005 */
[----:B------:R-:W-:-:S03]  /*5460*/  ISETP.GT.U32.AND P1, PT, R4, R2, PT ;  /* 0x000000020400720c */ /* 0x000fc60003f24070 */
[----:B------:R-:W-:Y:S01]  /*5470*/  @!P5 IMAD.MOV R0, RZ, RZ, -R0 ;  /* 0x000000ffff00d224 */ /* 0x000fe200078e0a00 */
[----:B------:R-:W-:Y:S04]  /*5480*/  STL [R1+0x34], R7 ;  /* 0x0000340701007387 */ /* 0x000fe80000100800 */
[----:B------:R0:W-:Y:S04]  /*5490*/  STL [R1+0x58], R0 ;  /* 0x0000580001007387 */ /* 0x0001e80000100800 */
[----:B0-----:R-:W2:Y:S01]  /*54a0*/  LDL.LU R0, [R1+0x484] ;  /* 0x0004840001007983 */ /* 0x001ea20000300800 */
[----:B------:R-:W-:-:S05]  /*54b0*/  @!P1 IMAD.IADD R2, R2, 0x1, -R4 ;  /* 0x0000000102029824 */ /* 0x000fca00078e0a04 */
[----:B------:R-:W-:Y:S02]  /*54c0*/  ISETP.GT.U32.AND P1, PT, R4, R2, PT ;  /* 0x000000020400720c */ /* 0x000fe40003f24070 */
[----:B---3--:R-:W-:Y:S02]  /*54d0*/  IABS R14, R54 ;  /* 0x00000036000e7213 */ /* 0x008fe40000000000 */
[----:B----4-:R-:W-:-:S03]  /*54e0*/  IABS R34, R55 ;  /* 0x0000003700227213 */ /* 0x010fc60000000000 */
[----:B------:R-:W-:-:S06]  /*54f0*/  IMAD.HI.U32 R41, R19, R14, RZ ;  /* 0x0000000e13297227 */ /* 0x000fcc00078e00ff */
[----:B------:R-:W-:Y:S01]  /*5500*/  @!P1 IMAD.IADD R2, R2, 0x1, -R4 ;  /* 0x0000000102029824 */ /* 0x000fe200078e0a04 */
[----:B------:R-:W-:Y:S02]  /*5510*/  ISETP.GE.AND P1, PT, R55, RZ, PT ;  /* 0x000000ff3700720c */ /* 0x000fe40003f26270 */
[----:B------:R-:W3:Y:S01]  /*5520*/  LDL.LU R55, [R1+0x488] ;  /* 0x0004880001377983 */ /* 0x000ee20000300800 */
[----:B------:R-:W-:-:S04]  /*5530*/  IMAD.MOV R41, RZ, RZ, -R41 ;  /* 0x000000ffff297224 */ /* 0x000fc800078e0a29 */
[C---:B------:R-:W-:Y:S01]  /*5540*/  IMAD R14, R4.reuse, R41, R14 ;  /* 0x00000029040e7224 */ /* 0x040fe200078e020e */
[----:B------:R-:W-:Y:S01]  /*5550*/  ISETP.GT.U32.AND P2, PT, R4, R6, PT ;  /* 0x000000060400720c */ /* 0x000fe20003f44070 */
[----:B------:R-:W-:Y:S01]  /*5560*/  IMAD.HI.U32 R24, R19, R34, RZ ;  /* 0x0000002213187227 */ /* 0x000fe200078e00ff */
[----:B------:R-:W-:Y:S02]  /*5570*/  ISETP.GE.AND P3, PT, R54, RZ, PT ;  /* 0x000000ff3600720c */ /* 0x000fe40003f66270 */
[----:B------:R-:W-:Y:S01]  /*5580*/  ISETP.GT.U32.AND P4, PT, R4, R14, PT ;  /* 0x0000000e0400720c */ /* 0x000fe20003f84070 */
[----:B------:R-:W4:Y:S01]  /*5590*/  LDL.LU R54, [R1+0x48c] ;  /* 0x00048c0001367983 */ /* 0x000f220000300800 */
[----:B------:R-:W-:Y:S01]  /*55a0*/  IABS R29, R57 ;  /* 0x00000039001d7213 */ /* 0x000fe20000000000 */
[----:B------:R-:W-:-:S04]  /*55b0*/  IMAD.MOV R24, RZ, RZ, -R24 ;  /* 0x000000ffff187224 */ /* 0x000fc800078e0a18 */
[----:B------:R-:W-:Y:S02]  /*55c0*/  IMAD R34, R4, R24, R34 ;  /* 0x0000001804227224 */ /* 0x000fe400078e0222 */
[----:B------:R-:W-:-:S04]  /*55d0*/  IMAD.HI.U32 R24, R19, R29, RZ ;  /* 0x0000001d13187227 */ /* 0x000fc800078e00ff */
[----:B------:R-:W-:Y:S02]  /*55e0*/  IMAD.MOV R24, RZ, RZ, -R24 ;  /* 0x000000ffff187224 */ /* 0x000fe400078e0a18 */
[--C-:B------:R-:W-:Y:S02]  /*55f0*/  @!P2 IMAD.IADD R6, R6, 0x1, -R4.reuse ;  /* 0x000000010606a824 */ /* 0x100fe400078e0a04 */
[----:B------:R-:W-:Y:S01]  /*5600*/  @!P4 IMAD.IADD R14, R14, 0x1, -R4 ;  /* 0x000000010e0ec824 */ /* 0x000fe200078e0a04 */
[----:B------:R-:W-:Y:S02]  /*5610*/  ISETP.GE.AND P4, PT, R57, RZ, PT ;  /* 0x000000ff3900720c */ /* 0x000fe40003f86270 */
[----:B------:R-:W4:Y:S01]  /*5620*/  LDL.LU R57, [R1+0x490] ;  /* 0x0004900001397983 */ /* 0x000f220000300800 */
[C---:B------:R-:W-:Y:S02]  /*5630*/  IMAD R29, R4.reuse, R24, R29 ;  /* 0x00000018041d7224 */ /* 0x040fe400078e021d */
[----:B------:R-:W-:Y:S01]  /*5640*/  @!P6 IMAD.MOV R6, RZ, RZ, -R6 ;  /* 0x000000ffff06e224 */ /* 0x000fe200078e0a06 */
[----:B------:R-:W-:-:S02]  /*5650*/  ISETP.GT.U32.AND P5, PT, R4, R34, PT ;  /* 0x000000220400720c */ /* 0x000fc40003fa4070 */
[----:B------:R-:W-:Y:S02]  /*5660*/  ISETP.GT.U32.AND P2, PT, R4, R29, PT ;  /* 0x0000001d0400720c */ /* 0x000fe40003f44070 */
[----:B------:R0:W-:Y:S02]  /*5670*/  STL [R1+0x54], R6 ;  /* 0x0000540601007387 */ /* 0x0001e40000100800 */
[----:B0-----:R-:W-:-:S04]  /*5680*/  IMAD.MOV.U32 R6, RZ, RZ, R2 ;  /* 0x000000ffff067224 */ /* 0x001fc800078e0002 */
[----:B------:R-:W-:Y:S01]  /*5690*/  @!P0 IMAD.MOV R6, RZ, RZ, -R6 ;  /* 0x000000ffff068224 */ /* 0x000fe200078e0a06 */
[----:B------:R-:W-:Y:S02]  /*56a0*/  IABS R24, R61 ;  /* 0x0000003d00187213 */ /* 0x000fe40000000000 */
[----:B------:R-:W-:Y:S02]  /*56b0*/  ISETP.GE.AND P0, PT, R61, RZ, PT ;  /* 0x000000ff3d00720c */ /* 0x000fe40003f06270 */
[----:B------:R-:W-:Y:S01]  /*56c0*/  STL [R1+0x188], R6 ;  /* 0x0001880601007387 */ /* 0x000fe20000100800 */
[----:B------:R-:W-:-:S03]  /*56d0*/  @!P2 IMAD.IADD R29, R29, 0x1, -R4 ;  /* 0x000000011d1da824 */ /* 0x000fc600078e0a04 */
[----:B------:R-:W4:Y:S01]  /*56e0*/  LDL.LU R61, [R1+0x494] ;  /* 0x00049400013d7983 */ /* 0x000f220000300800 */
[----:B------:R-:W-:Y:S01]  /*56f0*/  @!P5 IMAD.IADD R34, R34, 0x1, -R4 ;  /* 0x000000012222d824 */ /* 0x000fe200078e0a04 */
[C---:B------:R-:W-:Y:S02]  /*5700*/  ISETP.GT.U32.AND P5, PT, R4.reuse, R14, PT ;  /* 0x0000000e0400720c */ /* 0x040fe40003fa4070 */
[----:B------:R-:W-:-:S11]  /*5710*/  ISETP.GT.U32.AND P6, PT, R4, R29, PT ;  /* 0x0000001d0400720c */ /* 0x000fd60003fc4070 */
[--C-:B------:R-:W-:Y:S02]  /*5720*/  @!P5 IMAD.IADD R14, R14, 0x1, -R4.reuse ;  /* 0x000000010e0ed824 */ /* 0x100fe400078e0a04 */
[----:B------:R-:W-:Y:S01]  /*5730*/  @!P6 IMAD.IADD R29, R29, 0x1, -R4 ;  /* 0x000000011d1de824 */ /* 0x000fe200078e0a04 */
[----:B--2---:R-:W-:Y:S02]  /*5740*/  IABS R39, R3 ;  /* 0x0000000300277213 */ /* 0x004fe40000000000 */
[----:B------:R-:W-:Y:S01]  /*5750*/  ISETP.GE.AND P6, PT, R3, RZ, PT ;  /* 0x000000ff0300720c */ /* 0x000fe20003fc6270 */
[----:B------:R-:W-:-:S04]  /*5760*/  IMAD.MOV.U32 R3, RZ, RZ, R14 ;  /* 0x000000ffff037224 */ /* 0x000fc800078e000e */
[----:B------:R-:W-:-:S05]  /*5770*/  @!P3 IMAD.MOV R3, RZ, RZ, -R3 ;  /* 0x000000ffff03b224 */ /* 0x000fca00078e0a03 */
[----:B------:R0:W-:Y:S04]  /*5780*/  STL [R1+0x48], R3 ;  /* 0x0000480301007387 */ /* 0x0001e80000100800 */
[----:B0-----:R-:W2:Y:S01]  /*5790*/  LDL.LU R3, [R1+0x498] ;  /* 0x0004980001037983 */ /* 0x001ea20000300800 */
[----:B------:R-:W-:Y:S01]  /*57a0*/  ISETP.GT.U32.AND P2, PT, R4, R34, PT ;  /* 0x000000220400720c */ /* 0x000fe20003f44070 */
[----:B------:R-:W-:-:S04]  /*57b0*/  IMAD.HI.U32 R5, R19, R24, RZ ;  /* 0x0000001813057227 */ /* 0x000fc800078e00ff */
[----:B------:R-:W-:Y:S02]  /*57c0*/  IMAD.MOV.U32 R2, RZ, RZ, R39 ;  /* 0x000000ffff027224 */ /* 0x000fe400078e0027 */
[----:B------:R-:W-:-:S04]  /*57d0*/  IMAD.MOV R39, RZ, RZ, -R5 ;  /* 0x000000ffff277224 */ /* 0x000fc800078e0a05 */
[----:B------:R-:W-:Y:S01]  /*57e0*/  IMAD R24, R4, R39, R24 ;  /* 0x0000002704187224 */ /* 0x000fe200078e0218 */
[----:B------:R-:W-:Y:S01]  /*57f0*/  IABS R9, R56 ;  /* 0x0000003800097213 */ /* 0x000fe20000000000 */
[----:B------:R-:W-:-:S03]  /*5800*/  @!P2 IMAD.IADD R34, R34, 0x1, -R4 ;  /* 0x000000012222a824 */ /* 0x000fc600078e0a04 */
[----:B------:R-:W-:Y:S01]  /*5810*/  ISETP.GT.U32.AND P2, PT, R4, R24, PT ;  /* 0x000000180400720c */ /* 0x000fe20003f44070 */
[----:B------:R-:W-:-:S04]  /*5820*/  IMAD.HI.U32 R5, R19, R9, RZ ;  /* 0x0000000913057227 */ /* 0x000fc800078e00ff */
[----:B------:R-:W-:-:S04]  /*5830*/  IMAD.MOV R5, RZ, RZ, -R5 ;  /* 0x000000ffff057224 */ /* 0x000fc800078e0a05 */
[----:B------:R-:W-:-:S04]  /*5840*/  IMAD R9, R4, R5, R9 ;  /* 0x0000000504097224 */ /* 0x000fc800078e0209 */
[----:B------:R-:W-:Y:S01]  /*5850*/  @!P2 IMAD.IADD R24, R24, 0x1, -R4 ;  /* 0x000000011818a824 */ /* 0x000fe200078e0a04 */
[----:B------:R-:W-:Y:S01]  /*5860*/  ISETP.GT.U32.AND P3, PT, R4, R9, PT ;  /* 0x000000090400720c */ /* 0x000fe20003f64070 */
[----:B------:R-:W-:-:S03]  /*5870*/  IMAD.HI.U32 R6, R19, R2, RZ ;  /* 0x0000000213067227 */ /* 0x000fc600078e00ff */
[----:B------:R-:W-:Y:S02]  /*5880*/  ISETP.GT.U32.AND P2, PT, R4, R24, PT ;  /* 0x000000180400720c */ /* 0x000fe40003f44070 */
[----:B------:R-:W-:-:S05]  /*5890*/  IABS R5, R0 ;  /* 0x0000000000057213 */ /* 0x000fca0000000000 */
[----:B------:R-:W-:-:S04]  /*58a0*/  IMAD.HI.U32 R14, R19, R5, RZ ;  /* 0x00000005130e7227 */ /* 0x000fc800078e00ff */
[----:B------:R-:W-:Y:S02]  /*58b0*/  IMAD.MOV R14, RZ, RZ, -R14 ;  /* 0x000000ffff0e7224 */ /* 0x000fe400078e0a0e */
[----:B------:R-:W-:Y:S02]  /*58c0*/  IMAD.MOV R6, RZ, RZ, -R6 ;  /* 0x000000ffff067224 */ /* 0x000fe400078e0a06 */
[C---:B------:R-:W-:Y:S02]  /*58d0*/  IMAD R5, R4.reuse, R14, R5 ;  /* 0x0000000e04057224 */ /* 0x040fe400078e0205 */
[----:B------:R-:W-:Y:S02]  /*58e0*/  IMAD R2, R4, R6, R2 ;  /* 0x0000000604027224 */ /* 0x000fe400078e0202 */
[----:B------:R-:W-:Y:S02]  /*58f0*/  IMAD.MOV.U32 R8, RZ, RZ, R34 ;  /* 0x000000ffff087224 */ /* 0x000fe400078e0022 */
[----:B------:R-:W-:-:S02]  /*5900*/  IMAD.MOV.U32 R7, RZ, RZ, R29 ;  /* 0x000000ffff077224 */ /* 0x000fc400078e001d */
[----:B------:R-:W-:Y:S01]  /*5910*/  @!P2 IMAD.IADD R24, R24, 0x1, -R4 ;  /* 0x000000011818a824 */ /* 0x000fe200078e0a04 */
[----:B------:R-:W-:Y:S01]  /*5920*/  ISETP.GT.U32.AND P2, PT, R4, R5, PT ;  /* 0x000000050400720c */ /* 0x000fe20003f44070 */
[----:B------:R-:W-:Y:S01]  /*5930*/  @!P1 IMAD.MOV R8, RZ, RZ, -R8 ;  /* 0x000000ffff089224 */ /* 0x000fe200078e0a08 */
[----:B------:R-:W-:Y:S01]  /*5940*/  ISETP.GE.AND P5, PT, R56, RZ, PT ;  /* 0x000000ff3800720c */ /* 0x000fe20003fa6270 */
[----:B------:R-:W-:Y:S01]  /*5950*/  @!P4 IMAD.MOV R7, RZ, RZ, -R7 ;  /* 0x000000ffff07c224 */ /* 0x000fe200078e0a07 */
[----:B------:R-:W-:Y:S01]  /*5960*/  ISETP.GT.U32.AND P1, PT, R4, R2, PT ;  /* 0x000000020400720c */ /* 0x000fe20003f24070 */
[----:B------:R-:W-:Y:S01]  /*5970*/  @!P3 IMAD.IADD R9, R9, 0x1, -R4 ;  /* 0x000000010909b824 */ /* 0x000fe200078e0a04 */
[----:B------:R-:W-:Y:S01]  /*5980*/  ISETP.GE.AND P4, PT, R0, RZ, PT ;  /* 0x000000ff0000720c */ /* 0x000fe20003f86270 */
[----:B------:R-:W2:Y:S01]  /*5990*/  LDL.LU R56, [R1+0x49c] ;  /* 0x00049c0001387983 */ /* 0x000ea20000300800 */
[----:B------:R-:W-:Y:S02]  /*59a0*/  IMAD.MOV.U32 R0, RZ, RZ, R24 ;  /* 0x000000ffff007224 */ /* 0x000fe400078e0018 */
[----:B------:R-:W-:-:S02]  /*59b0*/  ISETP.GT.U32.AND P3, PT, R4, R9, PT ;  /* 0x000000090400720c */ /* 0x000fc40003f64070 */
[----:B------:R-:W-:Y:S01]  /*59c0*/  @!P0 IMAD.MOV R0, RZ, RZ, -R0 ;  /* 0x000000ffff008224 */ /* 0x000fe200078e0a00 */
[----:B------:R-:W-:Y:S01]  /*59d0*/  STL [R1+0x40], R8 ;  /* 0x0000400801007387 */ /* 0x000fe20000100800 */
[----:B---3--:R-:W-:Y:S01]  /*59e0*/  IABS R44, R55 ;  /* 0x00000037002c7213 */ /* 0x008fe20000000000 */
[--C-:B------:R-:W-:Y:S02]  /*59f0*/  @!P2 IMAD.IADD R5, R5, 0x1, -R4.reuse ;  /* 0x000000010505a824 */ /* 0x100fe400078e0a04 */
[----:B------:R-:W-:Y:S01]  /*5a00*/  STL [R1+0x44], R7 ;  /* 0x0000440701007387 */ /* 0x000fe20000100800 */
[----:B------:R-:W-:-:S03]  /*5a10*/  @!P1 IMAD.IADD R2, R2, 0x1, -R4 ;  /* 0x0000000102029824 */ /* 0x000fc600078e0a04 */
[----:B------:R0:W-:Y:S01]  /*5a20*/  STL [R1+0x3c], R0 ;  /* 0x00003c0001007387 */ /* 0x0001e20000100800 */
[----:B------:R-:W-:Y:S01]  /*5a30*/  ISETP.GE.AND P1, PT, R55, RZ, PT ;  /* 0x000000ff3700720c */ /* 0x000fe20003f26270 */
[----:B------:R-:W-:Y:S01]  /*5a40*/  IMAD.HI.U32 R34, R19, R44, RZ ;  /* 0x0000002c13227227 */ /* 0x000fe200078e00ff */
[C---:B------:R-:W-:Y:S01]  /*5a50*/  ISETP.GT.U32.AND P2, PT, R4.reuse, R5, PT ;  /* 0x000000050400720c */ /* 0x040fe20003f44070 */
[----:B0-----:R-:W3:Y:S02]  /*5a60*/  LDL.LU R0, [R1+0x4a0] ;  /* 0x0004a00001007983 */ /* 0x001ee40000300800 */
[----:B------:R-:W-:Y:S02]  /*5a70*/  @!P3 IMAD.IADD R9, R9, 0x1, -R4 ;  /* 0x000000010909b824 */ /* 0x000fe400078e0a04 */
[----:B------:R-:W3:Y:S01]  /*5a80*/  LDL.LU R55, [R1+0x4a4] ;  /* 0x0004a40001377983 */ /* 0x000ee20000300800 */
[----:B------:R-:W-:Y:S01]  /*5a90*/  IMAD.MOV R34, RZ, RZ, -R34 ;  /* 0x000000ffff227224 */ /* 0x000fe200078e0a22 */
[----:B------:R-:W-:Y:S01]  /*5aa0*/  ISETP.GT.U32.AND P0, PT, R4, R2, PT ;  /* 0x000000020400720c */ /* 0x000fe20003f04070 */
[----:B------:R-:W-:-:S02]  /*5ab0*/  IMAD.MOV.U32 R7, RZ, RZ, R9 ;  /* 0x000000ffff077224 */ /* 0x000fc400078e0009 */
[C---:B------:R-:W-:Y:S02]  /*5ac0*/  IMAD R44, R4.reuse, R34, R44 ;  /* 0x00000022042c7224 */ /* 0x040fe400078e022c */
[----:B------:R-:W-:Y:S01]  /*5ad0*/  @!P5 IMAD.MOV R7, RZ, RZ, -R7 ;  /* 0x000000ffff07d224 */ /* 0x000fe200078e0a07 */
[----:B----4-:R-:W-:Y:S01]  /*5ae0*/  IABS R6, R54 ;  /* 0x0000003600067213 */ /* 0x010fe20000000000 */
[----:B------:R-:W-:Y:S01]  /*5af0*/  @!P2 IMAD.IADD R5, R5, 0x1, -R4 ;  /* 0x000000010505a824 */ /* 0x000fe200078e0a04 */
[----:B------:R-:W-:Y:S02]  /*5b00*/  ISETP.GT.U32.AND P3, PT, R4, R44, PT ;  /* 0x0000002c0400720c */ /* 0x000fe40003f64070 */
[----:B------:R-:W-:Y:S01]  /*5b10*/  STL [R1+0x138], R7 ;  /* 0x0001380701007387 */ /* 0x000fe20000100800 */
[----:B------:R-:W-:-:S03]  /*5b20*/  ISETP.GE.AND P2, PT, R54, RZ, PT ;  /* 0x000000ff3600720c */ /* 0x000fc60003f46270 */
[----:B------:R-:W4:Y:S01]  /*5b30*/  LDL.LU R54, [R1+0x4a8] ;  /* 0x0004a80001367983 */ /* 0x000f220000300800 */
[----:B------:R-:W-:-:S04]  /*5b40*/  @!P0 IMAD.IADD R2, R2, 0x1, -R4 ;  /* 0x0000000102028824 */ /* 0x000fc800078e0a04 */
[----:B------:R-:W-:Y:S01]  /*5b50*/  @!P6 IMAD.MOV R2, RZ, RZ, -R2 ;  /* 0x000000ffff02e224 */ /* 0x000fe200078e0a02 */
[----:B------:R-:W-:Y:S01]  /*5b60*/  IABS R39, R57 ;  /* 0x0000003900277213 */ /* 0x000fe20000000000 */
[----:B------:R-:W-:Y:S01]  /*5b70*/  @!P3 IMAD.IADD R44, R44, 0x1, -R4 ;  /* 0x000000012c2cb824 */ /* 0x000fe200078e0a04 */
[----:B------:R-:W-:Y:S02]  /*5b80*/  ISETP.GE.AND P3, PT, R57, RZ, PT ;  /* 0x000000ff3900720c */ /* 0x000fe40003f66270 */
[----:B------:R0:W-:Y:S04]  /*5b90*/  STL [R1+0x38], R2 ;  /* 0x0000380201007387 */ /* 0x0001e80000100800 */
[----:B------:R-:W4:Y:S01]  /*5ba0*/  LDL.LU R57, [R1+0x4ac] ;  /* 0x0004ac0001397983 */ /* 0x000f220000300800 */
[----:B------:R-:W-:-:S03]  /*5bb0*/  IABS R41, R61 ;  /* 0x0000003d00297213 */ /* 0x000fc60000000000 */
[----:B------:R-:W4:Y:S02]  /*5bc0*/  LDL.LU R58, [R1+0x4b0] ;  /* 0x0004b000013a7983 */ /* 0x000f240000300800 */
[----:B------:R-:W-:-:S04]  /*5bd0*/  IMAD.HI.U32 R24, R19, R41, RZ ;  /* 0x0000002913187227 */ /* 0x000fc800078e00ff */
[----:B------:R-:W-:Y:S02]  /*5be0*/  IMAD.MOV R24, RZ, RZ, -R24 ;  /* 0x000000ffff187224 */ /* 0x000fe400078e0a18 */
[----:B0-----:R-:W-:Y:S02]  /*5bf0*/  IMAD.MOV.U32 R2, RZ, RZ, R5 ;  /* 0x000000ffff027224 */ /* 0x001fe400078e0005 */
[----:B------:R-:W-:Y:S02]  /*5c00*/  IMAD R41, R4, R24, R41 ;  /* 0x0000001804297224 */ /* 0x000fe400078e0229 */
[----:B------:R-:W-:-:S03]  /*5c10*/  @!P4 IMAD.MOV R2, RZ, RZ, -R2 ;  /* 0x000000ffff02c224 */ /* 0x000fc600078e0a02 */
[----:B------:R-:W-:Y:S02]  /*5c20*/  ISETP.GT.U32.AND P4, PT, R4, R41, PT ;  /* 0x000000290400720c */ /* 0x000fe40003f84070 */
[----:B------:R0:W-:Y:S11]  /*5c30*/  STL [R1+0x120], R2 ;  /* 0x0001200201007387 */ /* 0x0001f60000100800 */
[----:B------:R-:W-:Y:S01]  /*5c40*/  @!P4 IMAD.IADD R41, R41, 0x1, -R4 ;  /* 0x000000012929c824 */ /* 0x000fe200078e0a04 */
[----:B--2---:R-:W-:-:S02]  /*5c50*/  IABS R34, R3 ;  /* 0x0000000300227213 */ /* 0x004fc40000000000 */
[----:B------:R-:W-:Y:S02]  /*5c60*/  ISETP.GE.AND P4, PT, R3, RZ, PT ;  /* 0x000000ff0300720c */ /* 0x000fe40003f86270 */
[----:B------:R-:W2:Y:S01]  /*5c70*/  LDL.LU R3, [R1+0x4b4] ;  /* 0x0004b40001037983 */ /* 0x000ea20000300800 */
[----:B------:R-:W-:-:S04]  /*5c80*/  IMAD.HI.U32 R29, R19, R6, RZ ;  /* 0x00000006131d7227 */ /* 0x000fc800078e00ff */
[----:B------:R-:W-:-:S04]  /*5c90*/  IMAD.MOV R29, RZ, RZ, -R29 ;  /* 0x000000ffff1d7224 */ /* 0x000fc800078e0a1d */
[----:B------:R-:W-:-:S05]  /*5ca0*/  IMAD R6, R4, R29, R6 ;  /* 0x0000001d04067224 */ /* 0x000fca00078e0206 */
[----:B------:R-:W-:Y:S01]  /*5cb0*/  ISETP.GT.U32.AND P5, PT, R4, R6, PT ;  /* 0x000000060400720c */ /* 0x000fe20003fa4070 */
[----:B------:R-:W-:-:S04]  /*5cc0*/  IMAD.HI.U32 R9, R19, R34, RZ ;  /* 0x0000002213097227 */ /* 0x000fc800078e00ff */
[----:B------:R-:W-:-:S08]  /*5cd0*/  IMAD.MOV R9, RZ, RZ, -R9 ;  /* 0x000000ffff097224 */ /* 0x000fd000078e0a09 */
[----:B------:R-:W-:Y:S01]  /*5ce0*/  @!P5 IMAD.IADD R6, R6, 0x1, -R4 ;  /* 0x000000010606d824 */ /* 0x000fe200078e0a04 */
[----:B------:R-:W-:Y:S01]  /*5cf0*/  ISETP.GT.U32.AND P5, PT, R4, R44, PT ;  /* 0x0000002c0400720c */ /* 0x000fe20003fa4070 */
[----:B------:R-:W-:-:S04]  /*5d00*/  IMAD.HI.U32 R14, R19, R39, RZ ;  /* 0x00000027130e7227 */ /* 0x000fc800078e00ff */
[----:B------:R-:W-:Y:S02]  /*5d10*/  IMAD R34, R4, R9, R34 ;  /* 0x0000000904227224 */ /* 0x000fe400078e0222 */
[----:B------:R-:W-:-:S06]  /*5d20*/  IMAD.MOV R14, RZ, RZ, -R14 ;  /* 0x000000ffff0e7224 */ /* 0x000fcc00078e0a0e */
[----:B------:R-:W-:Y:S01]  /*5d30*/  @!P5 IMAD.IADD R44, R44, 0x1, -R4 ;  /* 0x000000012c2cd824 */ /* 0x000fe200078e0a04 */
[C---:B------:R-:W-:Y:S01]  /*5d40*/  ISETP.GT.U32.AND P5, PT, R4.reuse, R34, PT ;  /* 0x000000220400720c */ /* 0x040fe20003fa4070 */
[C---:B------:R-:W-:Y:S01]  /*5d50*/  IMAD R39, R4.reuse, R14, R39 ;  /* 0x0000000e04277224 */ /* 0x040fe200078e0227 */
[----:B------:R-:W-:-:S04]  /*5d60*/  ISETP.GT.U32.AND P6, PT, R4, R6, PT ;  /* 0x000000060400720c */ /* 0x000fc80003fc4070 */
[----:B------:R-:W-:Y:S01]  /*5d70*/  ISETP.GT.U32.AND P0, PT, R4, R39, PT ;  /* 0x000000270400720c */ /* 0x000fe20003f04070 */
[----:B------:R-:W-:Y:S01]  /*5d80*/  IMAD.MOV.U32 R7, RZ, RZ, R44 ;  /* 0x000000ffff077224 */ /* 0x000fe200078e002c */
[----:B------:R-:W-:-:S05]  /*5d90*/  IABS R29, R56 ;  /* 0x00000038001d7213 */ /* 0x000fca0000000000 */
[----:B------:R-:W-:-:S04]  /*5da0*/  IMAD.HI.U32 R14, R19, R29, RZ ;  /* 0x0000001d130e7227 */ /* 0x000fc800078e00ff */
[----:B------:R-:W-:Y:S02]  /*5db0*/  IMAD.MOV R14, RZ, RZ, -R14 ;  /* 0x000000ffff0e7224 */ /* 0x000fe400078e0a0e */
[----:B------:R-:W-:Y:S01]  /*5dc0*/  @!P5 IMAD.IADD R34, R34, 0x1, -R4 ;  /* 0x000000012222d824 */ /* 0x000fe200078e0a04 */
[C---:B------:R-:W-:Y:S01]  /*5dd0*/  ISETP.GT.U32.AND P5, PT, R4.reuse, R41, PT ;  /* 0x000000290400720c */ /* 0x040fe20003fa4070 */
[C---:B------:R-:W-:Y:S02]  /*5de0*/  IMAD R29, R4.reuse, R14, R29 ;  /* 0x0000000e041d7224 */ /* 0x040fe400078e021d */
[----:B------:R-:W-:Y:S01]  /*5df0*/  @!P1 IMAD.MOV R7, RZ, RZ, -R7 ;  /* 0x000000ffff079224 */ /* 0x000fe200078e0a07 */
[----:B------:R-:W-:Y:S02]  /*5e00*/  ISETP.GT.U32.AND P1, PT, R4, R34, PT ;  /* 0x000000220400720c */ /* 0x000fe40003f24070 */
[----:B---3--:R-:W-:Y:S02]  /*5e10*/  IABS R24, R0 ;  /* 0x0000000000187213 */ /* 0x008fe40000000000 */
[----:B------:R-:W-:-:S03]  /*5e20*/  IABS R14, R55 ;  /* 0x00000037000e7213 */ /* 0x000fc60000000000 */
[----:B------:R-:W-:-:S04]  /*5e30*/  IMAD.HI.U32 R5, R19, R24, RZ ;  /* 0x0000001813057227 */ /* 0x000fc800078e00ff */
[----:B------:R-:W-:Y:S01]  /*5e40*/  @!P6 IMAD.IADD R6, R6, 0x1, -R4 ;  /* 0x000000010606e824 */ /* 0x000fe200078e0a04 */
[----:B------:R-:W-:Y:S01]  /*5e50*/  ISETP.GT.U32.AND P6, PT, R4, R29, PT ;  /* 0x0000001d0400720c */ /* 0x000fe20003fc4070 */
[----:B0-----:R-:W-:-:S04]  /*5e60*/  IMAD.HI.U32 R2, R19, R14, RZ ;  /* 0x0000000e13027227 */ /* 0x001fc800078e00ff */
[----:B------:R-:W-:Y:S02]  /*5e70*/  IMAD.MOV R5, RZ, RZ, -R5 ;  /* 0x000000ffff057224 */ /* 0x000fe400078e0a05 */
[----:B------:R-:W-:Y:S02]  /*5e80*/  @!P0 IMAD.IADD R39, R39, 0x1, -R4 ;  /* 0x0000000127278824 */ /* 0x000fe400078e0a04 */
[----:B------:R-:W-:Y:S02]  /*5e90*/  IMAD.MOV R2, RZ, RZ, -R2 ;  /* 0x000000ffff027224 */ /* 0x000fe400078e0a02 */
[C---:B------:R-:W-:Y:S01]  /*5ea0*/  IMAD R24, R4.reuse, R5, R24 ;  /* 0x0000000504187224 */ /* 0x040fe200078e0218 */
[C---:B------:R-:W-:Y:S01]  /*5eb0*/  ISETP.GT.U32.AND P0, PT, R4.reuse, R39, PT ;  /* 0x000000270400720c */ /* 0x040fe20003f04070 */
[C---:B------:R-:W-:Y:S02]  /*5ec0*/  IMAD R14, R4.reuse, R2, R14 ;  /* 0x00000002040e7224 */ /* 0x040fe400078e020e */
[--C-:B------:R-:W-:Y:S01]  /*5ed0*/  @!P5 IMAD.IADD R41, R41, 0x1, -R4.reuse ;  /* 0x000000012929d824 */ /* 0x100fe200078e0a04 */
[----:B------:R-:W-:Y:S01]  /*5ee0*/  ISETP.GT.U32.AND P5, PT, R4, R24, PT ;  /* 0x000000180400720c */ /* 0x000fe20003fa4070 */
[--C-:B------:R-:W-:Y:S01]  /*5ef0*/  @!P1 IMAD.IADD R34, R34, 0x1, -R4.reuse ;  /* 0x0000000122229824 */ /* 0x100fe200078e0a04 */
[----:B----4-:R-:W-:Y:S01]  /*5f00*/  IABS R9, R54 ;  /* 0x0000003600097213 */ /* 0x010fe20000000000 */
[----:B------:R-:W-:Y:S01]  /*5f10*/  @!P6 IMAD.IADD R29, R29, 0x1, -R4 ;  /* 0x000000011d1de824 */ /* 0x000fe200078e0a04 */
[----:B------:R-:W-:Y:S01]  /*5f20*/  ISETP.GT.U32.AND P1, PT, R4, R14, PT ;  /* 0x0000000e0400720c */ /* 0x000fe20003f24070 */
[----:B------:R-:W-:-:S02]  /*5f30*/  @!P2 IMAD.MOV R6, RZ, RZ, -R6 ;  /* 0x000000ffff06a224 */ /* 0x000fc400078e0a06 */
[----:B------:R-:W-:Y:S01]  /*5f40*/  IMAD.HI.U32 R2, R19, R9, RZ ;  /* 0x0000000913027227 */ /* 0x000fe200078e00ff */
[----:B------:R-:W-:Y:S01]  /*5f50*/  STL [R1+0x100], R7 ;  /* 0x0001000701007387 */ /* 0x000fe20000100800 */
[----:B------:R-:W-:Y:S02]  /*5f60*/  ISETP.GT.U32.AND P2, PT, R4, R29, PT ;  /* 0x0000001d0400720c */ /* 0x000fe40003f44070 */
[----:B------:R-:W-:Y:S01]  /*5f70*/  @!P0 IMAD.IADD R39, R39, 0x1, -R4 ;  /* 0x0000000127278824 */ /* 0x000fe200078e0a04 */
[----:B------:R-:W-:Y:S01]  /*5f80*/  ISETP.GE.AND P0, PT, R61, RZ, PT ;  /* 0x000000ff3d00720c */ /* 0x000fe20003f06270 */
[----:B------:R-:W3:Y:S01]  /*5f90*/  LDL.LU R59, [R1+0x4b8] ;  /* 0x0004b800013b7983 */ /* 0x000ee20000300800 */
[----:B------:R-:W-:Y:S01]  /*5fa0*/  IMAD.MOV R2, RZ, RZ, -R2 ;  /* 0x000000ffff027224 */ /* 0x000fe200078e0a02 */
[----:B------:R-:W-:Y:S01]  /*5fb0*/  ISETP.GE.AND P6, PT, R56, RZ, PT ;  /* 0x000000ff3800720c */ /* 0x000fe20003fc6270 */
[----:B------:R-:W-:Y:S01]  /*5fc0*/  @!P5 IMAD.IADD R24, R24, 0x1, -R4 ;  /* 0x000000011818d824 */ /* 0x000fe200078e0a04 */
[----:B------:R-:W4:Y:S01]  /*5fd0*/  LDL.LU R61, [R1+0x4bc] ;  /* 0x0004bc00013d7983 */ /* 0x000f220000300800 */
[----:B------:R-:W-:-:S03]  /*5fe0*/  IMAD R9, R4, R2, R9 ;  /* 0x0000000204097224 */ /* 0x000fc600078e0209 */
[----:B------:R0:W-:Y:S01]  /*5ff0*/  STL [R1+0x10c], R6 ;  /* 0x00010c0601007387 */ /* 0x0001e20000100800 */
[----:B------:R-:W-:-:S03]  /*6000*/  @!P1 IMAD.IADD R14, R14, 0x1, -R4 ;  /* 0x000000010e0e9824 */ /* 0x000fc600078e0a04 */
[----:B------:R-:W3:Y:S01]  /*6010*/  LDL.LU R56, [R1+0x4c0] ;  /* 0x0004c00001387983 */ /* 0x000ee20000300800 */
[C---:B------:R-:W-:Y:S02]  /*6020*/  ISETP.GT.U32.AND P1, PT, R4.reuse, R24, PT ;  /* 0x000000180400720c */ /* 0x040fe40003f24070 */
[----:B0-----:R-:W-:Y:S02]  /*6030*/  IABS R6, R57 ;  /* 0x0000003900067213 */ /* 0x001fe40000000000 */
[----:B------:R-:W-:-:S03]  /*6040*/  ISETP.GT.U32.AND P5, PT, R4, R9, PT ;  /* 0x000000090400720c */ /* 0x000fc60003fa4070 */
[----:B------:R-:W-:-:S04]  /*6050*/  IMAD.HI.U32 R46, R19, R6, RZ ;  /* 0x00000006132e7227 */ /* 0x000fc800078e00ff */
[----:B------:R-:W-:Y:S02]  /*6060*/  IMAD.MOV.U32 R7, RZ, RZ, R39 ;  /* 0x000000ffff077224 */ /* 0x000fe400078e0027 */
[----:B------:R-:W-:Y:S01]  /*6070*/  @!P2 IMAD.IADD R29, R29, 0x1, -R4 ;  /* 0x000000011d1da824 */ /* 0x000fe200078e0a04 */
[----:B------:R-:W-:Y:S01]  /*6080*/  ISETP.GE.AND P2, PT, R0, RZ, PT ;  /* 0x000000ff0000720c */ /* 0x000fe20003f46270 */
[----:B------:R-:W-:Y:S02]  /*6090*/  IMAD.MOV R39, RZ, RZ, -R46 ;  /* 0x000000ffff277224 */ /* 0x000fe400078e0a2e */
[----:B------:R-:W-:Y:S02]  /*60a0*/  IMAD.MOV.U32 R0, RZ, RZ, R41 ;  /* 0x000000ffff007224 */ /* 0x000fe400078e0029 */
[----:B------:R-:W-:Y:S02]  /*60b0*/  @!P3 IMAD.MOV R7, RZ, RZ, -R7 ;  /* 0x000000ffff07b224 */ /* 0x000fe400078e0a07 */
[----:B------:R-:W-:Y:S01]  /*60c0*/  IMAD R6, R4, R39, R6 ;  /* 0x0000002704067224 */ /* 0x000fe200078e0206 */
[----:B------:R-:W-:Y:S01]  /*60d0*/  IABS R5, R58 ;  /* 0x0000003a00057213 */ /* 0x000fe20000000000 */
[----:B------:R-:W-:Y:S01]  /*60e0*/  @!P0 IMAD.MOV R0, RZ, RZ, -R0 ;  /* 0x000000ffff008224 */ /* 0x000fe200078e0a00 */
[----:B------:R-:W-:Y:S01]  /*60f0*/  ISETP.GE.AND P3, PT, R55, RZ, PT ;  /* 0x000000ff3700720c */ /* 0x000fe20003f66270 */
[--C-:B------:R-:W-:Y:S01]  /*6100*/  @!P1 IMAD.IADD R24, R24, 0x1, -R4.reuse ;  /* 0x0000000118189824 */ /* 0x100fe200078e0a04 */
[----:B------:R-:W-:Y:S01]  /*6110*/  STL [R1+0x104], R7 ;  /* 0x0001040701007387 */ /* 0x000fe20000100800 */
[C---:B------:R-:W-:Y:S01]  /*6120*/  ISETP.GT.U32.AND P1, PT, R4.reuse, R6, PT ;  /* 0x000000060400720c */ /* 0x040fe20003f24070 */
[----:B------:R-:W-:Y:S01]  /*6130*/  @!P5 IMAD.IADD R9, R9, 0x1, -R4 ;  /* 0x000000010909d824 */ /* 0x000fe200078e0a04 */
[----:B------:R-:W-:Y:S01]  /*6140*/  ISETP.GT.U32.AND P0, PT, R4, R14, PT ;  /* 0x0000000e0400720c */ /* 0x000fe20003f04070 */
[----:B------:R-:W3:Y:S01]  /*6150*/  LDL.LU R55, [R1+0x4c4] ;  /* 0x0004c40001377983 */ /* 0x000ee20000300800 */
[----:B------:R-:W-:-:S03]  /*6160*/  IMAD.HI.U32 R44, R19, R5, RZ ;  /* 0x00000005132c7227 */ /* 0x000fc600078e00ff */
[----:B------:R0:W-:Y:S01]  /*6170*/  STL [R1+0xfc], R0 ;  /* 0x0000fc0001007387 */ /* 0x0001e20000100800 */
[----:B------:R-:W-:Y:S01]  /*6180*/  IMAD.MOV R44, RZ, RZ, -R44 ;  /* 0x000000ffff2c7224 */ /* 0x000fe200078e0a2c */
[----:B------:R-:W-:Y:S01]  /*6190*/  ISETP.GT.U32.AND P5, PT, R4, R9, PT ;  /* 0x000000090400720c */ /* 0x000fe20003fa4070 */
[----:B0-----:R-:W-:-:S04]  /*61a0*/  IMAD.MOV.U32 R0, RZ, RZ, R34 ;  /* 0x000000ffff007224 */ /* 0x001fc800078e0022 */
[----:B------:R-:W-:Y:S02]  /*61b0*/  @!P4 IMAD.MOV R0, RZ, RZ, -R0 ;  /* 0x000000ffff00c224 */ /* 0x000fe400078e0a00 */
[----:B------:R-:W-:Y:S02]  /*61c0*/  IMAD R5, R4, R44, R5 ;  /* 0x0000002c04057224 */ /* 0x000fe400078e0205 */
[----:B------:R-:W-:Y:S01]  /*61d0*/  IMAD.MOV.U32 R7, RZ, RZ, R29 ;  /* 0x000000ffff077224 */ /* 0x000fe200078e001d */
[----:B------:R0:W-:Y:S01]  /*61e0*/  STL [R1+0xec], R0 ;  /* 0x0000ec0001007387 */ /* 0x0001e20000100800 */
[--C-:B------:R-:W-:Y:S01]  /*61f0*/  @!P1 IMAD.IADD R6, R6, 0x1, -R4.reuse ;  /* 0x0000000106069824 */ /* 0x100fe200078e0a04 */
[----:B------:R-:W-:Y:S01]  /*6200*/  ISETP.GE.AND P1, PT, R54, RZ, PT ;  /* 0x000000ff3600720c */ /* 0x000fe20003f26270 */
[----:B------:R-:W-:Y:S01]  /*6210*/  @!P0 IMAD.IADD R14, R14, 0x1, -R4 ;  /* 0x000000010e0e8824 */ /* 0x000fe200078e0a04 */
[----:B------:R-:W-:Y:S01]  /*6220*/  ISETP.GT.U32.AND P0, PT, R4, R5, PT ;  /* 0x000000050400720c */ /* 0x000fe20003f04070 */
[----:B------:R-:W-:-:S02]  /*6230*/  @!P6 IMAD.MOV R7, RZ, RZ, -R7 ;  /* 0x000000ffff07e224 */ /* 0x000fc400078e0a07 */
[----:B0-----:R-:W-:Y:S01]  /*6240*/  IMAD.MOV.U32 R0, RZ, RZ, R24 ;  /* 0x000000ffff007224 */ /* 0x001fe200078e0018 */
[----:B------:R-:W-:Y:S01]  /*6250*/  ISETP.GT.U32.AND P4, PT, R4, R6, PT ;  /* 0x000000060400720c */ /* 0x000fe20003f84070 */
[----:B------:R-:W-:Y:S02]  /*6260*/  @!P5 IMAD.IADD R9, R9, 0x1, -R4 ;  /* 0x000000010909d824 */ /* 0x000fe400078e0a04 */
[----:B------:R-:W-:Y:S01]  /*6270*/  @!P2 IMAD.MOV R0, RZ, RZ, -R0 ;  /* 0x000000ffff00a224 */ /* 0x000fe200078e0a00 */
[----:B------:R0:W-:Y:S04]  /*6280*/  STL [R1+0xe8], R7 ;  /* 0x0000e80701007387 */ /* 0x0001e80000100800 */
[----:B------:R1:W-:Y:S01]  /*6290*/  STL [R1+0xe4], R0 ;  /* 0x0000e40001007387 */ /* 0x0003e20000100800 */
[----:B0-----:R-:W-:-:S02]  /*62a0*/  IMAD.MOV.U32 R7, RZ, RZ, R14 ;  /* 0x000000ffff077224 */ /* 0x001fc400078e000e */
[----:B-1----:R-:W-:Y:S02]  /*62b0*/  IMAD.MOV.U32 R0, RZ, RZ, R9 ;  /* 0x000000ffff007224 */ /* 0x002fe400078e0009 */
[----:B------:R-:W-:Y:S02]  /*62c0*/  @!P3 IMAD.MOV R7, RZ, RZ, -R7 ;  /* 0x000000ffff07b224 */ /* 0x000fe400078e0a07 */
[----:B------:R-:W-:Y:S02]  /*62d0*/  @!P1 IMAD.MOV R0, RZ, RZ, -R0 ;  /* 0x000000ffff009224 */ /* 0x000fe400078e0a00 */
[--C-:B------:R-:W-:Y:S01]  /*62e0*/  @!P0 IMAD.IADD R5, R5, 0x1, -R4.reuse ;  /* 0x0000000105058824 */ /* 0x100fe200078e0a04 */
[----:B------:R-:W-:Y:S01]  /*62f0*/  ISETP.GE.AND P0, PT, R57, RZ, PT ;  /* 0x000000ff3900720c */ /* 0x000fe20003f06270 */
[----:B------:R-:W-:Y:S01]  /*6300*/  @!P4 IMAD.IADD R6, R6, 0x1, -R4 ;  /* 0x000000010606c824 */ /* 0x000fe200078e0a04 */
[----:B------:R-:W3:Y:S04]  /*6310*/  LDL.LU R57, [R1+0x4c8] ;  /* 0x0004c80001397983 */ /* 0x000ee80000300800 */
[----:B------:R-:W-:Y:S04]  /*6320*/  STL [R1+0xe0], R7 ;  /* 0x0000e00701007387 */ /* 0x000fe80000100800 */
[----:B------:R0:W-:Y:S01]  /*6330*/  STL [R1+0xdc], R0 ;  /* 0x0000dc0001007387 */ /* 0x0001e20000100800 */
[----:B--2---:R-:W-:-:S02]  /*6340*/  IABS R2, R3 ;  /* 0x0000000300027213 */ /* 0x004fc40000000000 */
[----:B------:R-:W-:Y:S02]  /*6350*/  ISETP.GE.AND P4, PT, R3, RZ, PT ;  /* 0x000000ff0300720c */ /* 0x000fe40003f86270 */
[----:B------:R-:W2:Y:S01]  /*6360*/  LDL.LU R3, [R1+0x4cc] ;  /* 0x0004cc0001037983 */ /* 0x000ea20000300800 */
[----:B------:R-:W-:Y:S01]  /*6370*/  IMAD.HI.U32 R44, R19, R2, RZ ;  /* 0x00000002132c7227 */ /* 0x000fe200078e00ff */
[----:B------:R-:W-:Y:S02]  /*6380*/  ISETP.GE.AND P3, PT, R58, RZ, PT ;  /* 0x000000ff3a00720c */ /* 0x000fe40003f66270 */
[----:B0-----:R-:W2:Y:S01]  /*6390*/  LDL.LU R0, [R1+0x4d0] ;  /* 0x0004d00001007983 */ /* 0x001ea20000300800 */
[----:B------:R-:W-:-:S04]  /*63a0*/  IMAD.MOV R44, RZ, RZ, -R44 ;  /* 0x000000ffff2c7224 */ /* 0x000fc800078e0a2c */
[----:B------:R-:W-:-:S05]  /*63b0*/  IMAD R2, R4, R44, R2 ;  /* 0x0000002c04027224 */ /* 0x000fca00078e0202 */
[----:B------:R-:W-:-:S13]  /*63c0*/  ISETP.GT.U32.AND P5, PT, R4, R2, PT ;  /* 0x000000020400720c */ /* 0x000fda0003fa4070 */
[----:B------:R-:W-:Y:S01]  /*63d0*/  @!P5 IMAD.IADD R2, R2, 0x1, -R4 ;  /* 0x000000010202d824 */ /* 0x000fe200078e0a04 */
[----:B------:R-:W-:-:S04]  /*63e0*/  ISETP.GT.U32.AND P5, PT, R4, R5, PT ;  /* 0x000000050400720c */ /* 0x000fc80003fa4070 */
[----:B------:R-:W-:Y:S01]  /*63f0*/  ISETP.GT.U32.AND P6, PT, R4, R2, PT ;  /* 0x000000020400720c */ /* 0x000fe20003fc4070 */
[----:B------:R-:W-:-:S08]  /*6400*/  IMAD.MOV.U32 R7, RZ, RZ, R6 ;  /* 0x000000ffff077224 */ /* 0x000fd000078e0006 */
[--C-:B------:R-:W-:Y:S02]  /*6410*/  @!P5 IMAD.IADD R5, R5, 0x1, -R4.reuse ;  /* 0x000000010505d824 */ /* 0x100fe400078e0a04 */
[----:B------:R-:W-:Y:S02]  /*6420*/  @!P0 IMAD.MOV R7, RZ, RZ, -R7 ;  /* 0x000000ffff078224 */ /* 0x000fe400078e0a07 */
[----:B------:R-:W-:Y:S02]  /*6430*/  @!P6 IMAD.IADD R2, R2, 0x1, -R4 ;  /* 0x000000010202e824 */ /* 0x000fe400078e0a04 */
[----:B------:R-:W-:Y:S01]  /*6440*/  @!P3 IMAD.MOV R5, RZ, RZ, -R5 ;  /* 0x000000ffff05b224 */ /* 0x000fe200078e0a05 */
[----:B------:R0:W-:Y:S04]  /*6450*/  STL [R1+0xd8], R7 ;  /* 0x0000d80701007387 */ /* 0x0001e80000100800 */
[----:B------:R1:W-:Y:S01]  /*6460*/  STL [R1+0xc4], R5 ;  /* 0x0000c40501007387 */ /* 0x0003e20000100800 */
[----:B0-----:R-:W-:-:S04]  /*6470*/  IMAD.MOV.U32 R7, RZ, RZ, R2 ;  /* 0x000000ffff077224 */ /* 0x001fc800078e0002 */
[----:B------:R-:W-:Y:S01]  /*6480*/  @!P4 IMAD.MOV R7, RZ, RZ, -R7 ;  /* 0x000000ffff07c224 */ /* 0x000fe200078e0a07 */
[----:B----4-:R-:W-:Y:S02]  /*6490*/  IABS R41, R61 ;  /* 0x0000003d00297213 */ /* 0x010fe40000000000 */
[----:B---3--:R-:W-:-:S03]  /*64a0*/  IABS R44, R56 ;  /* 0x00000038002c7213 */ /* 0x008fc60000000000 */
[----:B------:R-:W-:-:S04]  /*64b0*/  IMAD.HI.U32 R51, R19, R41, RZ ;  /* 0x0000002913337227 */ /* 0x000fc800078e00ff */
[----:B------:R-:W-:-:S04]  /*64c0*/  IMAD.HI.U32 R54, R19, R44, RZ ;  /* 0x0000002c13367227 */ /* 0x000fc800078e00ff */
[----:B------:R-:W-:Y:S02]  /*64d0*/  IMAD.MOV R51, RZ, RZ, -R51 ;  /* 0x000000ffff337224 */ /* 0x000fe400078e0a33 */
[----:B------:R-:W-:Y:S02]  /*64e0*/  IMAD.MOV R54, RZ, RZ, -R54 ;  /* 0x000000ffff367224 */ /* 0x000fe400078e0a36 */
[C---:B------:R-:W-:Y:S02]  /*64f0*/  IMAD R41, R4.reuse, R51, R41 ;  /* 0x0000003304297224 */ /* 0x040fe400078e0229 */
[----:B------:R-:W-:-:S03]  /*6500*/  IMAD R44, R4, R54, R44 ;  /* 0x00000036042c7224 */ /* 0x000fc600078e022c */
[C---:B------:R-:W-:Y:S02]  /*6510*/  ISETP.GT.U32.AND P1, PT, R4.reuse, R41, PT ;  /* 0x000000290400720c */ /* 0x040fe40003f24070 */
[----:B------:R-:W-:-:S11]  /*6520*/  ISETP.GT.U32.AND P5, PT, R4, R44, PT ;  /* 0x0000002c0400720c */ /* 0x000fd60003fa4070 */
[--C-:B------:R-:W-:Y:S02]  /*6530*/  @!P1 IMAD.IADD R41, R41, 0x1, -R4.reuse ;  /* 0x0000000129299824 */ /* 0x100fe400078e0a04 */
[----:B------:R-:W-:Y:S01]  /*6540*/  @!P5 IMAD.IADD R44, R44, 0x1, -R4 ;  /* 0x000000012c2cd824 */ /* 0x000fe200078e0a04 */
[----:B------:R-:W-:Y:S02]  /*6550*/  IABS R9, R55 ;  /* 0x0000003700097213 */ /* 0x000fe40000000000 */
[C---:B------:R-:W-:Y:S02]  /*6560*/  ISETP.GT.U32.AND P1, PT, R4.reuse, R41, PT ;  /* 0x000000290400720c */ /* 0x040fe40003f24070 */
[----:B------:R-:W-:Y:S02]  /*6570*/  ISETP.GT.U32.AND P3, PT, R4, R44, PT ;  /* 0x0000002c0400720c */ /* 0x000fe40003f64070 */
[----:B------:R-:W-:Y:S02]  /*6580*/  ISETP.GE.AND P4, PT, R55, RZ, PT ;  /* 0x000000ff3700720c */ /* 0x000fe40003f86270 */
[----:B------:R-:W3:Y:S01]  /*6590*/  LDL.LU R55, [R1+0x4d4] ;  /* 0x0004d40001377983 */ /* 0x000ee20000300800 */
[----:B------:R-:W-:-:S04]  /*65a0*/  IMAD.HI.U32 R6, R19, R9, RZ ;  /* 0x0000000913067227 */ /* 0x000fc800078e00ff */
[----:B------:R-:W-:Y:S01]  /*65b0*/  IMAD.MOV R6, RZ, RZ, -R6 ;  /* 0x000000ffff067224 */ /* 0x000fe200078e0a06 */
[----:B------:R0:W-:Y:S01]  /*65c0*/  STL [R1+0xc0], R7 ;  /* 0x0000c00701007387 */ /* 0x0001e20000100800 */
[--C-:B------:R-:W-:Y:S02]  /*65d0*/  @!P1 IMAD.IADD R41, R41, 0x1, -R4.reuse ;  /* 0x0000000129299824 */ /* 0x100fe400078e0a04 */
[----:B-1----:R-:W-:Y:S02]  /*65e0*/  IMAD R5, R4, R6, R9 ;  /* 0x0000000604057224 */ /* 0x002fe400078e0209 */
[----:B------:R-:W-:Y:S01]  /*65f0*/  @!P3 IMAD.IADD R44, R44, 0x1, -R4 ;  /* 0x000000012c2cb824 */ /* 0x000fe200078e0a04 */
[----:B------:R-:W-:Y:S02]  /*6600*/  IABS R2, R57 ;  /* 0x0000003900027213 */ /* 0x000fe40000000000 */
[----:B------:R-:W-:Y:S02]  /*6610*/  ISETP.GE.AND P1, PT, R57, RZ, PT ;  /* 0x000000ff3900720c */ /* 0x000fe40003f26270 */
[----:B------:R-:W4:Y:S01]  /*6620*/  LDL.LU R57, [R1+0x4d8] ;  /* 0x0004d80001397983 */ /* 0x000f220000300800 */
[----:B--2---:R-:W-:-:S02]  /*6630*/  IABS R6, R3 ;  /* 0x0000000300067213 */ /* 0x004fc40000000000 */
[----:B------:R-:W-:Y:S02]  /*6640*/  ISETP.GE.AND P3, PT, R3, RZ, PT ;  /* 0x000000ff0300720c */ /* 0x000fe40003f66270 */
[----:B------:R-:W2:Y:S04]  /*6650*/  LDL.LU R3, [R1+0x4dc] ;  /* 0x0004dc0001037983 */ /* 0x000ea80000300800 */
[----:B------:R-:W2:Y:S01]  /*6660*/  LDL.LU R58, [R1+0x4e0] ;  /* 0x0004e000013a7983 */ /* 0x000ea20000300800 */
[----:B------:R-:W-:-:S05]  /*6670*/  IABS R39, R59 ;  /* 0x0000003b00277213 */ /* 0x000fca0000000000 */
[----:B------:R-:W-:-:S04]  /*6680*/  IMAD.HI.U32 R46, R19, R39, RZ ;  /* 0x00000027132e7227 */ /* 0x000fc800078e00ff */
[----:B------:R-:W-:-:S04]  /*6690*/  IMAD.MOV R46, RZ, RZ, -R46 ;  /* 0x000000ffff2e7224 */ /* 0x000fc800078e0a2e */
[----:B------:R-:W-:-:S05]  /*66a0*/  IMAD R39, R4, R46, R39 ;  /* 0x0000002e04277224 */ /* 0x000fca00078e0227 */
[----:B------:R-:W-:-:S13]  /*66b0*/  ISETP.GT.U32.AND P2, PT, R4, R39, PT ;  /* 0x000000270400720c */ /* 0x000fda0003f44070 */
[----:B------:R-:W-:-:S05]  /*66c0*/  @!P2 IMAD.IADD R39, R39, 0x1, -R4 ;  /* 0x000000012727a824 */ /* 0x000fca00078e0a04 */
[----:B------:R-:W-:Y:S02]  /*66d0*/  ISETP.GT.U32.AND P0, PT, R4, R39, PT ;  /* 0x000000270400720c */ /* 0x000fe40003f04070 */
[----:B------:R-:W-:Y:S01]  /*66e0*/  ISETP.GE.AND P6, PT, R59, RZ, PT ;  /* 0x000000ff3b00720c */ /* 0x000fe20003fc6270 */
[----:B------:R-:W-:Y:S01]  /*66f0*/  IMAD.HI.U32 R14, R19, R2, RZ ;  /* 0x00000002130e7227 */ /* 0x000fe200078e00ff */
[----:B------:R-:W-:-:S09]  /*6700*/  ISETP.GE.AND P2, PT, R61, RZ, PT ;  /* 0x000000ff3d00720c */ /* 0x000fd20003f46270 */
[----:B------:R-:W-:Y:S01]  /*6710*/  @!P0 IMAD.IADD R39, R39, 0x1, -R4 ;  /* 0x0000000127278824 */ /* 0x000fe200078e0a04 */
[----:B------:R-:W-:-:S03]  /*6720*/  ISETP.GT.U32.AND P0, PT, R4, R5, PT ;  /* 0x000000050400720c */ /* 0x000fc60003f04070 */
[----:B0-----:R-:W-:Y:S01]  /*6730*/  IMAD.MOV.U32 R7, RZ, RZ, R39 ;  /* 0x000000ffff077224 */ /* 0x001fe200078e0027 */
[----:B------:R-:W-:Y:S01]  /*6740*/  ISETP.GE.AND P5, PT, R56, RZ, PT ;  /* 0x000000ff3800720c */ /* 0x000fe20003fa6270 */
[----:B------:R-:W-:Y:S01]  /*6750*/  IMAD.MOV R14, RZ, RZ, -R14 ;  /* 0x000000ffff0e7224 */ /* 0x000fe200078e0a0e */
[----:B------:R-:W2:Y:S01]  /*6760*/  LDL.LU R56, [R1+0x4e4] ;  /* 0x0004e40001387983 */ /* 0x000ea20000300800 */
[----:B------:R-:W-:Y:S02]  /*6770*/  @!P6 IMAD.MOV R7, RZ, RZ, -R7 ;  /* 0x000000ffff07e224 */ /* 0x000fe400078e0a07 */
[----:B------:R-:W-:-:S03]  /*6780*/  IMAD R2, R4, R14, R2 ;  /* 0x0000000e04027224 */ /* 0x000fc600078e0202 */
[----:B------:R0:W-:Y:S01]  /*6790*/  STL [R1+0xb8], R7 ;  /* 0x0000b80701007387 */ /* 0x0001e20000100800 */
[----:B------:R-:W-:-:S05]  /*67a0*/  @!P0 IMAD.IADD R5, R5, 0x1, -R4 ;  /* 0x0000000105058824 */ /* 0x000fca00078e0a04 */
[----:B------:R-:W-:Y:S01]  /*67b0*/  ISETP.GT.U32.AND P0, PT, R4, R5, PT ;  /* 0x000000050400720c */ /* 0x000fe20003f04070 */
[----:B0-----:R-:W-:-:S04]  /*67c0*/  IMAD.MOV.U32 R7, RZ, RZ, R41 ;  /* 0x000000ffff077224 */ /* 0x001fc800078e0029 */
[----:B------:R-:W-:Y:S01]  /*67d0*/  @!P2 IMAD.MOV R7, RZ, RZ, -R7 ;  /* 0x000000ffff07a224 */ /* 0x000fe200078e0a07 */
[----:B------:R-:W-:Y:S01]  /*67e0*/  ISETP.GT.U32.AND P2, PT, R4, R2, PT ;  /* 0x000000020400720c */ /* 0x000fe20003f44070 */
[----:B------:R-:W-:-:S04]  /*67f0*/  IMAD.HI.U32 R39, R19, R6, RZ ;  /* 0x0000000613277227 */ /* 0x000fc800078e00ff */
[----:B------:R-:W-:Y:S02]  /*6800*/  IMAD.MOV R39, RZ, RZ, -R39 ;  /* 0x000000ffff277224 */ /* 0x000fe400078e0a27 */
[----:B------:R-:W-:Y:S01]  /*6810*/  @!P0 IMAD.IADD R5, R5, 0x1, -R4 ;  /* 0x0000000105058824 */ /* 0x000fe200078e0a04 */
[----:B------:R-:W-:Y:S01]  /*6820*/  IABS R34, R0 ;  /* 0x0000000000227213 */ /* 0x000fe20000000000 */
[----:B------:R-:W-:Y:S02]  /*6830*/  IMAD R39, R4, R39, R6 ;  /* 0x0000002704277224 */ /* 0x000fe400078e0206 */
[----:B------:R-:W-:Y:S02]  /*6840*/  IMAD.MOV.U32 R6, RZ, RZ, R5 ;  /* 0x000000ffff067224 */ /* 0x000fe400078e0005 */
[----:B------:R-:W-:Y:S01]  /*6850*/  @!P2 IMAD.IADD R2, R2, 0x1, -R4 ;  /* 0x000000010202a824 */ /* 0x000fe200078e0a04 */
[----:B------:R-:W-:Y:S01]  /*6860*/  ISETP.GE.AND P6, PT, R0, RZ, PT ;  /* 0x000000ff0000720c */ /* 0x000fe20003fc6270 */
[----:B------:R-:W-:-:S03]  /*6870*/  IMAD.HI.U32 R9, R19, R34, RZ ;  /* 0x0000002213097227 */ /* 0x000fc600078e00ff */
[C---:B------:R-:W-:Y:S01]  /*6880*/  ISETP.GT.U32.AND P2, PT, R4.reuse, R2, PT ;  /* 0x000000020400720c */ /* 0x040fe20003f44070 */
[----:B------:R-:W-:Y:S02]  /*6890*/  IMAD.MOV.U32 R0, RZ, RZ, R44 ;  /* 0x000000ffff007224 */ /* 0x000fe400078e002c */
[----:B------:R-:W-:Y:S01]  /*68a0*/  @!P4 IMAD.MOV R6, RZ, RZ, -R6 ;  /* 0x000000ffff06c224 */ /* 0x000fe200078e0a06 */
[C---:B------:R-:W-:Y:S01]  /*68b0*/  ISETP.GT.U32.AND P4, PT, R4.reuse, R39, PT ;  /* 0x000000270400720c */ /* 0x040fe20003f84070 */
[----:B------:R-:W-:Y:S02]  /*68c0*/  IMAD.MOV R9, RZ, RZ, -R9 ;  /* 0x000000ffff097224 */ /* 0x000fe400078e0a09 */
[----:B------:R-:W-:Y:S01]  /*68d0*/  @!P5 IMAD.MOV R0, RZ, RZ, -R0 ;  /* 0x000000ffff00d224 */ /* 0x000fe200078e0a00 */
[----:B------:R-:W-:Y:S01]  /*68e0*/  STL [R1+0xb4], R7 ;  /* 0x0000b40701007387 */ /* 0x000fe20000100800 */
[----:B------:R-:W-:-:S03]  /*68f0*/  IMAD R34, R4, R9, R34 ;  /* 0x0000000904227224 */ /* 0x000fc600078e0222 */
[----:B------:R0:W-:Y:S01]  /*6900*/  STL [R1+0xcc], R0 ;  /* 0x0000cc0001007387 */ /* 0x0001e20000100800 */
[----:B------:R-:W-:Y:S01]  /*6910*/  @!P2 IMAD.IADD R2, R2, 0x1, -R4 ;  /* 0x000000010202a824 */ /* 0x000fe200078e0a04 */
[----:B------:R-:W-:-:S03]  /*6920*/  ISETP.GT.U32.AND P2, PT, R4, R34, PT ;  /* 0x000000220400720c */ /* 0x000fc60003f44070 */
[----:B------:R-:W-:Y:S01]  /*6930*/  @!P4 IMAD.IADD R39, R39, 0x1, -R4 ;  /* 0x000000012727c824 */ /* 0x000fe200078e0a04 */
[----:B0-----:R-:W2:Y:S04]  /*6940*/  LDL.LU R0, [R1+0x4e8] ;  /* 0x0004e80001007983 */ /* 0x001ea80000300800 */
[----:B------:R-:W-:-:S05]  /*6950*/  ISETP.GT.U32.AND P4, PT, R4, R39, PT ;  /* 0x000000270400720c */ /* 0x000fca0003f84070 */
[----:B------:R-:W-:-:S05]  /*6960*/  @!P2 IMAD.IADD R34, R34, 0x1, -R4 ;  /* 0x000000012222a824 */ /* 0x000fca00078e0a04 */
[----:B------:R-:W-:-:S03]  /*6970*/  ISETP.GT.U32.AND P2, PT, R4, R34, PT ;  /* 0x000000220400720c */ /* 0x000fc60003f44070 */
[----:B------:R-:W-:-:S04]  /*6980*/  @!P4 IMAD.IADD R39, R39, 0x1, -R4 ;  /* 0x000000012727c824 */ /* 0x000fc800078e0a04 */
[----:B------:R-:W-:-:S04]  /*6990*/  IMAD.MOV.U32 R7, RZ, RZ, R39 ;  /* 0x000000ffff077224 */ /* 0x000fc800078e0027 */
[----:B------:R-:W-:Y:S01]  /*69a0*/  @!P3 IMAD.MOV R7, RZ, RZ, -R7 ;  /* 0x000000ffff07b224 */ /* 0x000fe200078e0a07 */
[----:B---3--:R-:W-:Y:S02]  /*69b0*/  ISETP.GE.AND P5, PT, R55, RZ, PT ;  /* 0x000000ff3700720c */ /* 0x008fe40003fa6270 */
[----:B------:R-:W-:Y:S02]  /*69c0*/  IABS R41, R55 ;  /* 0x0000003700297213 */ /* 0x000fe40000000000 */
[----:B------:R-:W3:Y:S04]  /*69d0*/  LDL.LU R55, [R1+0x4ec] ;  /* 0x0004ec0001377983 */ /* 0x000ee80000300800 */
[----:B------:R-:W3:Y:S04]  /*69e0*/  LDL.LU R59, [R1+0x4f0] ;  /* 0x0004f000013b7983 */ /* 0x000ee80000300800 */
[----:B------:R-:W3:Y:S01]  /*69f0*/  LDL.LU R61, [R1+0x4f4] ;  /* 0x0004f400013d7983 */ /* 0x000ee20000300800 */
[----:B------:R-:W-:-:S02]  /*6a00*/  @!P2 IMAD.IADD R34, R34, 0x1, -R4 ;  /* 0x000000012222a824 */ /* 0x000fc400078e0a04 */
[----:B------:R-:W-:-:S04]  /*6a10*/  IMAD.MOV.U32 R8, RZ, RZ, R2 ;  /* 0x000000ffff087224 */ /* 0x000fc800078e0002 */
[----:B------:R-:W-:Y:S01]  /*6a20*/  @!P1 IMAD.MOV R8, RZ, RZ, -R8 ;  /* 0x000000ffff089224 */ /* 0x000fe200078e0a08 */
[----:B----4-:R-:W-:Y:S02]  /*6a30*/  ISETP.GE.AND P0, PT, R57, RZ, PT ;  /* 0x000000ff3900720c */ /* 0x010fe40003f06270 */
[----:B------:R-:W-:Y:S02]  /*6a40*/  IABS R44, R57 ;  /* 0x00000039002c7213 */ /* 0x000fe40000000000 */
[----:B------:R-:W4:Y:S04]  /*6a50*/  LDL.LU R57, [R1+0x4f8] ;  /* 0x0004f80001397983 */ /* 0x000f280000300800 */
[----:B------:R-:W-:Y:S04]  /*6a60*/  STL [R1+0xc8], R6 ;  /* 0x0000c80601007387 */ /* 0x000fe80000100800 */
[----:B------:R-:W-:Y:S04]  /*6a70*/  STL [R1+0xa8], R8 ;  /* 0x0000a80801007387 */ /* 0x000fe80000100800 */
[----:B------:R0:W-:Y:S02]  /*6a80*/  STL [R1+0xa4], R7 ;  /* 0x0000a40701007387 */ /* 0x0001e40000100800 */
[----:B0-----:R-:W-:Y:S01]  /*6a90*/  IMAD.MOV.U32 R7, RZ, RZ, R34 ;  /* 0x000000ffff077224 */ /* 0x001fe200078e0022 */
[----:B--2---:R-:W-:-:S02]  /*6aa0*/  IABS R29, R3 ;  /* 0x00000003001d7213 */ /* 0x004fc40000000000 */
[----:B------:R-:W-:-:S03]  /*6ab0*/  IABS R24, R58 ;  /* 0x0000003a00187213 */ /* 0x000fc60000000000 */
        /* <DEDUP_REMOVED lines=9> */
[----:B------:R-:W-:-:S03]  /*6b50*/  @!P2 IMAD.IADD R24, R24, 0x1, -R4 ;  /* 0x000000011818a824 */ /* 0x000fc600078e0a04 */
[----:B------:R-:W-:Y:S01]  /*6b60*/  ISETP.GT.U32.AND P2, PT, R4, R29, PT ;  /* 0x0000001d0400720c */ /* 0x000fe20003f44070 */
[----:B------:R-:W-:-:S05]  /*6b70*/  @!P6 IMAD.MOV R7, RZ, RZ, -R7 ;  /* 0x000000ffff07e224 */ /* 0x000fca00078e0a07 */
[----:B------:R-:W-:Y:S07]  /*6b80*/  STL [R1+0x98], R7 ;  /* 0x0000980701007387 */ /* 0x000fee0000100800 */
[----:B------:R-:W-:Y:S01]  /*6b90*/  @!P2 IMAD.IADD R29, R29, 0x1, -R4 ;  /* 0x000000011d1da824 */ /* 0x000fe200078e0a04 */
[----:B------:R-:W-:Y:S02]  /*6ba0*/  ISETP.GE.AND P2, PT, R3, RZ, PT ;  /* 0x000000ff0300720c */ /* 0x000fe40003f46270 */
[----:B------:R-:W2:Y:S01]  /*6bb0*/  LDL.LU R3, [R1+0x4fc] ;  /* 0x0004fc0001037983 */ /* 0x000ea20000300800 */
[----:B------:R-:W-:-:S04]  /*6bc0*/  IMAD.HI.U32 R5, R19, R41, RZ ;  /* 0x0000002913057227 */ /* 0x000fc800078e00ff */
[----:B------:R-:W-:-:S04]  /*6bd0*/  IMAD.HI.U32 R46, R19, R44, RZ ;  /* 0x0000002c132e7227 */ /* 0x000fc800078e00ff */
[----:B------:R-:W-:Y:S02]  /*6be0*/  IMAD.MOV R5, RZ, RZ, -R5 ;  /* 0x000000ffff057224 */ /* 0x000fe400078e0a05 */
[----:B------:R-:W-:Y:S02]  /*6bf0*/  IMAD.MOV R46, RZ, RZ, -R46 ;  /* 0x000000ffff2e7224 */ /* 0x000fe400078e0a2e */
[C---:B------:R-:W-:Y:S02]  /*6c00*/  IMAD R41, R4.reuse, R5, R41 ;  /* 0x0000000504297224 */ /* 0x040fe400078e0229 */
[C---:B------:R-:W-:Y:S01]  /*6c10*/  IMAD R44, R4.reuse, R46, R44 ;  /* 0x0000002e042c7224 */ /* 0x040fe200078e022c */
[----:B------:R-:W-:Y:S02]  /*6c20*/  IABS R14, R56 ;  /* 0x00000038000e7213 */ /* 0x000fe40000000000 */
[C---:B------:R-:W-:Y:S02]  /*6c30*/  ISETP.GT.U32.AND P4, PT, R4.reuse, R41, PT ;  /* 0x000000290400720c */ /* 0x040fe40003f84070 */
[----:B------:R-:W-:Y:S01]  /*6c40*/  ISETP.GT.U32.AND P1, PT, R4, R44, PT ;  /* 0x0000002c0400720c */ /* 0x000fe20003f24070 */
[----:B------:R-:W-:-:S04]  /*6c50*/  IMAD.HI.U32 R5, R19, R14, RZ ;  /* 0x0000000e13057227 */ /* 0x000fc800078e00ff */
[----:B------:R-:W-:-:S04]  /*6c60*/  IMAD.MOV R5, RZ, RZ, -R5 ;  /* 0x000000ffff057224 */ /* 0x000fc800078e0a05 */
[----:B------:R-:W-:Y:S02]  /*6c70*/  IMAD R14, R4, R5, R14 ;  /* 0x00000005040e7224 */ /* 0x000fe400078e020e */
[--C-:B------:R-:W-:Y:S02]  /*6c80*/  @!P4 IMAD.IADD R41, R41, 0x1, -R4.reuse ;  /* 0x000000012929c824 */ /* 0x100fe400078e0a04 */
[----:B------:R-:W-:Y:S01]  /*6c90*/  @!P1 IMAD.IADD R44, R44, 0x1, -R4 ;  /* 0x000000012c2c9824 */ /* 0x000fe200078e0a04 */
[C---:B------:R-:W-:Y:S02]  /*6ca0*/  ISETP.GT.U32.AND P4, PT, R4.reuse, R14, PT ;  /* 0x0000000e0400720c */ /* 0x040fe40003f84070 */
[C---:B------:R-:W-:Y:S02]  /*6cb0*/  ISETP.GT.U32.AND P1, PT, R4.reuse, R41, PT ;  /* 0x000000290400720c */ /* 0x040fe40003f24070 */
[----:B------:R-:W-:-:S09]  /*6cc0*/  ISETP.GT.U32.AND P3, PT, R4, R44, PT ;  /* 0x0000002c0400720c */ /* 0x000fd20003f64070 */
[--C-:B------:R-:W-:Y:S01]  /*6cd0*/  @!P4 IMAD.IADD R14, R14, 0x1, -R4.reuse ;  /* 0x000000010e0ec824 */ /* 0x100fe200078e0a04 */
[----:B------:R-:W-:Y:S01]  /*6ce0*/  ISETP.GT.U32.AND P4, PT, R4, R24, PT ;  /* 0x000000180400720c */ /* 0x000fe20003f84070 */
[----:B------:R-:W-:Y:S01]  /*6cf0*/  @!P1 IMAD.IADD R41, R41, 0x1, -R4 ;  /* 0x0000000129299824 */ /* 0x000fe200078e0a04 */
[----:B------:R-:W-:-:S05]  /*6d00*/  IABS R5, R0 ;  /* 0x0000000000057213 */ /* 0x000fca0000000000 */
[----:B------:R-:W-:-:S04]  /*6d10*/  IMAD.HI.U32 R46, R19, R5, RZ ;  /* 0x00000005132e7227 */ /* 0x000fc800078e00ff */
[----:B------:R-:W-:-:S04]  /*6d20*/  IMAD.MOV R46, RZ, RZ, -R46 ;  /* 0x000000ffff2e7224 */ /* 0x000fc800078e0a2e */
[----:B------:R-:W-:Y:S02]  /*6d30*/  IMAD R5, R4, R46, R5 ;  /* 0x0000002e04057224 */ /* 0x000fe400078e0205 */
[----:B------:R-:W-:-:S03]  /*6d40*/  @!P3 IMAD.IADD R44, R44, 0x1, -R4 ;  /* 0x000000012c2cb824 */ /* 0x000fc600078e0a04 */
[----:B------:R-:W-:Y:S01]  /*6d50*/  ISETP.GT.U32.AND P1, PT, R4, R5, PT ;  /* 0x000000050400720c */ /* 0x000fe20003f24070 */
[----:B------:R-:W-:Y:S01]  /*6d60*/  @!P4 IMAD.IADD R24, R24, 0x1, -R4 ;  /* 0x000000011818c824 */ /* 0x000fe200078e0a04 */
[----:B------:R-:W-:Y:S02]  /*6d70*/  ISETP.GT.U32.AND P6, PT, R4, R14, PT ;  /* 0x0000000e0400720c */ /* 0x000fe40003fc4070 */
[----:B---3--:R-:W-:-:S05]  /*6d80*/  IABS R9, R55 ;  /* 0x0000003700097213 */ /* 0x008fca0000000000 */
        /* <DEDUP_REMOVED lines=8> */
[----:B------:R-:W-:Y:S01]  /*6e10*/  IABS R2, R61 ;  /* 0x0000003d00027213 */ /* 0x000fe20000000000 */
[--C-:B------:R-:W-:Y:S01]  /*6e20*/  @!P1 IMAD.IADD R5, R5, 0x1, -R4.reuse ;  /* 0x0000000105059824 */ /* 0x100fe200078e0a04 */
[----:B------:R-:W-:Y:S02]  /*6e30*/  ISETP.GE.AND P1, PT, R56, RZ, PT ;  /* 0x000000ff3800720c */ /* 0x000fe40003f26270 */
[----:B------:R-:W-:Y:S01]  /*6e40*/  ISETP.GT.U32.AND P4, PT, R4, R6, PT ;  /* 0x000000060400720c */ /* 0x000fe20003f84070 */
[----:B------:R-:W3:Y:S02]  /*6e50*/  LDL.LU R56, [R1+0x500] ;  /* 0x0005000001387983 */ /* 0x000ee40000300800 */
[----:B------:R-:W-:Y:S01]  /*6e60*/  @!P3 IMAD.IADD R9, R9, 0x1, -R4 ;  /* 0x000000010909b824 */ /* 0x000fe200078e0a04 */
[----:B------:R-:W-:Y:S01]  /*6e70*/  ISETP.GE.AND P3, PT, R0, RZ, PT ;  /* 0x000000ff0000720c */ /* 0x000fe20003f66270 */
[----:B------:R-:W-:-:S02]  /*6e80*/  IMAD.MOV.U32 R0, RZ, RZ, R29 ;  /* 0x000000ffff007224 */ /* 0x000fc400078e001d */
[----:B------:R-:W-:-:S04]  /*6e90*/  IMAD.HI.U32 R39, R19, R2, RZ ;  /* 0x0000000213277227 */ /* 0x000fc800078e00ff */
[----:B------:R-:W-:Y:S02]  /*6ea0*/  @!P2 IMAD.MOV R0, RZ, RZ, -R0 ;  /* 0x000000ffff00a224 */ /* 0x000fe400078e0a00 */
[----:B------:R-:W-:Y:S02]  /*6eb0*/  IMAD.MOV R39, RZ, RZ, -R39 ;  /* 0x000000ffff277224 */ /* 0x000fe400078e0a27 */
[--C-:B------:R-:W-:Y:S01]  /*6ec0*/  @!P6 IMAD.IADD R14, R14, 0x1, -R4.reuse ;  /* 0x000000010e0ee824 */ /* 0x100fe200078e0a04 */
[----:B------:R-:W-:Y:S01]  /*6ed0*/  ISETP.GE.AND P6, PT, R58, RZ, PT ;  /* 0x000000ff3a00720c */ /* 0x000fe20003fc6270 */
[----:B------:R-:W-:Y:S01]  /*6ee0*/  @!P4 IMAD.IADD R6, R6, 0x1, -R4 ;  /* 0x000000010606c824 */ /* 0x000fe200078e0a04 */
[----:B------:R0:W-:Y:S01]  /*6ef0*/  STL [R1+0x78], R0 ;  /* 0x0000780001007387 */ /* 0x0001e20000100800 */
[C---:B------:R-:W-:Y:S02]  /*6f00*/  IMAD R2, R4.reuse, R39, R2 ;  /* 0x0000002704027224 */ /* 0x040fe400078e0202 */
[----:B------:R-:W-:Y:S01]  /*6f10*/  @!P5 IMAD.MOV R41, RZ, RZ, -R41 ;  /* 0x000000ffff29d224 */ /* 0x000fe200078e0a29 */
[----:B------:R-:W-:Y:S01]  /*6f20*/  ISETP.GT.U32.AND P5, PT, R4, R6, PT ;  /* 0x000000060400720c */ /* 0x000fe20003fa4070 */
[----:B0-----:R-:W3:Y:S01]  /*6f30*/  LDL.LU R0, [R1+0x504] ;  /* 0x0005040001007983 */ /* 0x001ee20000300800 */
[----:B----4-:R-:W-:-:S02]  /*6f40*/  IABS R46, R57 ;  /* 0x00000039002e7213 */ /* 0x010fc40000000000 */
[----:B------:R-:W-:Y:S01]  /*6f50*/  ISETP.GT.U32.AND P2, PT, R4, R2, PT ;  /* 0x000000020400720c */ /* 0x000fe20003f44070 */
[----:B------:R-:W-:Y:S02]  /*6f60*/  IMAD.MOV.U32 R8, RZ, RZ, R24 ;  /* 0x000000ffff087224 */ /* 0x000fe400078e0018 */
[----:B------:R-:W-:Y:S02]  /*6f70*/  IMAD.MOV.U32 R7, RZ, RZ, R14 ;  /* 0x000000ffff077224 */ /* 0x000fe400078e000e */
[----:B------:R-:W-:-:S04]  /*6f80*/  IMAD.HI.U32 R34, R19, R46, RZ ;  /* 0x0000002e13227227 */ /* 0x000fc800078e00ff */
[----:B------:R-:W-:Y:S02]  /*6f90*/  @!P6 IMAD.MOV R8, RZ, RZ, -R8 ;  /* 0x000000ffff08e224 */ /* 0x000fe400078e0a08 */
[----:B------:R-:W-:Y:S02]  /*6fa0*/  @!P1 IMAD.MOV R7, RZ, RZ, -R7 ;  /* 0x000000ffff079224 */ /* 0x000fe400078e0a07 */
[----:B------:R-:W-:Y:S01]  /*6fb0*/  IMAD.MOV R34, RZ, RZ, -R34 ;  /* 0x000000ffff227224 */ /* 0x000fe200078e0a22 */
[----:B------:R-:W-:Y:S01]  /*6fc0*/  ISETP.GE.AND P6, PT, R55, RZ, PT ;  /* 0x000000ff3700720c */ /* 0x000fe20003fc6270 */
[----:B------:R0:W-:Y:S01]  /*6fd0*/  STL [R1+0x7c], R8 ;  /* 0x00007c0801007387 */ /* 0x0001e20000100800 */
[----:B------:R-:W-:Y:S01]  /*6fe0*/  @!P5 IMAD.IADD R6, R6, 0x1, -R4 ;  /* 0x000000010606d824 */ /* 0x000fe200078e0a04 */
[----:B------:R-:W-:Y:S01]  /*6ff0*/  ISETP.GE.AND P5, PT, R57, RZ, PT ;  /* 0x000000ff3900720c */ /* 0x000fe20003fa6270 */
[----:B------:R-:W-:Y:S01]  /*7000*/  IMAD R46, R4, R34, R46 ;  /* 0x00000022042e7224 */ /* 0x000fe200078e022e */
[----:B------:R-:W4:Y:S01]  /*7010*/  LDL.LU R55, [R1+0x508] ;  /* 0x0005080001377983 */ /* 0x000f220000300800 */
[----:B------:R-:W-:-:S03]  /*7020*/  @!P2 IMAD.IADD R2, R2, 0x1, -R4 ;  /* 0x000000010202a824 */ /* 0x000fc600078e0a04 */
[----:B------:R1:W-:Y:S04]  /*7030*/  STL [R1+0x80], R7 ;  /* 0x0000800701007387 */ /* 0x0003e80000100800 */
[----:B------:R-:W4:Y:S01]  /*7040*/  LDL.LU R57, [R1+0x50c] ;  /* 0x00050c0001397983 */ /* 0x000f220000300800 */
[----:B--2---:R-:W-:Y:S02]  /*7050*/  IABS R34, R3 ;  /* 0x0000000300227213 */ /* 0x004fe40000000000 */
[----:B------:R-:W-:Y:S02]  /*7060*/  ISETP.GE.AND P2, PT, R3, RZ, PT ;  /* 0x000000ff0300720c */ /* 0x000fe40003f46270 */
[----:B------:R-:W2:Y:S01]  /*7070*/  LDL.LU R3, [R1+0x510] ;  /* 0x0005100001037983 */ /* 0x000ea20000300800 */
[C---:B------:R-:W-:Y:S01]  /*7080*/  ISETP.GT.U32.AND P4, PT, R4.reuse, R5, PT ;  /* 0x000000050400720c */ /* 0x040fe20003f84070 */
[----:B------:R-:W-:Y:S01]  /*7090*/  @!P0 IMAD.MOV R44, RZ, RZ, -R44 ;  /* 0x000000ffff2c8224 */ /* 0x000fe200078e0a2c */
[----:B------:R-:W-:-:S02]  /*70a0*/  ISETP.GT.U32.AND P0, PT, R4, R9, PT ;  /* 0x000000090400720c */ /* 0x000fc40003f04070 */
[----:B------:R-:W-:-:S09]  /*70b0*/  ISETP.GT.U32.AND P1, PT, R4, R46, PT ;  /* 0x0000002e0400720c */ /* 0x000fd20003f24070 */
[--C-:B------:R-:W-:Y:S01]  /*70c0*/  @!P4 IMAD.IADD R5, R5, 0x1, -R4.reuse ;  /* 0x000000010505c824 */ /* 0x100fe200078e0a04 */
[----:B------:R-:W-:Y:S01]  /*70d0*/  ISETP.GE.AND P4, PT, R59, RZ, PT ;  /* 0x000000ff3b00720c */ /* 0x000fe20003f86270 */
[--C-:B------:R-:W-:Y:S02]  /*70e0*/  @!P0 IMAD.IADD R9, R9, 0x1, -R4.reuse ;  /* 0x0000000109098824 */ /* 0x100fe400078e0a04 */
[----:B0-----:R-:W-:Y:S02]  /*70f0*/  IMAD.MOV.U32 R8, RZ, RZ, R5 ;  /* 0x000000ffff087224 */ /* 0x001fe400078e0005 */
[----:B-1----:R-:W-:Y:S02]  /*7100*/  IMAD.MOV.U32 R7, RZ, RZ, R9 ;  /* 0x000000ffff077224 */ /* 0x002fe400078e0009 */
[----:B------:R-:W-:Y:S01]  /*7110*/  @!P1 IMAD.IADD R46, R46, 0x1, -R4 ;  /* 0x000000012e2e9824 */ /* 0x000fe200078e0a04 */
[----:B------:R-:W-:Y:S01]  /*7120*/  ISETP.GT.U32.AND P1, PT, R4, R2, PT ;  /* 0x000000020400720c */ /* 0x000fe20003f24070 */
[----:B------:R-:W-:-:S02]  /*7130*/  @!P3 IMAD.MOV R8, RZ, RZ, -R8 ;  /* 0x000000ffff08b224 */ /* 0x000fc400078e0a08 */
[----:B------:R-:W-:Y:S02]  /*7140*/  @!P6 IMAD.MOV R7, RZ, RZ, -R7 ;  /* 0x000000ffff07e224 */ /* 0x000fe400078e0a07 */
[----:B------:R-:W-:Y:S01]  /*7150*/  @!P4 IMAD.MOV R6, RZ, RZ, -R6 ;  /* 0x000000ffff06c224 */ /* 0x000fe200078e0a06 */
[----:B------:R-:W-:Y:S01]  /*7160*/  STL [R1+0x84], R8 ;  /* 0x0000840801007387 */ /* 0x000fe20000100800 */
[----:B------:R-:W-:Y:S01]  /*7170*/  ISETP.GE.AND P0, PT, R61, RZ, PT ;  /* 0x000000ff3d00720c */ /* 0x000fe20003f06270 */
[----:B------:R-:W-:Y:S01]  /*7180*/  IMAD.HI.U32 R5, R19, R34, RZ ;  /* 0x0000002213057227 */ /* 0x000fe200078e00ff */
[----:B------:R-:W-:Y:S01]  /*7190*/  ISETP.GT.U32.AND P3, PT, R4, R46, PT ;  /* 0x0000002e0400720c */ /* 0x000fe20003f64070 */
[----:B------:R-:W-:Y:S04]  /*71a0*/  STL [R1+0x8c], R7 ;  /* 0x00008c0701007387 */ /* 0x000fe80000100800 */
[----:B------:R0:W-:Y:S01]  /*71b0*/  STL [R1+0x90], R6 ;  /* 0x0000900601007387 */ /* 0x0001e20000100800 */
[----:B------:R-:W-:-:S02]  /*71c0*/  IMAD.MOV R5, RZ, RZ, -R5 ;  /* 0x000000ffff057224 */ /* 0x000fc400078e0a05 */
[----:B------:R-:W-:Y:S01]  /*71d0*/  @!P1 IMAD.IADD R2, R2, 0x1, -R4 ;  /* 0x0000000102029824 */ /* 0x000fe200078e0a04 */
[----:B------:R-:W4:Y:S01]  /*71e0*/  LDL.LU R58, [R1+0x514] ;  /* 0x00051400013a7983 */ /* 0x000f220000300800 */
[----:B------:R-:W-:-:S03]  /*71f0*/  IMAD R34, R4, R5, R34 ;  /* 0x0000000504227224 */ /* 0x000fc600078e0222 */
[----:B------:R-:W-:Y:S01]  /*7200*/  @!P3 IMAD.IADD R46, R46, 0x1, -R4 ;  /* 0x000000012e2eb824 */ /* 0x000fe200078e0a04 */
[----:B------:R-:W4:Y:S01]  /*7210*/  LDL.LU R59, [R1+0x518] ;  /* 0x00051800013b7983 */ /* 0x000f220000300800 */
[----:B------:R-:W-:-:S03]  /*7220*/  ISETP.GT.U32.AND P3, PT, R4, R34, PT ;  /* 0x000000220400720c */ /* 0x000fc60003f64070 */
[----:B------:R-:W4:Y:S10]  /*7230*/  LDL.LU R61, [R1+0x51c] ;  /* 0x00051c00013d7983 */ /* 0x000f340000300800 */
[----:B------:R-:W-:-:S05]  /*7240*/  @!P3 IMAD.IADD R34, R34, 0x1, -R4 ;  /* 0x000000012222b824 */ /* 0x000fca00078e0a04 */
[----:B------:R-:W-:-:S13]  /*7250*/  ISETP.GT.U32.AND P3, PT, R4, R34, PT ;  /* 0x000000220400720c */ /* 0x000fda0003f64070 */
[----:B------:R-:W-:Y:S01]  /*7260*/  @!P3 IMAD.IADD R34, R34, 0x1, -R4 ;  /* 0x000000012222b824 */ /* 0x000fe200078e0a04 */
[----:B---3--:R-:W-:-:S05]  /*7270*/  IABS R24, R56 ;  /* 0x0000003800187213 */ /* 0x008fca0000000000 */
[----:B0-----:R-:W-:-:S04]  /*7280*/  IMAD.HI.U32 R6, R19, R24, RZ ;  /* 0x0000001813067227 */ /* 0x001fc800078e00ff */
[----:B------:R-:W-:-:S04]  /*7290*/  IMAD.MOV R6, RZ, RZ, -R6 ;  /* 0x000000ffff067224 */ /* 0x000fc800078e0a06 */
[----:B------:R-:W-:Y:S01]  /*72a0*/  IMAD R24, R4, R6, R24 ;  /* 0x0000000604187224 */ /* 0x000fe200078e0218 */
[----:B------:R-:W-:Y:S02]  /*72b0*/  IABS R39, R0 ;  /* 0x0000000000277213 */ /* 0x000fe40000000000 */
[----:B------:R-:W-:Y:S01]  /*72c0*/  ISETP.GE.AND P4, PT, R0, RZ, PT ;  /* 0x000000ff0000720c */ /* 0x000fe20003f86270 */
[----:B------:R-:W-:Y:S02]  /*72d0*/  IMAD.MOV.U32 R0, RZ, RZ, R2 ;  /* 0x000000ffff007224 */ /* 0x000fe400078e0002 */
[----:B------:R-:W-:-:S04]  /*72e0*/  IMAD.HI.U32 R5, R19, R39, RZ ;  /* 0x0000002713057227 */ /* 0x000fc800078e00ff */
[----:B------:R-:W-:Y:S01]  /*72f0*/  @!P0 IMAD.MOV R0, RZ, RZ, -R0 ;  /* 0x000000ffff008224 */ /* 0x000fe200078e0a00 */
[----:B------:R-:W-:Y:S01]  /*7300*/  ISETP.GT.U32.AND P0, PT, R4, R24, PT ;  /* 0x000000180400720c */ /* 0x000fe20003f04070 */
[----:B------:R-:W-:-:S03]  /*7310*/  IMAD.MOV R5, RZ, RZ, -R5 ;  /* 0x000000ffff057224 */ /* 0x000fc600078e0a05 */
[----:B------:R0:W-:Y:S01]  /*7320*/  STL [R1+0x74], R0 ;  /* 0x0000740001007387 */ /* 0x0001e20000100800 */
[----:B------:R-:W-:Y:S02]  /*7330*/  IMAD R39, R4, R5, R39 ;  /* 0x0000000504277224 */ /* 0x000fe400078e0227 */
[----:B0-----:R-:W-:-:S06]  /*7340*/  IMAD.MOV.U32 R0, RZ, RZ, R46 ;  /* 0x000000ffff007224 */ /* 0x001fcc00078e002e */
[----:B------:R-:W-:Y:S02]  /*7350*/  @!P0 IMAD.IADD R24, R24, 0x1, -R4 ;  /* 0x0000000118188824 */ /* 0x000fe400078e0a04 */
[----:B------:R-:W-:Y:S01]  /*7360*/  @!P5 IMAD.MOV R0, RZ, RZ, -R0 ;  /* 0x000000ffff00d224 */ /* 0x000fe200078e0a00 */
[C---:B------:R-:W-:Y:S02]  /*7370*/  ISETP.GT.U32.AND P5, PT, R4.reuse, R39, PT ;  /* 0x000000270400720c */ /* 0x040fe40003fa4070 */
[----:B------:R-:W-:Y:S02]  /*7380*/  ISETP.GT.U32.AND P0, PT, R4, R24, PT ;  /* 0x000000180400720c */ /* 0x000fe40003f04070 */
[----:B------:R-:W-:Y:S02]  /*7390*/  ISETP.GE.AND P6, PT, R56, RZ, PT ;  /* 0x000000ff3800720c */ /* 0x000fe40003fc6270 */
[----:B------:R-:W3:Y:S07]  /*73a0*/  LDL.LU R56, [R1+0x520] ;  /* 0x0005200001387983 */ /* 0x000eee0000300800 */
[----:B------:R-:W-:-:S02]  /*73b0*/  @!P5 IMAD.IADD R39, R39, 0x1, -R4 ;  /* 0x000000012727d824 */ /* 0x000fc400078e0a04 */
[----:B------:R-:W-:-:S03]  /*73c0*/  @!P0 IMAD.IADD R24, R24, 0x1, -R4 ;  /* 0x0000000118188824 */ /* 0x000fc600078e0a04 */
[----:B------:R-:W-:Y:S01]  /*73d0*/  ISETP.GT.U32.AND P5, PT, R4, R39, PT ;  /* 0x000000270400720c */ /* 0x000fe20003fa4070 */
[----:B------:R0:W-:Y:S02]  /*73e0*/  STL [R1+0x64], R0 ;  /* 0x0000640001007387 */ /* 0x0001e40000100800 */
[----:B0-----:R-:W-:-:S04]  /*73f0*/  IMAD.MOV.U32 R0, RZ, RZ, R34 ;  /* 0x000000ffff007224 */ /* 0x001fc800078e0022 */
[----:B------:R-:W-:-:S06]  /*7400*/  @!P2 IMAD.MOV R0, RZ, RZ, -R0 ;  /* 0x000000ffff00a224 */ /* 0x000fcc00078e0a00 */
[----:B------:R-:W-:Y:S01]  /*7410*/  @!P5 IMAD.IADD R39, R39, 0x1, -R4 ;  /* 0x000000012727d824 */ /* 0x000fe200078e0a04 */
[----:B------:R0:W-:Y:S02]  /*7420*/  STL [R1+0x60], R0 ;  /* 0x0000600001007387 */ /* 0x0001e40000100800 */
[----:B0-----:R-:W-:-:S04]  /*7430*/  IMAD.MOV.U32 R0, RZ, RZ, R24 ;  /* 0x000000ffff007224 */ /* 0x001fc800078e0018 */
[----:B------:R-:W-:Y:S01]  /*7440*/  @!P6 IMAD.MOV R0, RZ, RZ, -R0 ;  /* 0x000000ffff00e224 */ /* 0x000fe200078e0a00 */
[----:B--2---:R-:W-:-:S05]  /*7450*/  IABS R14, R3 ;  /* 0x00000003000e7213 */ /* 0x004fca0000000000 */
[----:B------:R-:W-:-:S04]  /*7460*/  IMAD.HI.U32 R2, R19, R14, RZ ;  /* 0x0000000e13027227 */ /* 0x000fc800078e00ff */
[----:B------:R-:W-:-:S04]  /*7470*/  IMAD.MOV R2, RZ, RZ, -R2 ;  /* 0x000000ffff027224 */ /* 0x000fc800078e0a02 */
[----:B------:R-:W-:-:S05]  /*7480*/  IMAD R14, R4, R2, R14 ;  /* 0x00000002040e7224 */ /* 0x000fca00078e020e */
[----:B------:R-:W-:Y:S01]  /*7490*/  ISETP.GT.U32.AND P0, PT, R4, R14, PT ;  /* 0x0000000e0400720c */ /* 0x000fe20003f04070 */
[----:B------:R0:W-:Y:S04]  /*74a0*/  STL [R1+0x10], R0 ;  /* 0x0000100001007387 */ /* 0x0001e80000100800 */
[----:B0-----:R-:W2:Y:S08]  /*74b0*/  LDL.LU R0, [R1+0x524] ;  /* 0x0005240001007983 */ /* 0x001eb00000300800 */
[----:B------:R-:W-:Y:S01]  /*74c0*/  @!P0 IMAD.IADD R14, R14, 0x1, -R4 ;  /* 0x000000010e0e8824 */ /* 0x000fe200078e0a04 */
[----:B------:R-:W-:Y:S01]  /*74d0*/  ISETP.GE.AND P0, PT, R3, RZ, PT ;  /* 0x000000ff0300720c */ /* 0x000fe20003f06270 */
[----:B------:R-:W-:-:S04]  /*74e0*/  IMAD.MOV.U32 R3, RZ, RZ, R39 ;  /* 0x000000ffff037224 */ /* 0x000fc800078e0027 */
[----:B------:R-:W-:-:S05]  /*74f0*/  @!P4 IMAD.MOV R3, RZ, RZ, -R3 ;  /* 0x000000ffff03c224 */ /* 0x000fca00078e0a03 */
[----:B------:R0:W-:Y:S04]  /*7500*/  STL [R1+0x14], R3 ;  /* 0x0000140301007387 */ /* 0x0001e80000100800 */
[----:B0-----:R-:W3:Y:S01]  /*7510*/  LDL.LU R3, [R1+0x528] ;  /* 0x0005280001037983 */ /* 0x001ee20000300800 */
[----:B----4-:R-:W-:Y:S02]  /*7520*/  IABS R29, R55 ;  /* 0x00000037001d7213 */ /* 0x010fe40000000000 */
        /* <DEDUP_REMOVED lines=8> */
[----:B------:R-:W-:Y:S02]  /*75b0*/  ISETP.GT.U32.AND P2, PT, R4, R9, PT ;  /* 0x000000090400720c */ /* 0x000fe40003f44070 */
[----:B------:R-:W-:Y:S02]  /*75c0*/  IABS R5, R58 ;  /* 0x0000003a00057213 */ /* 0x000fe40000000000 */
[----:B------:R-:W-:-:S03]  /*75d0*/  IABS R6, R59 ;  /* 0x0000003b00067213 */ /* 0x000fc60000000000 */
[----:B------:R-:W-:-:S04]  /*75e0*/  IMAD.HI.U32 R46, R19, R5, RZ ;  /* 0x00000005132e7227 */ /* 0x000fc800078e00ff */
[----:B------:R-:W-:Y:S02]  /*75f0*/  @!P3 IMAD.IADD R29, R29, 0x1, -R4 ;  /* 0x000000011d1db824 */ /* 0x000fe400078e0a04 */
[----:B------:R-:W-:Y:S02]  /*7600*/  IMAD.MOV R46, RZ, RZ, -R46 ;  /* 0x000000ffff2e7224 */ /* 0x000fe400078e0a2e */
[----:B------:R-:W-:Y:S01]  /*7610*/  @!P2 IMAD.IADD R9, R9, 0x1, -R4 ;  /* 0x000000010909a824 */ /* 0x000fe200078e0a04 */
[----:B------:R-:W-:Y:S01]  /*7620*/  ISETP.GT.U32.AND P3, PT, R4, R29, PT ;  /* 0x0000001d0400720c */ /* 0x000fe20003f64070 */
[----:B------:R-:W-:-:S04]  /*7630*/  IMAD.HI.U32 R34, R19, R6, RZ ;  /* 0x0000000613227227 */ /* 0x000fc800078e00ff */
[C---:B------:R-:W-:Y:S01]  /*7640*/  IMAD R5, R4.reuse, R46, R5 ;  /* 0x0000002e04057224 */ /* 0x040fe200078e0205 */
[----:B------:R-:W-:Y:S01]  /*7650*/  ISETP.GT.U32.AND P2, PT, R4, R9, PT ;  /* 0x000000090400720c */ /* 0x000fe20003f44070 */
[----:B------:R-:W-:-:S03]  /*7660*/  IMAD.MOV R34, RZ, RZ, -R34 ;  /* 0x000000ffff227224 */ /* 0x000fc600078e0a22 */
[C---:B------:R-:W-:Y:S01]  /*7670*/  ISETP.GT.U32.AND P5, PT, R4.reuse, R5, PT ;  /* 0x000000050400720c */ /* 0x040fe20003fa4070 */
[C---:B------:R-:W-:Y:S01]  /*7680*/  IMAD R6, R4.reuse, R34, R6 ;  /* 0x0000002204067224 */ /* 0x040fe200078e0206 */
[----:B------:R-:W-:Y:S01]  /*7690*/  ISETP.GE.AND P1, PT, R55, RZ, PT ;  /* 0x000000ff3700720c */ /* 0x000fe20003f26270 */
[--C-:B------:R-:W-:Y:S01]  /*76a0*/  @!P3 IMAD.IADD R29, R29, 0x1, -R4.reuse ;  /* 0x000000011d1db824 */ /* 0x100fe200078e0a04 */
[----:B------:R-:W-:Y:S01]  /*76b0*/  ISETP.GE.AND P6, PT, R57, RZ, PT ;  /* 0x000000ff3900720c */ /* 0x000fe20003fc6270 */
[----:B------:R-:W4:Y:S01]  /*76c0*/  LDL.LU R55, [R1+0x52c] ;  /* 0x00052c0001377983 */ /* 0x000f220000300800 */
[C---:B------:R-:W-:Y:S02]  /*76d0*/  ISETP.GT.U32.AND P3, PT, R4.reuse, R6, PT ;  /* 0x000000060400720c */ /* 0x040fe40003f64070 */
[----:B------:R-:W-:Y:S01]  /*76e0*/  ISETP.GT.U32.AND P4, PT, R4, R14, PT ;  /* 0x0000000e0400720c */ /* 0x000fe20003f84070 */
[----:B------:R-:W-:Y:S01]  /*76f0*/  @!P2 IMAD.IADD R9, R9, 0x1, -R4 ;  /* 0x000000010909a824 */ /* 0x000fe200078e0a04 */
[----:B------:R-:W4:Y:S01]  /*7700*/  LDL.LU R57, [R1+0x530] ;  /* 0x0005300001397983 */ /* 0x000f220000300800 */
[----:B------:R-:W-:-:S02]  /*7710*/  IMAD.MOV.U32 R8, RZ, RZ, R29 ;  /* 0x000000ffff087224 */ /* 0x000fc400078e001d */
[----:B------:R-:W-:Y:S02]  /*7720*/  @!P5 IMAD.IADD R5, R5, 0x1, -R4 ;  /* 0x000000010505d824 */ /* 0x000fe400078e0a04 */
[----:B------:R-:W-:Y:S02]  /*7730*/  IMAD.MOV.U32 R7, RZ, RZ, R9 ;  /* 0x000000ffff077224 */ /* 0x000fe400078e0009 */
[----:B------:R-:W-:Y:S01]  /*7740*/  @!P1 IMAD.MOV R8, RZ, RZ, -R8 ;  /* 0x000000ffff089224 */ /* 0x000fe200078e0a08 */
[----:B------:R-:W-:Y:S01]  /*7750*/  ISETP.GT.U32.AND P5, PT, R4, R5, PT ;  /* 0x000000050400720c */ /* 0x000fe20003fa4070 */
[----:B------:R-:W-:Y:S02]  /*7760*/  @!P6 IMAD.MOV R7, RZ, RZ, -R7 ;  /* 0x000000ffff07e224 */ /* 0x000fe400078e0a07 */
[--C-:B------:R-:W-:Y:S02]  /*7770*/  @!P3 IMAD.IADD R6, R6, 0x1, -R4.reuse ;  /* 0x000000010606b824 */ /* 0x100fe400078e0a04 */
[----:B------:R-:W-:Y:S01]  /*7780*/  @!P4 IMAD.IADD R14, R14, 0x1, -R4 ;  /* 0x000000010e0ec824 */ /* 0x000fe200078e0a04 */
[----:B------:R-:W-:Y:S01]  /*7790*/  STL [R1+0x18], R8 ;  /* 0x0000180801007387 */ /* 0x000fe20000100800 */
[----:B------:R-:W-:-:S03]  /*77a0*/  ISETP.GE.AND P1, PT, R58, RZ, PT ;  /* 0x000000ff3a00720c */ /* 0x000fc60003f26270 */
[----:B------:R0:W-:Y:S01]  /*77b0*/  STL [R1+0x20], R7 ;  /* 0x0000200701007387 */ /* 0x0001e20000100800 */
[----:B------:R-:W-:Y:S02]  /*77c0*/  ISETP.GT.U32.AND P3, PT, R4, R6, PT ;  /* 0x000000060400720c */ /* 0x000fe40003f64070 */
[----:B------:R-:W-:Y:S02]  /*77d0*/  @!P5 IMAD.IADD R5, R5, 0x1, -R4 ;  /* 0x000000010505d824 */ /* 0x000fe400078e0a04 */
[----:B0-----:R-:W-:-:S04]  /*77e0*/  IMAD.MOV.U32 R7, RZ, RZ, R14 ;  /* 0x000000ffff077224 */ /* 0x001fc800078e000e */
[----:B------:R-:W-:-:S05]  /*77f0*/  @!P0 IMAD.MOV R7, RZ, RZ, -R7 ;  /* 0x000000ffff078224 */ /* 0x000fca00078e0a07 */
[----:B------:R0:W-:Y:S01]  /*7800*/  STL [R1+0x24], R7 ;  /* 0x0000240701007387 */ /* 0x0001e20000100800 */
[----:B------:R-:W-:Y:S02]  /*7810*/  @!P3 IMAD.IADD R6, R6, 0x1, -R4 ;  /* 0x000000010606b824 */ /* 0x000fe400078e0a04 */
[----:B0-----:R-:W-:-:S04]  /*7820*/  IMAD.MOV.U32 R7, RZ, RZ, R5 ;  /* 0x000000ffff077224 */ /* 0x001fc800078e0005 */
[----:B------:R-:W-:-:S05]  /*7830*/  @!P1 IMAD.MOV R7, RZ, RZ, -R7 ;  /* 0x000000ffff079224 */ /* 0x000fca00078e0a07 */
[----:B------:R-:W-:Y:S01]  /*7840*/  STL [R1+0x28], R7 ;  /* 0x0000280701007387 */ /* 0x000fe20000100800 */
[----:B--2---:R-:W-:Y:S02]  /*7850*/  ISETP.GE.AND P0, PT, R0, RZ, PT ;  /* 0x000000ff0000720c */ /* 0x004fe40003f06270 */
[----:B------:R-:W-:Y:S01]  /*7860*/  IABS R5, R0 ;  /* 0x0000000000057213 */ /* 0x000fe20000000000 */
[----:B------:R-:W-:Y:S01]  /*7870*/  IMAD.MOV.U32 R0, RZ, RZ, R6 ;  /* 0x000000ffff007224 */ /* 0x000fe200078e0006 */
[----:B---3--:R-:W-:Y:S02]  /*7880*/  ISETP.GE.AND P1, PT, R3, RZ, PT ;  /* 0x000000ff0300720c */ /* 0x008fe40003f26270 */
[----:B------:R-:W-:Y:S02]  /*7890*/  IABS R6, R3 ;  /* 0x0000000300067213 */ /* 0x000fe40000000000 */
[----:B------:R-:W2:Y:S01]  /*78a0*/  LDL.LU R3, [R1+0x534] ;  /* 0x0005340001037983 */ /* 0x000ea20000300800 */
[----:B------:R-:W-:-:S05]  /*78b0*/  IABS R2, R61 ;  /* 0x0000003d00027213 */ /* 0x000fca0000000000 */
[----:B------:R-:W-:Y:S01]  /*78c0*/  IMAD.HI.U32 R34, R19, R2, RZ ;  /* 0x0000000213227227 */ /* 0x000fe200078e00ff */
[----:B------:R-:W-:-:S03]  /*78d0*/  IABS R24, R56 ;  /* 0x0000003800187213 */ /* 0x000fc60000000000 */
[----:B------:R-:W-:Y:S01]  /*78e0*/  IMAD.MOV R34, RZ, RZ, -R34 ;  /* 0x000000ffff227224 */ /* 0x000fe200078e0a22 */
[----:B------:R-:W-:-:S03]  /*78f0*/  ISETP.GE.AND P6, PT, R59, RZ, PT ;  /* 0x000000ff3b00720c */ /* 0x000fc60003fc6270 */
[----:B------:R-:W-:Y:S02]  /*7900*/  IMAD R2, R4, R34, R2 ;  /* 0x0000002204027224 */ /* 0x000fe400078e0202 */
[----:B------:R-:W-:-:S03]  /*7910*/  IMAD.HI.U32 R9, R19, R24, RZ ;  /* 0x0000001813097227 */ /* 0x000fc600078e00ff */
[----:B------:R-:W-:Y:S01]  /*7920*/  ISETP.GT.U32.AND P2, PT, R4, R2, PT ;  /* 0x000000020400720c */ /* 0x000fe20003f44070 */
[----:B------:R-:W-:-:S04]  /*7930*/  IMAD.MOV R9, RZ, RZ, -R9 ;  /* 0x000000ffff097224 */ /* 0x000fc800078e0a09 */
[----:B------:R-:W-:Y:S02]  /*7940*/  IMAD R24, R4, R9, R24 ;  /* 0x0000000904187224 */ /* 0x000fe400078e0218 */
[----:B------:R-:W-:-:S03]  /*7950*/  @!P6 IMAD.MOV R0, RZ, RZ, -R0 ;  /* 0x000000ffff00e224 */ /* 0x000fc600078e0a00 */
[----:B------:R-:W-:-:S03]  /*7960*/  ISETP.GT.U32.AND P3, PT, R4, R24, PT ;  /* 0x000000180400720c */ /* 0x000fc60003f64070 */
[----:B------:R-:W-:Y:S01]  /*7970*/  @!P2 IMAD.IADD R2, R2, 0x1, -R4 ;  /* 0x000000010202a824 */ /* 0x000fe200078e0a04 */
[----:B------:R0:W-:Y:S04]  /*7980*/  STL [R1+0x30], R0 ;  /* 0x0000300001007387 */ /* 0x0001e80000100800 */
[----:B------:R-:W3:Y:S01]  /*7990*/  LDL.LU R60, [R1+0x538] ;  /* 0x00053800013c7983 */ /* 0x000ee20000300800 */
[----:B------:R-:W-:-:S03]  /*79a0*/  ISETP.GT.U32.AND P2, PT, R4, R2, PT ;  /* 0x000000020400720c */ /* 0x000fc60003f44070 */
[----:B------:R-:W3:Y:S01]  /*79b0*/  LDL.LU R12, [R1+0x53c] ;  /* 0x00053c00010c7983 */ /* 0x000ee20000300800 */
[----:B------:R-:W-:-:S03]  /*79c0*/  @!P3 IMAD.IADD R24, R24, 0x1, -R4 ;  /* 0x000000011818b824 */ /* 0x000fc600078e0a04 */
[----:B------:R-:W3:Y:S01]  /*79d0*/  LDL.LU R11, [R1+0x540] ;  /* 0x00054000010b7983 */ /* 0x000ee20000300800 */
[----:B------:R-:W-:Y:S02]  /*79e0*/  ISETP.GE.AND P4, PT, R61, RZ, PT ;  /* 0x000000ff3d00720c */ /* 0x000fe40003f86270 */
[----:B------:R-:W-:Y:S01]  /*79f0*/  ISETP.GT.U32.AND P3, PT, R4, R24, PT ;  /* 0x000000180400720c */ /* 0x000fe20003f64070 */
[----:B------:R-:W3:Y:S02]  /*7a00*/  LDL.LU R10, [R1+0x548] ;  /* 0x00054800010a7983 */ /* 0x000ee40000300800 */
[----:B------:R-:W-:-:S04]  /*7a10*/  @!P2 IMAD.IADD R2, R2, 0x1, -R4 ;  /* 0x000000010202a824 */ /* 0x000fc800078e0a04 */
[----:B0-----:R-:W-:-:S04]  /*7a20*/  IMAD.MOV.U32 R0, RZ, RZ, R2 ;  /* 0x000000ffff007224 */ /* 0x001fc800078e0002 */
[----:B------:R-:W-:Y:S02]  /*7a30*/  @!P4 IMAD.MOV R0, RZ, RZ, -R0 ;  /* 0x000000ffff00c224 */ /* 0x000fe400078e0a00 */
[----:B------:R-:W-:-:S03]  /*7a40*/  @!P3 IMAD.IADD R24, R24, 0x1, -R4 ;  /* 0x000000011818b824 */ /* 0x000fc600078e0a04 */
[----:B------:R0:W-:Y:S01]  /*7a50*/  STL [R1+0x1c], R0 ;  /* 0x00001c0001007387 */ /* 0x0001e20000100800 */
[----:B------:R-:W-:-:S04]  /*7a60*/  IMAD.HI.U32 R46, R19, R5, RZ ;  /* 0x00000005132e7227 */ /* 0x000fc800078e00ff */
[----:B------:R-:W-:-:S04]  /*7a70*/  IMAD.MOV R46, RZ, RZ, -R46 ;  /* 0x000000ffff2e7224 */ /* 0x000fc800078e0a2e */
[C---:B------:R-:W-:Y:S01]  /*7a80*/  IMAD R5, R4.reuse, R46, R5 ;  /* 0x0000002e04057224 */ /* 0x040fe200078e0205 */
[----:B--2---:R-:W-:Y:S02]  /*7a90*/  ISETP.GE.AND P3, PT, R3, RZ, PT ;  /* 0x000000ff0300720c */ /* 0x004fe40003f66270 */
[----:B------:R-:W-:Y:S02]  /*7aa0*/  IABS R2, R3 ;  /* 0x0000000300027213 */ /* 0x000fe40000000000 */
[----:B------:R-:W2:Y:S04]  /*7ab0*/  LDL.LU R3, [R1+0x54c] ;  /* 0x00054c0001037983 */ /* 0x000ea80000300800 */
[----:B------:R-:W2:Y:S04]  /*7ac0*/  LDL.LU R8, [R1+0x550] ;  /* 0x0005500001087983 */ /* 0x000ea80000300800 */
[----:B------:R-:W2:Y:S04]  /*7ad0*/  LDL.LU R7, [R1+0x554] ;  /* 0x0005540001077983 */ /* 0x000ea80000300800 */
[----:B------:R-:W2:Y:S04]  /*7ae0*/  LDL.LU R58, [R1+0x558] ;  /* 0x00055800013a7983 */ /* 0x000ea80000300800 */
[----:B------:R-:W2:Y:S04]  /*7af0*/  LDL.LU R61, [R1+0x55c] ;  /* 0x00055c00013d7983 */ /* 0x000ea80000300800 */
[----:B------:R-:W2:Y:S01]  /*7b00*/  LDL.LU R59, [R1+0x560] ;  /* 0x00056000013b7983 */ /* 0x000ea20000300800 */
[----:B------:R-:W-:Y:S01]  /*7b10*/  ISETP.GT.U32.AND P4, PT, R4, R5, PT ;  /* 0x000000050400720c */ /* 0x000fe20003f84070 */
[----:B------:R-:W-:Y:S01]  /*7b20*/  IMAD.HI.U32 R29, R19, R6, RZ ;  /* 0x00000006131d7227 */ /* 0x000fe200078e00ff */
[----:B------:R-:W-:-:S03]  /*7b30*/  ISETP.GE.AND P5, PT, R56, RZ, PT ;  /* 0x000000ff3800720c */ /* 0x000fc60003fa6270 */
[----:B------:R-:W-:Y:S01]  /*7b40*/  IMAD.MOV R29, RZ, RZ, -R29 ;  /* 0x000000ffff1d7224 */ /* 0x000fe200078e0a1d */
[----:B----4-:R-:W-:Y:S01]  /*7b50*/  IABS R9, R55 ;  /* 0x0000003700097213 */ /* 0x010fe20000000000 */
[----:B0-----:R-:W-:Y:S02]  /*7b60*/  IMAD.MOV.U32 R0, RZ, RZ, R24 ;  /* 0x000000ffff007224 */ /* 0x001fe400078e0018 */
[----:B------:R-:W-:-:S04]  /*7b70*/  IMAD R6, R4, R29, R6 ;  /* 0x0000001d04067224 */ /* 0x000fc800078e0206 */
[----:B------:R-:W-:Y:S02]  /*7b80*/  @!P4 IMAD.IADD R5, R5, 0x1, -R4 ;  /* 0x000000010505c824 */ /* 0x000fe400078e0a04 */
[----:B------:R-:W-:-:S03]  /*7b90*/  IMAD.HI.U32 R34, R19, R9, RZ ;  /* 0x0000000913227227 */ /* 0x000fc600078e00ff */
[C---:B------:R-:W-:Y:S01]  /*7ba0*/  ISETP.GT.U32.AND P4, PT, R4.reuse, R5, PT ;  /* 0x000000050400720c */ /* 0x040fe20003f84070 */
[----:B------:R-:W-:Y:S01]  /*7bb0*/  @!P5 IMAD.MOV R0, RZ, RZ, -R0 ;  /* 0x000000ffff00d224 */ /* 0x000fe200078e0a00 */
[----:B------:R-:W-:Y:S01]  /*7bc0*/  ISETP.GT.U32.AND P5, PT, R4, R6, PT ;  /* 0x000000060400720c */ /* 0x000fe20003fa4070 */
[----:B------:R-:W-:-:S04]  /*7bd0*/  IMAD.MOV R34, RZ, RZ, -R34 ;  /* 0x000000ffff227224 */ /* 0x000fc800078e0a22 */
[----:B------:R-:W-:Y:S01]  /*7be0*/  IMAD R9, R4, R34, R9 ;  /* 0x0000002204097224 */ /* 0x000fe200078e0209 */
[----:B------:R-:W-:-:S05]  /*7bf0*/  IABS R14, R57 ;  /* 0x00000039000e7213 */ /* 0x000fca0000000000 */
[--C-:B------:R-:W-:Y:S01]  /*7c00*/  @!P4 IMAD.IADD R5, R5, 0x1, -R4.reuse ;  /* 0x000000010505c824 */ /* 0x100fe200078e0a04 */
[----:B------:R-:W-:Y:S01]  /*7c10*/  ISETP.GT.U32.AND P4, PT, R4, R9, PT ;  /* 0x000000090400720c */ /* 0x000fe20003f84070 */
[----:B------:R-:W-:Y:S02]  /*7c20*/  @!P5 IMAD.IADD R6, R6, 0x1, -R4 ;  /* 0x000000010606d824 */ /* 0x000fe400078e0a04 */
[----:B------:R-:W-:-:S03]  /*7c30*/  IMAD.HI.U32 R39, R19, R14, RZ ;  /* 0x0000000e13277227 */ /* 0x000fc600078e00ff */
[----:B------:R-:W-:Y:S01]  /*7c40*/  ISETP.GT.U32.AND P5, PT, R4, R6, PT ;  /* 0x000000060400720c */ /* 0x000fe20003fa4070 */
[----:B------:R-:W-:Y:S01]  /*7c50*/  IMAD.MOV R39, RZ, RZ, -R39 ;  /* 0x000000ffff277224 */ /* 0x000fe200078e0a27 */
[----:B---3--:R-:W-:Y:S01]  /*7c60*/  IABS R54, R60 ;  /* 0x0000003c00367213 */ /* 0x008fe20000000000 */
[----:B------:R-:W-:Y:S01]  /*7c70*/  IMAD.HI.U32 R46, R19, R2, RZ ;  /* 0x00000002132e7227 */ /* 0x000fe200078e00ff */
[----:B------:R-:W-:-:S03]  /*7c80*/  IABS R29, R12 ;  /* 0x0000000c001d7213 */ /* 0x000fc60000000000 */
[----:B------:R-:W-:Y:S01]  /*7c90*/  @!P4 IMAD.IADD R9, R9, 0x1, -R4 ;  /* 0x000000010909c824 */ /* 0x000fe200078e0a04 */
[----:B------:R-:W-:Y:S01]  /*7ca0*/  IABS R34, R11 ;  /* 0x0000000b00227213 */ /* 0x000fe20000000000 */
[C---:B------:R-:W-:Y:S02]  /*7cb0*/  IMAD R14, R4.reuse, R39, R14 ;  /* 0x00000027040e7224 */ /* 0x040fe400078e020e */
[----:B------:R-:W-:Y:S01]  /*7cc0*/  IMAD.HI.U32 R24, R19, R54, RZ ;  /* 0x0000003613187227 */ /* 0x000fe200078e00ff */
[----:B------:R-:W-:-:S03]  /*7cd0*/  ISETP.GT.U32.AND P4, PT, R4, R9, PT ;  /* 0x000000090400720c */ /* 0x000fc60003f84070 */
[----:B------:R-:W-:Y:S02]  /*7ce0*/  IMAD.MOV R46, RZ, RZ, -R46 ;  /* 0x000000ffff2e7224 */ /* 0x000fe400078e0a2e */
[----:B------:R-:W-:-:S04]  /*7cf0*/  IMAD.HI.U32 R51, R19, R29, RZ ;  /* 0x0000001d13337227 */ /* 0x000fc800078e00ff */
[----:B------:R-:W-:Y:S02]  /*7d00*/  IMAD.MOV R24, RZ, RZ, -R24 ;  /* 0x000000ffff187224 */ /* 0x000fe400078e0a18 */
[----:B------:R-:W-:Y:S01]  /*7d10*/  @!P5 IMAD.IADD R6, R6, 0x1, -R4 ;  /* 0x000000010606d824 */ /* 0x000fe200078e0a04 */
[C---:B------:R-:W-:Y:S01]  /*7d20*/  ISETP.GT.U32.AND P5, PT, R4.reuse, R14, PT ;  /* 0x0000000e0400720c */ /* 0x040fe20003fa4070 */
[----:B------:R-:W-:Y:S02]  /*7d30*/  IMAD R2, R4, R46, R2 ;  /* 0x0000002e04027224 */ /* 0x000fe400078e0202 */
[----:B------:R-:W-:-:S04]  /*7d40*/  IMAD.HI.U32 R46, R19, R34, RZ ;  /* 0x00000022132e7227 */ /* 0x000fc800078e00ff */
[----:B------:R-:W-:Y:S02]  /*7d50*/  IMAD.MOV R51, RZ, RZ, -R51 ;  /* 0x000000ffff337224 */ /* 0x000fe400078e0a33 */
[C---:B------:R-:W-:Y:S02]  /*7d60*/  IMAD R24, R4.reuse, R24, R54 ;  /* 0x0000001804187224 */ /* 0x040fe400078e0236 */
[----:B------:R-:W-:Y:S02]  /*7d70*/  IMAD.MOV R46, RZ, RZ, -R46 ;  /* 0x000000ffff2e7224 */ /* 0x000fe400078e0a2e */
[C---:B------:R-:W-:Y:S02]  /*7d80*/  IMAD R29, R4.reuse, R51, R29 ;  /* 0x00000033041d7224 */ /* 0x040fe400078e021d */
[----:B------:R-:W-:Y:S01]  /*7d90*/  @!P1 IMAD.MOV R6, RZ, RZ, -R6 ;  /* 0x000000ffff069224 */ /* 0x000fe200078e0a06 */
[C---:B------:R-:W-:Y:S01]  /*7da0*/  ISETP.GT.U32.AND P1, PT, R4.reuse, R24, PT ;  /* 0x000000180400720c */ /* 0x040fe20003f24070 */
[C---:B------:R-:W-:Y:S01]  /*7db0*/  IMAD R34, R4.reuse, R46, R34 ;  /* 0x0000002e04227224 */ /* 0x040fe200078e0222 */
[----:B------:R-:W-:Y:S01]  /*7dc0*/  IABS R39, R10 ;  /* 0x0000000a00277213 */ /* 0x000fe20000000000 */
[--C-:B------:R-:W-:Y:S01]  /*7dd0*/  @!P4 IMAD.IADD R9, R9, 0x1, -R4.reuse ;  /* 0x000000010909c824 */ /* 0x100fe200078e0a04 */
[----:B------:R-:W-:Y:S01]  /*7de0*/  ISETP.GT.U32.AND P4, PT, R4, R29, PT ;  /* 0x0000001d0400720c */ /* 0x000fe20003f84070 */
[----:B------:R-:W-:Y:S01]  /*7df0*/  @!P5 IMAD.IADD R14, R14, 0x1, -R4 ;  /* 0x000000010e0ed824 */ /* 0x000fe200078e0a04 */
[----:B------:R-:W-:Y:S01]  /*7e00*/  ISETP.GE.AND P6, PT, R55, RZ, PT ;  /* 0x000000ff3700720c */ /* 0x000fe20003fc6270 */
[----:B------:R-:W-:Y:S01]  /*7e10*/  IMAD.HI.U32 R55, R19, R39, RZ ;  /* 0x0000002713377227 */ /* 0x000fe200078e00ff */
[----:B------:R-:W-:-:S03]  /*7e20*/  ISETP.GT.U32.AND P5, PT, R4, R34, PT ;  /* 0x000000220400720c */ /* 0x000fc60003fa4070 */
[----:B------:R-:W-:Y:S01]  /*7e30*/  IMAD.MOV R55, RZ, RZ, -R55 ;  /* 0x000000ffff377224 */ /* 0x000fe200078e0a37 */
[----:B------:R-:W-:Y:S01]  /*7e40*/  ISETP.GE.AND P2, PT, R57, RZ, PT ;  /* 0x000000ff3900720c */ /* 0x000fe20003f46270 */
[----:B------:R-:W-:Y:S01]  /*7e50*/  @!P0 IMAD.MOV R5, RZ, RZ, -R5 ;  /* 0x000000ffff058224 */ /* 0x000fe200078e0a05 */
[----:B------:R-:W-:Y:S01]  /*7e60*/  ISETP.GT.U32.AND P0, PT, R4, R2, PT ;  /* 0x000000020400720c */ /* 0x000fe20003f04070 */
[--C-:B------:R-:W-:Y:S02]  /*7e70*/  @!P1 IMAD.IADD R24, R24, 0x1, -R4.reuse ;  /* 0x0000000118189824 */ /* 0x100fe400078e0a04 */
[C---:B------:R-:W-:Y:S02]  /*7e80*/  IMAD R39, R4.reuse, R55, R39 ;  /* 0x0000003704277224 */ /* 0x040fe400078e0227 */
[--C-:B------:R-:W-:Y:S01]  /*7e90*/  @!P4 IMAD.IADD R29, R29, 0x1, -R4.reuse ;  /* 0x000000011d1dc824 */ /* 0x100fe200078e0a04 */
[----:B------:R-:W-:Y:S01]  /*7ea0*/  ISETP.GT.U32.AND P4, PT, R4, R24, PT ;  /* 0x000000180400720c */ /* 0x000fe20003f84070 */
[----:B------:R-:W-:-:S02]  /*7eb0*/  @!P5 IMAD.IADD R34, R34, 0x1, -R4 ;  /* 0x000000012222d824 */ /* 0x000fc400078e0a04 */
[----:B------:R-:W-:-:S03]  /*7ec0*/  @!P6 IMAD.MOV R9, RZ, RZ, -R9 ;  /* 0x000000ffff09e224 */ /* 0x000fc600078e0a09 */
[----:B------:R-:W-:Y:S01]  /*7ed0*/  ISETP.GT.U32.AND P6, PT, R4, R34, PT ;  /* 0x000000220400720c */ /* 0x000fe20003fc4070 */
[----:B------:R-:W-:Y:S01]  /*7ee0*/  @!P0 IMAD.IADD R2, R2, 0x1, -R4 ;  /* 0x0000000102028824 */ /* 0x000fe200078e0a04 */
[----:B------:R-:W-:-:S04]  /*7ef0*/  ISETP.GT.U32.AND P0, PT, R4, R14, PT ;  /* 0x0000000e0400720c */ /* 0x000fc80003f04070 */
[----:B------:R-:W-:Y:S01]  /*7f00*/  ISETP.GT.U32.AND P1, PT, R4, R2, PT ;  /* 0x000000020400720c */ /* 0x000fe20003f24070 */
[----:B------:R-:W-:-:S06]  /*7f10*/  @!P4 IMAD.IADD R24, R24, 0x1, -R4 ;  /* 0x000000011818c824 */ /* 0x000fcc00078e0a04 */
[--C-:B------:R-:W-:Y:S01]  /*7f20*/  @!P6 IMAD.IADD R34, R34, 0x1, -R4.reuse ;  /* 0x000000012222e824 */ /* 0x100fe200078e0a04 */
[----:B------:R-:W-:Y:S01]  /*7f30*/  ISETP.GE.AND P6, PT, R60, RZ, PT ;  /* 0x000000ff3c00720c */ /* 0x000fe20003fc6270 */
[----:B------:R-:W-:Y:S01]  /*7f40*/  @!P0 IMAD.IADD R14, R14, 0x1, -R4 ;  /* 0x000000010e0e8824 */ /* 0x000fe200078e0a04 */
[----:B------:R-:W-:-:S03]  /*7f50*/  ISETP.GT.U32.AND P0, PT, R4, R39, PT ;  /* 0x000000270400720c */ /* 0x000fc60003f04070 */
[----:B------:R-:W-:-:S10]  /*7f60*/  @!P1 IMAD.IADD R2, R2, 0x1, -R4 ;  /* 0x0000000102029824 */ /* 0x000fd400078e0a04 */
[----:B------:R-:W-:Y:S01]  /*7f70*/  @!P0 IMAD.IADD R39, R39, 0x1, -R4 ;  /* 0x0000000127278824 */ /* 0x000fe200078e0a04 */
[----:B------:R-:W-:-:S13]  /*7f80*/  ISETP.GT.U32.AND P5, PT, R4, R29, PT ;  /* 0x0000001d0400720c */ /* 0x000fda0003fa4070 */
[----:B------:R-:W-:Y:S02]  /*7f90*/  @!P5 IMAD.IADD R29, R29, 0x1, -R4 ;  /* 0x000000011d1dd824 */ /* 0x000fe400078e0a04 */
[----:B------:R-:W-:Y:S02]  /*7fa0*/  @!P6 IMAD.MOV R24, RZ, RZ, -R24 ;  /* 0x000000ffff18e224 */ /* 0x000fe400078e0a18 */
[----:B------:R-:W-:Y:S01]  /*7fb0*/  @!P2 IMAD.MOV R14, RZ, RZ, -R14 ;  /* 0x000000ffff0ea224 */ /* 0x000fe200078e0a0e */
[----:B--2---:R-:W-:Y:S02]  /*7fc0*/  IABS R46, R3 ;  /* 0x00000003002e7213 */ /* 0x004fe40000000000 */
[----:B------:R-:W-:-:S03]  /*7fd0*/  IABS R57, R8 ;  /* 0x0000000800397213 */ /* 0x000fc60000000000 */
[----:B------:R-:W-:Y:S01]  /*7fe0*/  IMAD.HI.U32 R55, R19, R46, RZ ;  /* 0x0000002e13377227 */ /* 0x000fe200078e00ff */
[----:B------:R-:W-:-:S03]  /*7ff0*/  IABS R51, R7 ;  /* 0x0000000700337213 */ /* 0x000fc60000000000 */
[----:B------:R-:W-:-:S04]  /*8000*/  IMAD.HI.U32 R56, R19, R57, RZ ;  /* 0x0000003913387227 */ /* 0x000fc800078e00ff */
[----:B------:R-:W-:Y:S01]  /*8010*/  IMAD.MOV R55, RZ, RZ, -R55 ;  /* 0x000000ffff377224 */ /* 0x000fe200078e0a37 */
[----:B------:R-:W-:Y:S01]  /*8020*/  IABS R54, R58 ;  /* 0x0000003a00367213 */ /* 0x000fe20000000000 */
[----:B------:R-:W-:Y:S02]  /*8030*/  IMAD.MOV R56, RZ, RZ, -R56 ;  /* 0x000000ffff387224 */ /* 0x000fe400078e0a38 */
[----:B------:R-:W-:Y:S02]  /*8040*/  IMAD R46, R4, R55, R46 ;  /* 0x00000037042e7224 */ /* 0x000fe400078e022e */
[----:B------:R-:W-:-:S04]  /*8050*/  IMAD.HI.U32 R55, R19, R51, RZ ;  /* 0x0000003313377227 */ /* 0x000fc800078e00ff */
[C---:B------:R-:W-:Y:S02]  /*8060*/  IMAD R57, R4.reuse, R56, R57 ;  /* 0x0000003804397224 */ /* 0x040fe400078e0239 */
[----:B------:R-:W-:Y:S02]  /*8070*/  IMAD.MOV R55, RZ, RZ, -R55 ;  /* 0x000000ffff377224 */ /* 0x000fe400078e0a37 */
[----:B------:R-:W-:Y:S01]  /*8080*/  IMAD.HI.U32 R56, R19, R54, RZ ;  /* 0x0000003613387227 */ /* 0x000fe200078e00ff */
[----:B------:R-:W-:-:S03]  /*8090*/  ISETP.GT.U32.AND P4, PT, R4, R57, PT ;  /* 0x000000390400720c */ /* 0x000fc60003f84070 */
[----:B------:R-:W-:Y:S02]  /*80a0*/  IMAD R51, R4, R55, R51 ;  /* 0x0000003704337224 */ /* 0x000fe400078e0233 */
[----:B------:R-:W-:Y:S01]  /*80b0*/  IMAD.MOV R55, RZ, RZ, -R56 ;  /* 0x000000ffff377224 */ /* 0x000fe200078e0a38 */
[----:B------:R-:W-:-:S05]  /*80c0*/  IABS R56, R61 ;  /* 0x0000003d00387213 */ /* 0x000fca0000000000 */
[----:B------:R-:W-:-:S04]  /*80d0*/  IMAD.HI.U32 R60, R19, R56, RZ ;  /* 0x00000038133c7227 */ /* 0x000fc800078e00ff */
[C---:B------:R-:W-:Y:S01]  /*80e0*/  IMAD R54, R4.reuse, R55, R54 ;  /* 0x0000003704367224 */ /* 0x040fe200078e0236 */
[----:B------:R-:W-:Y:S01]  /*80f0*/  IABS R55, R59 ;  /* 0x0000003b00377213 */ /* 0x000fe20000000000 */
[----:B------:R-:W-:Y:S02]  /*8100*/  IMAD.MOV R60, RZ, RZ, -R60 ;  /* 0x000000ffff3c7224 */ /* 0x000fe400078e0a3c */
[----:B------:R-:W-:Y:S01]  /*8110*/  @!P4 IMAD.IADD R57, R57, 0x1, -R4 ;  /* 0x000000013939c824 */ /* 0x000fe200078e0a04 */
[----:B------:R-:W-:Y:S01]  /*8120*/  ISETP.GE.AND P4, PT, R11, RZ, PT ;  /* 0x000000ff0b00720c */ /* 0x000fe20003f86270 */
[----:B------:R-:W-:Y:S02]  /*8130*/  IMAD R56, R4, R60, R56 ;  /* 0x0000003c04387224 */ /* 0x000fe400078e0238 */
[----:B------:R-:W-:-:S04]  /*8140*/  IMAD.HI.U32 R60, R19, R55, RZ ;  /* 0x00000037133c7227 */ /* 0x000fc800078e00ff */
[----:B------:R-:W-:Y:S01]  /*8150*/  IMAD.MOV.U32 R19, RZ, RZ, R2 ;  /* 0x000000ffff137224 */ /* 0x000fe200078e0002 */
[----:B------:R-:W-:-:S03]  /*8160*/  ISETP.GT.U32.AND P0, PT, R4, R54, PT ;  /* 0x000000360400720c */ /* 0x000fc60003f04070 */
[----:B------:R-:W-:Y:S01]  /*8170*/  @!P3 IMAD.MOV R19, RZ, RZ, -R19 ;  /* 0x000000ffff13b224 */ /* 0x000fe200078e0a13 */
[C---:B------:R-:W-:Y:S01]  /*8180*/  ISETP.GT.U32.AND P3, PT, R4.reuse, R57, PT ;  /* 0x000000390400720c */ /* 0x040fe20003f64070 */
[----:B------:R-:W-:Y:S01]  /*8190*/  IMAD.MOV R2, RZ, RZ, -R60 ;  /* 0x000000ffff027224 */ /* 0x000fe200078e0a3c */
[C---:B------:R-:W-:Y:S01]  /*81a0*/  ISETP.GT.U32.AND P1, PT, R4.reuse, R46, PT ;  /* 0x0000002e0400720c */ /* 0x040fe20003f24070 */
[----:B------:R-:W-:Y:S01]  /*81b0*/  @!P4 IMAD.MOV R34, RZ, RZ, -R34 ;  /* 0x000000ffff22c224 */ /* 0x000fe200078e0a22 */
[----:B------:R-:W-:Y:S02]  /*81c0*/  ISETP.GE.AND P4, PT, R3, RZ, PT ;  /* 0x000000ff0300720c */ /* 0x000fe40003f86270 */
[----:B------:R-:W0:Y:S01]  /*81d0*/  S2R R3, SR_TID.X ;  /* 0x0000000000037919 */ /* 0x000e220000002100 */
[----:B------:R-:W-:Y:S02]  /*81e0*/  IMAD R55, R4, R2, R55 ;  /* 0x0000000204377224 */ /* 0x000fe400078e0237 */
[----:B------:R-:W-:Y:S01]  /*81f0*/  @!P0 IMAD.IADD R54, R54, 0x1, -R4 ;  /* 0x0000000136368824 */ /* 0x000fe200078e0a04 */
[----:B------:R-:W-:-:S03]  /*8200*/  ISETP.GT.U32.AND P0, PT, R4, R39, PT ;  /* 0x000000270400720c */ /* 0x000fc60003f04070 */
[--C-:B------:R-:W-:Y:S01]  /*8210*/  @!P3 IMAD.IADD R57, R57, 0x1, -R4.reuse ;  /* 0x000000013939b824 */ /* 0x100fe200078e0a04 */
[----:B------:R-:W-:Y:S01]  /*8220*/  ISETP.GT.U32.AND P3, PT, R4, R55, PT ;  /* 0x000000370400720c */ /* 0x000fe20003f64070 */
[--C-:B------:R-:W-:Y:S01]  /*8230*/  @!P1 IMAD.IADD R46, R46, 0x1, -R4.reuse ;  /* 0x000000012e2e9824 */ /* 0x100fe200078e0a04 */
[----:B------:R-:W-:Y:S02]  /*8240*/  ISETP.GE.AND P1, PT, R12, RZ, PT ;  /* 0x000000ff0c00720c */ /* 0x000fe40003f26270 */
[C---:B------:R-:W-:Y:S01]  /*8250*/  ISETP.GT.U32.AND P5, PT, R4.reuse, R51, PT ;  /* 0x000000330400720c */ /* 0x040fe20003fa4070 */
[----:B------:R-:W2:Y:S04]  /*8260*/  LDL.LU R12, [R1+0xd38] ;  /* 0x000d3800010c7983 */ /* 0x000ea80000300800 */
[--C-:B------:R-:W-:Y:S01]  /*8270*/  @!P0 IMAD.IADD R39, R39, 0x1, -R4.reuse ;  /* 0x0000000127278824 */ /* 0x100fe200078e0a04 */
[----:B------:R-:W-:Y:S01]  /*8280*/  ISETP.GT.U32.AND P0, PT, R4, R56, PT ;  /* 0x000000380400720c */ /* 0x000fe20003f04070 */
[----:B------:R-:W3:Y:S02]  /*8290*/  LDL.LU R11, [R1+0xd34] ;  /* 0x000d3400010b7983 */ /* 0x000ee40000300800 */
[----:B------:R-:W-:Y:S01]  /*82a0*/  @!P3 IMAD.IADD R55, R55, 0x1, -R4 ;  /* 0x000000013737b824 */ /* 0x000fe200078e0a04 */
[----:B------:R-:W-:-:S02]  /*82b0*/  ISETP.GE.AND P3, PT, R61, RZ, PT ;  /* 0x000000ff3d00720c */ /* 0x000fc40003f66270 */
[----:B------:R-:W1:Y:S01]  /*82c0*/  LDC R61, c[0x0][0x230] ;  /* 0x00008c00ff3d7b82 */ /* 0x000e620000000800 */
[----:B------:R-:W-:Y:S01]  /*82d0*/  @!P1 IMAD.MOV R29, RZ, RZ, -R29 ;  /* 0x000000ffff1d9224 */ /* 0x000fe200078e0a1d */
[----:B------:R-:W-:Y:S01]  /*82e0*/  ISETP.GT.U32.AND P1, PT, R4, R54, PT ;  /* 0x000000360400720c */ /* 0x000fe20003f24070 */
[----:B------:R-:W-:Y:S01]  /*82f0*/  @!P5 IMAD.IADD R51, R51, 0x1, -R4 ;  /* 0x000000013333d824 */ /* 0x000fe200078e0a04 */
[----:B0-----:R-:W-:-:S03]  /*8300*/  SHF.R.S32.HI R2, RZ, 0x2, R3 ;  /* 0x00000002ff027819 */ /* 0x001fc60000011403 */
[----:B------:R-:W-:Y:S01]  /*8310*/  @!P0 IMAD.IADD R56, R56, 0x1, -R4 ;  /* 0x0000000138388824 */ /* 0x000fe200078e0a04 */
[----:B------:R-:W-:Y:S02]  /*8320*/  ISETP.GT.U32.AND P6, PT, R4, R51, PT ;  /* 0x000000330400720c */ /* 0x000fe40003fc4070 */
[----:B------:R-:W-:-:S05]  /*8330*/  SGXT R2, R2, 0x1 ;  /* 0x000000010202781a */ /* 0x000fca0000000200 */
[----:B------:R-:W-:Y:S01]  /*8340*/  @!P1 IMAD.IADD R54, R54, 0x1, -R4 ;  /* 0x0000000136369824 */ /* 0x000fe200078e0a04 */
[----:B------:R-:W-:Y:S02]  /*8350*/  ISETP.GE.AND P1, PT, R58, RZ, PT ;  /* 0x000000ff3a00720c */ /* 0x000fe40003f26270 */
[C---:B------:R-:W-:Y:S02]  /*8360*/  LOP3.LUT R58, R3.reuse, 0x3, RZ, 0xc0, !PT ;  /* 0x00000003033a7812 */ /* 0x040fe400078ec0ff */
[----:B------:R-:W-:Y:S02]  /*8370*/  LOP3.LUT R2, R2, 0x90, RZ, 0xc0, !PT ;  /* 0x0000009002027812 */ /* 0x000fe400078ec0ff */
[C---:B------:R-:W-:Y:S02]  /*8380*/  ISETP.GT.U32.AND P0, PT, R4.reuse, R56, PT ;  /* 0x000000380400720c */ /* 0x040fe40003f04070 */
[----:B------:R-:W-:Y:S01]  /*8390*/  ISETP.GT.U32.AND P2, PT, R4, R46, PT ;  /* 0x0000002e0400720c */ /* 0x000fe20003f44070 */
[----:B------:R-:W-:-:S02]  /*83a0*/  IMAD.SHL.U32 R60, R3, 0x2, RZ ;  /* 0x00000002033c7824 */ /* 0x000fc400078e00ff */
[----:B------:R-:W-:Y:S02]  /*83b0*/  IMAD R2, R58, 0x20, R2 ;  /* 0x000000203a027824 */ /* 0x000fe400078e0202 */
[----:B-1----:R-:W-:Y:S02]  /*83c0*/  VIADD R61, R61, 0x1f ;  /* 0x0000001f3d3d7836 */ /* 0x002fe40000000000 */
[----:B------:R-:W-:Y:S01]  /*83d0*/  @!P6 IMAD.IADD R51, R51, 0x1, -R4 ;  /* 0x000000013333e824 */ /* 0x000fe200078e0a04 */
[----:B------:R-:W-:Y:S02]  /*83e0*/  LOP3.LUT R60, R2, 0x10, R60, 0x78, !PT ;  /* 0x00000010023c7812 */ /* 0x000fe400078e783c */
[----:B------:R-:W-:Y:S01]  /*83f0*/  SHF.R.S32.HI R2, RZ, 0x1f, R61 ;  /* 0x0000001fff027819 */ /* 0x000fe2000001143d */
[--C-:B------:R-:W-:Y:S01]  /*8400*/  @!P0 IMAD.IADD R56, R56, 0x1, -R4.reuse ;  /* 0x0000000138388824 */ /* 0x100fe200078e0a04 */
[----:B------:R-:W-:Y:S02]  /*8410*/  ISETP.GE.AND P6, PT, R7, RZ, PT ;  /* 0x000000ff0700720c */ /* 0x000fe40003fc6270 */
[----:B------:R-:W-:Y:S01]  /*8420*/  SHF.R.U32.HI R7, RZ, 0x2, R3 ;  /* 0x00000002ff077819 */ /* 0x000fe20000011603 */
[----:B------:R-:W-:Y:S01]  /*8430*/  @!P2 IMAD.IADD R46, R46, 0x1, -R4 ;  /* 0x000000012e2ea824 */ /* 0x000fe200078e0a04 */
[----:B------:R-:W-:-:S02]  /*8440*/  ISETP.GE.AND P0, PT, R59, RZ, PT ;  /* 0x000000ff3b00720c */ /* 0x000fc40003f06270 */
[----:B------:R-:W-:Y:S01]  /*8450*/  LEA.HI R59, R2, R61, RZ, 0x5 ;  /* 0x0000003d023b7211 */ /* 0x000fe200078f28ff */
[----:B------:R-:W-:Y:S01]  /*8460*/  IMAD R2, R58, 0x110, RZ ;  /* 0x000001103a027824 */ /* 0x000fe200078e02ff */
[----:B------:R-:W-:Y:S01]  /*8470*/  ISETP.GE.AND P2, PT, R8, RZ, PT ;  /* 0x000000ff0800720c */ /* 0x000fe20003f46270 */
[----:B------:R-:W-:Y:S01]  /*8480*/  IMAD.SHL.U32 R3, R3, 0x10, RZ ;  /* 0x0000001003037824 */ /* 0x000fe200078e00ff */
[----:B------:R-:W-:Y:S02]  /*8490*/  SGXT.U32 R8, R7, 0x3 ;  /* 0x000000030708781a */ /* 0x000fe40000000000 */
[----:B------:R-:W-:Y:S02]  /*84a0*/  ISETP.GE.AND P5, PT, R10, RZ, PT ;  /* 0x000000ff0a00720c */ /* 0x000fe40003fa6270 */
[----:B------:R-:W4:Y:S01]  /*84b0*/  LDL.LU R10, [R1+0xd30] ;  /* 0x000d3000010a7983 */ /* 0x000f220000300800 */
[----:B------:R-:W-:Y:S02]  /*84c0*/  LOP3.LUT R2, R2, R8, RZ, 0xfc, !PT ;  /* 0x0000000802027212 */ /* 0x000fe400078efcff */
[----:B------:R-:W-:Y:S01]  /*84d0*/  LOP3.LUT R3, R3, 0x100, RZ, 0xc0, !PT ;  /* 0x0000010003037812 */ /* 0x000fe200078ec0ff */
[----:B------:R-:W2:Y:S04]  /*84e0*/  LDL.LU R7, [R1+0x88] ;  /* 0x0000880001077983 */ /* 0x000ea80000300800 */
[----:B------:R-:W3:Y:S04]  /*84f0*/  LDL.LU R58, [R1+0x70] ;  /* 0x00007000013a7983 */ /* 0x000ee80000300800 */
[----:B------:R-:W4:Y:S01]  /*8500*/  LDL.LU R59, [R1+0x6c] ;  /* 0x00006c00013b7983 */ /* 0x000f220000300800 */
[----:B------:R-:W-:-:S03]  /*8510*/  IADD3 R60, R60, UR4, R3 ;  /* 0x000000043c3c7c10 */ /* 0x000fc6000fffe003 */
[----:B------:R-:W4:Y:S04]  /*8520*/  LDL.LU R61, [R1+0x68] ;  /* 0x00006800013d7983 */ /* 0x000f280000300800 */
[----:B------:R-:W4:Y:S04]  /*8530*/  LDL.LU R8, [R1+0xd2c] ;  /* 0x000d2c0001087983 */ /* 0x000f280000300800 */
[----:B------:R0:W-:Y:S04]  /*8540*/  STL [R1+0xc48], R2 ;  /* 0x000c480201007387 */ /* 0x0001e80000100800 */
[----:B0-----:R-:W4:Y:S04]  /*8550*/  LDL.LU R2, [R1] ;  /* 0x0000000001027983 */ /* 0x001f280000300800 */
[----:B------:R-:W2:Y:S01]  /*8560*/  LDL.LU R3, [R1+0xd28] ;  /* 0x000d280001037983 */ /* 0x000ea20000300800 */
[----:B------:R-:W-:Y:S01]  /*8570*/  @!P5 IMAD.MOV R39, RZ, RZ, -R39 ;  /* 0x000000ffff27d224 */ /* 0x000fe200078e0a27 */
[----:B------:R-:W-:Y:S01]  /*8580*/  ISETP.GT.U32.AND P5, PT, R4, R55, PT ;  /* 0x000000370400720c */ /* 0x000fe20003fa4070 */
[----:B------:R-:W-:-:S12]  /*8590*/  @!P4 IMAD.MOV R46, RZ, RZ, -R46 ;  /* 0x000000ffff2ec224 */ /* 0x000fd800078e0a2e */
[----:B------:R-:W-:Y:S01]  /*85a0*/  @!P5 IMAD.IADD R55, R55, 0x1, -R4 ;  /* 0x000000013737d824 */ /* 0x000fe200078e0a04 */
[----:B------:R0:W-:Y:S04]  /*85b0*/  STL [R1+0xc4c], R60 ;  /* 0x000c4c3c01007387 */ /* 0x0001e80000100800 */
[----:B0-----:R-:W4:Y:S01]  /*85c0*/  LDL.LU R60, [R1+0x4] ;  /* 0x00000400013c7983 */ /* 0x001f220000300800 */
[----:B--2---:R-:W-:Y:S02]  /*85d0*/  ISETP.NE.AND P4, PT, R3, RZ, PT ;  /* 0x000000ff0300720c */ /* 0x004fe40003f85270 */
[----:B------:R-:W-:Y:S02]  /*85e0*/  LOP3.LUT R4, RZ, R3, RZ, 0x33, !PT ;  /* 0x00000003ff047212 */ /* 0x000fe400078e33ff */
[----:B------:R-:W0:Y:S02]  /*85f0*/  S2R R3, SR_TID.X ;  /* 0x0000000000037919 */ /* 0x000e240000002100 */
[----:B------:R-:W-:-:S02]  /*8600*/  SEL R7, R4, R7, !P4 ;  /* 0x0000000704077207 */ /* 0x000fc40006000000 */
[C---:B---3--:R-:W-:Y:S02]  /*8610*/  SEL R58, R4.reuse, R58, !P4 ;  /* 0x0000003a043a7207 */ /* 0x048fe40006000000 */
[C---:B----4-:R-:W-:Y:S02]  /*8620*/  SEL R59, R4.reuse, R59, !P4 ;  /* 0x0000003b043b7207 */ /* 0x050fe40006000000 */
[----:B------:R-:W-:Y:S02]  /*8630*/  SEL R61, R4, R61, !P4 ;  /* 0x0000003d043d7207 */ /* 0x000fe40006000000 */
[----:B0-----:R-:W-:-:S05]  /*8640*/  LOP3.LUT R3, R3, 0x1f, RZ, 0xc0, !PT ;  /* 0x0000001f03037812 */ /* 0x001fca00078ec0ff */
[----:B------:R-:W-:-:S05]  /*8650*/  IMAD R3, R3, UR5, RZ ;  /* 0x0000000503037c24 */ /* 0x000fca000f8e02ff */
[----:B------:R-:W-:Y:S01]  /*8660*/  IADD3 R3, P5, R3, UR8, RZ ;  /* 0x0000000803037c10 */ /* 0x000fe2000ffbe0ff */
[----:B------:R-:W-:Y:S01]  /*8670*/  @!P2 IMAD.MOV R57, RZ, RZ, -R57 ;  /* 0x000000ffff39a224 */ /* 0x000fe200078e0a39 */
[C---:B------:R-:W-:Y:S01]  /*8680*/  SEL R2, R4.reuse, R2, !P4 ;  /* 0x0000000204027207 */ /* 0x040fe20006000000 */
[----:B------:R-:W-:Y:S01]  /*8690*/  @!P6 IMAD.MOV R51, RZ, RZ, -R51 ;  /* 0x000000ffff33e224 */ /* 0x000fe200078e0a33 */
[C---:B------:R-:W-:Y:S01]  /*86a0*/  SEL R41, R4.reuse, R41, !P4 ;  /* 0x0000002904297207 */ /* 0x040fe20006000000 */
[----:B------:R0:W-:Y:S01]  /*86b0*/  STL [R1+0xca0], R3 ;  /* 0x000ca00301007387 */ /* 0x0001e20000100800 */
[C---:B------:R-:W-:Y:S01]  /*86c0*/  SEL R44, R4.reuse, R44, !P4 ;  /* 0x0000002c042c7207 */ /* 0x040fe20006000000 */
[----:B------:R-:W-:Y:S02]  /*86d0*/  @!P1 IMAD.MOV R54, RZ, RZ, -R54 ;  /* 0x000000ffff369224 */ /* 0x000fe400078e0a36 */
[----:B------:R-:W-:Y:S02]  /*86e0*/  @!P3 IMAD.MOV R56, RZ, RZ, -R56 ;  /* 0x000000ffff38b224 */ /* 0x000fe400078e0a38 */
[----:B------:R-:W-:Y:S01]  /*86f0*/  @!P0 IMAD.MOV R55, RZ, RZ, -R55 ;  /* 0x000000ffff378224 */ /* 0x000fe200078e0a37 */
[C---:B------:R-:W-:Y:S01]  /*8700*/  SEL R5, R4.reuse, R5, !P4 ;  /* 0x0000000504057207 */ /* 0x040fe20006000000 */
[----:B------:R-:W-:Y:S01]  /*8710*/  ULDC UR8, c[0x0][0x240] ;  /* 0x0000900000087ab9 */ /* 0x000fe20000000800 */
[----:B0-----:R-:W2:Y:S04]  /*8720*/  LDL.LU R3, [R1+0x8] ;  /* 0x0000080001037983 */ /* 0x001ea80000300800 */
[----:B------:R0:W-:Y:S04]  /*8730*/  STL [R1+0x1cc], R7 ;  /* 0x0001cc0701007387 */ /* 0x0001e80000100800 */
[----:B0-----:R-:W3:Y:S04]  /*8740*/  LDL.LU R7, [R1+0xd24] ;  /* 0x000d240001077983 */ /* 0x001ee80000300800 */
[----:B------:R0:W-:Y:S04]  /*8750*/  STL [R1+0x110], R58 ;  /* 0x0001103a01007387 */ /* 0x0001e80000100800 */
[----:B0-----:R-:W4:Y:S04]  /*8760*/  LDL.LU R58, [R1+0xd20] ;  /* 0x000d2000013a7983 */ /* 0x001f280000300800 */
[----:B------:R0:W-:Y:S04]  /*8770*/  STL [R1+0x114], R59 ;  /* 0x0001143b01007387 */ /* 0x0001e80000100800 */
[----:B0-----:R-:W4:Y:S04]  /*8780*/  LDL.LU R59, [R1+0xd1c] ;  /* 0x000d1c00013b7983 */ /* 0x001f280000300800 */
[----:B------:R0:W-:Y:S04]  /*8790*/  STL [R1+0x184], R61 ;  /* 0x0001843d01007387 */ /* 0x0001e80000100800 */
[----:B0-----:R-:W4:Y:S01]  /*87a0*/  LDL.LU R61, [R1+0xd18] ;  /* 0x000d1800013d7983 */ /* 0x001f220000300800 */
[----:B--2---:R-:W-:-:S05]  /*87b0*/  SEL R3, R4, R3, !P4 ;  /* 0x0000000304037207 */ /* 0x004fca0006000000 */
[----:B------:R0:W-:Y:S02]  /*87c0*/  STL [R1+0x180], R3 ;  /* 0x0001800301007387 */ /* 0x0001e40000100800 */
[C---:B0-----:R-:W-:Y:S02]  /*87d0*/  SEL R3, R4.reuse, R60, !P4 ;  /* 0x0000003c04037207 */ /* 0x041fe40006000000 */
[----:B---3--:R-:W-:-:S03]  /*87e0*/  SEL R7, R4, R7, !P4 ;  /* 0x0000000704077207 */ /* 0x008fc60006000000 */
[----:B------:R-:W-:Y:S04]  /*87f0*/  STL [R1+0x4], R3 ;  /* 0x0000040301007387 */ /* 0x000fe80000100800 */
[----:B------:R4:W-:Y:S02]  /*8800*/  STL [R1+0x8], R2 ;  /* 0x0000080201007387 */ /* 0x0009e40000100800 */
[C---:B----4-:R-:W-:Y:S02]  /*8810*/  SEL R2, R4.reuse, R58, !P4 ;  /* 0x0000003a04027207 */ /* 0x050fe40006000000 */
[C---:B------:R-:W-:Y:S02]  /*8820*/  SEL R3, R4.reuse, R59, !P4 ;  /* 0x0000003b04037207 */ /* 0x040fe40006000000 */
[----:B------:R-:W-:-:S05]  /*8830*/  SEL R60, R4, R61, !P4 ;  /* 0x0000003d043c7207 */ /* 0x000fca0006000000 */
[----:B------:R-:W-:Y:S04]  /*8840*/  STL [R1+0x17c], R60 ;  /* 0x00017c3c01007387 */ /* 0x000fe80000100800 */
[----:B------:R0:W-:Y:S04]  /*8850*/  STL [R1+0x178], R3 ;  /* 0x0001780301007387 */ /* 0x0001e80000100800 */
[----:B------:R1:W-:Y:S04]  /*8860*/  STL [R1+0x174], R2 ;  /* 0x0001740201007387 */ /* 0x0003e80000100800 */
[----:B------:R2:W-:Y:S01]  /*8870*/  STL [R1+0x170], R7 ;  /* 0x0001700701007387 */ /* 0x0005e20000100800 */
[----:B0-----:R-:W-:-:S02]  /*8880*/  SEL R3, R4, R8, !P4 ;  /* 0x0000000804037207 */ /* 0x001fc40006000000 */
[----:B-1----:R-:W-:-:S03]  /*8890*/  SEL R2, R4, R10, !P4 ;  /* 0x0000000a04027207 */ /* 0x002fc60006000000 */
[----:B------:R0:W-:Y:S01]  /*88a0*/  STL [R1+0x16c], R3 ;  /* 0x00016c0301007387 */ /* 0x0001e20000100800 */
[----:B--2---:R-:W-:-:S03]  /*88b0*/  SEL R7, R4, R11, !P4 ;  /* 0x0000000b04077207 */ /* 0x004fc60006000000 */
[----:B------:R1:W-:Y:S04]  /*88c0*/  STL [R1+0x168], R2 ;  /* 0x0001680201007387 */ /* 0x0003e80000100800 */
[----:B------:R2:W-:Y:S01]  /*88d0*/  STL [R1+0x164], R7 ;  /* 0x0001640701007387 */ /* 0x0005e20000100800 */
[C---:B0-----:R-:W-:Y:S02]  /*88e0*/  SEL R3, R4.reuse, R12, !P4 ;  /* 0x0000000c04037207 */ /* 0x041fe40006000000 */
        /* <DEDUP_REMOVED lines=28> */
[----:B------:R-:W-:Y:S04]  /*8ab0*/  STL [R1+0x124], R7 ;  /* 0x0001240701007387 */ /* 0x000fe80000100800 */
[----:B------:R-:W2:Y:S01]  /*8ac0*/  LDL.LU R59, [R1+0x2c] ;  /* 0x00002c00013b7983 */ /* 0x000ea20000300800 */
[C---:B0-----:R-:W-:Y:S02]  /*8ad0*/  SEL R3, R4.reuse, R31, !P4 ;  /* 0x0000001f04037207 */ /* 0x041fe40006000000 */
[----:B-1----:R-:W-:-:S03]  /*8ae0*/  SEL R2, R4, R32, !P4 ;  /* 0x0000002004027207 */ /* 0x002fc60006000000 */
[----:B------:R-:W-:Y:S04]  /*8af0*/  STL [R1+0x11c], R3 ;  /* 0x00011c0301007387 */ /* 0x000fe80000100800 */
[----:B------:R0:W-:Y:S04]  /*8b00*/  STL [R1+0x118], R2 ;  /* 0x0001180201007387 */ /* 0x0001e80000100800 */
[----:B0-----:R-:W3:Y:S01]  /*8b10*/  LDL.LU R2, [R1+0x5c] ;  /* 0x00005c0001027983 */ /* 0x001ee20000300800 */
[C---:B------:R-:W-:Y:S02]  /*8b20*/  SEL R7, R4.reuse, R33, !P4 ;  /* 0x0000002104077207 */ /* 0x040fe40006000000 */
[----:B------:R-:W-:-:S03]  /*8b30*/  SEL R3, R4, R35, !P4 ;  /* 0x0000002304037207 */ /* 0x000fc60006000000 */
[----:B------:R0:W-:Y:S04]  /*8b40*/  STL [R1+0x108], R7 ;  /* 0x0001080701007387 */ /* 0x0001e80000100800 */
[----:B------:R-:W4:Y:S04]  /*8b50*/  LDL.LU R8, [R1+0x194] ;  /* 0x0001940001087983 */ /* 0x000f280000300800 */
[----:B------:R1:W-:Y:S01]  /*8b60*/  STL [R1+0xf8], R3 ;  /* 0x0000f80301007387 */ /* 0x0003e20000100800 */
[----:B0-----:R-:W-:-:S05]  /*8b70*/  SEL R7, R4, R36, !P4 ;  /* 0x0000002404077207 */ /* 0x001fca0006000000 */
[----:B------:R0:W-:Y:S01]  /*8b80*/  STL [R1+0xf4], R7 ;  /* 0x0000f40701007387 */ /* 0x0001e20000100800 */
[----:B-1----:R-:W-:-:S03]  /*8b90*/  SEL R3, R4, R37, !P4 ;  /* 0x0000002504037207 */ /* 0x002fc60006000000 */
[----:B------:R-:W4:Y:S04]  /*8ba0*/  LDL.LU R10, [R1+0x19c] ;  /* 0x00019c00010a7983 */ /* 0x000f280000300800 */
[----:B------:R1:W-:Y:S01]  /*8bb0*/  STL [R1+0xf0], R3 ;  /* 0x0000f00301007387 */ /* 0x0003e20000100800 */
[----:B0-----:R-:W-:-:S05]  /*8bc0*/  SEL R7, R4, R38, !P4 ;  /* 0x0000002604077207 */ /* 0x001fca0006000000 */
[----:B------:R0:W-:Y:S01]  /*8bd0*/  STL [R1+0xd4], R7 ;  /* 0x0000d40701007387 */ /* 0x0001e20000100800 */
[----:B-1----:R-:W-:-:S03]  /*8be0*/  SEL R3, R4, R40, !P4 ;  /* 0x0000002804037207 */ /* 0x002fc60006000000 */
[----:B------:R-:W4:Y:S04]  /*8bf0*/  LDL.LU R11, [R1+0x1a0] ;  /* 0x0001a000010b7983 */ /* 0x000f280000300800 */
[----:B------:R1:W-:Y:S01]  /*8c00*/  STL [R1+0xd0], R3 ;  /* 0x0000d00301007387 */ /* 0x0003e20000100800 */
[----:B0-----:R-:W-:-:S03]  /*8c10*/  SEL R7, R4, R42, !P4 ;  /* 0x0000002a04077207 */ /* 0x001fc60006000000 */
[----:B------:R-:W4:Y:S04]  /*8c20*/  LDL.LU R12, [R1+0x1b0] ;  /* 0x0001b000010c7983 */ /* 0x000f280000300800 */
[----:B------:R0:W-:Y:S01]  /*8c30*/  STL [R1+0xbc], R7 ;  /* 0x0000bc0701007387 */ /* 0x0001e20000100800 */
[----:B-1----:R-:W-:-:S03]  /*8c40*/  SEL R3, R4, R43, !P4 ;  /* 0x0000002b04037207 */ /* 0x002fc60006000000 */
[----:B------:R-:W4:Y:S04]  /*8c50*/  LDL.LU R13, [R1+0x1b4] ;  /* 0x0001b400010d7983 */ /* 0x000f280000300800 */
[----:B------:R1:W-:Y:S01]  /*8c60*/  STL [R1+0xb0], R3 ;  /* 0x0000b00301007387 */ /* 0x0003e20000100800 */
[----:B0-----:R-:W-:-:S03]  /*8c70*/  SEL R7, R4, R45, !P4 ;  /* 0x0000002d04077207 */ /* 0x001fc60006000000 */
[----:B------:R-:W4:Y:S01]  /*8c80*/  LDL.LU R15, [R1+0x1b8] ;  /* 0x0001b800010f7983 */ /* 0x000f220000300800 */
[----:B------:R-:W-:-:S03]  /*8c90*/  SEL R16, R4, R48, !P4 ;  /* 0x0000003004107207 */ /* 0x000fc60006000000 */
[----:B------:R0:W-:Y:S01]  /*8ca0*/  STL [R1+0xac], R7 ;  /* 0x0000ac0701007387 */ /* 0x0001e20000100800 */
[C---:B-1----:R-:W-:Y:S02]  /*8cb0*/  SEL R3, R4.reuse, R47, !P4 ;  /* 0x0000002f04037207 */ /* 0x042fe40006000000 */
[C---:B------:R-:W-:Y:S01]  /*8cc0*/  SEL R17, R4.reuse, R49, !P4 ;  /* 0x0000003104117207 */ /* 0x040fe20006000000 */
[----:B0-----:R-:W4:Y:S04]  /*8cd0*/  LDL.LU R7, [R1+0x1c0] ;  /* 0x0001c00001077983 */ /* 0x001f280000300800 */
[----:B------:R0:W-:Y:S04]  /*8ce0*/  STL [R1+0xa0], R3 ;  /* 0x0000a00301007387 */ /* 0x0001e80000100800 */
[----:B0-----:R-:W4:Y:S04]  /*8cf0*/  LDL.LU R3, [R1+0x1c8] ;  /* 0x0001c80001037983 */ /* 0x001f280000300800 */
[----:B------:R0:W-:Y:S04]  /*8d00*/  STL [R1+0x9c], R16 ;  /* 0x00009c1001007387 */ /* 0x0001e80000100800 */
[----:B------:R-:W-:Y:S04]  /*8d10*/  STL [R1+0x94], R17 ;  /* 0x0000941101007387 */ /* 0x000fe80000100800 */
[----:B------:R-:W4:Y:S01]  /*8d20*/  LDL.LU R22, [R1+0x1ac] ;  /* 0x0001ac0001167983 */ /* 0x000f220000300800 */
[----:B0-----:R-:W-:-:S03]  /*8d30*/  SEL R16, R4, R50, !P4 ;  /* 0x0000003204107207 */ /* 0x001fc60006000000 */
[----:B------:R-:W4:Y:S04]  /*8d40*/  LDL.LU R60, [R1+0x1a8] ;  /* 0x0001a800013c7983 */ /* 0x000f280000300800 */
[----:B------:R0:W-:Y:S04]  /*8d50*/  STL [R1+0x88], R16 ;  /* 0x0000881001007387 */ /* 0x0001e80000100800 */
[----:B------:R-:W4:Y:S04]  /*8d60*/  LDL.LU R21, [R1+0x1a4] ;  /* 0x0001a40001157983 */ /* 0x000f280000300800 */
[----:B------:R-:W4:Y:S01]  /*8d70*/  LDL.LU R61, [R1+0x198] ;  /* 0x00019800013d7983 */ /* 0x000f220000300800 */
[----:B0-----:R-:W-:-:S05]  /*8d80*/  SEL R16, R4, R52, !P4 ;  /* 0x0000003404107207 */ /* 0x001fca0006000000 */
[----:B------:R0:W-:Y:S04]  /*8d90*/  STL [R1+0x70], R16 ;  /* 0x0000701001007387 */ /* 0x0001e80000100800 */
[----:B------:R-:W4:Y:S04]  /*8da0*/  LDL.LU R20, [R1+0x18c] ;  /* 0x00018c0001147983 */ /* 0x000f280000300800 */
[----:B------:R-:W4:Y:S01]  /*8db0*/  LDL.LU R58, [R1+0x50] ;  /* 0x00005000013a7983 */ /* 0x000f220000300800 */
[----:B0-----:R-:W-:-:S05]  /*8dc0*/  SEL R16, R4, R53, !P4 ;  /* 0x0000003504107207 */ /* 0x001fca0006000000 */
[----:B------:R3:W-:Y:S01]  /*8dd0*/  STL [R1+0x6c], R16 ;  /* 0x00006c1001007387 */ /* 0x0007e20000100800 */
[----:B--2---:R-:W-:-:S03]  /*8de0*/  SEL R17, R4, R59, !P4 ;  /* 0x0000003b04117207 */ /* 0x004fc60006000000 */
[----:B------:R-:W2:Y:S04]  /*8df0*/  LDL.LU R59, [R1+0x4c] ;  /* 0x00004c00013b7983 */ /* 0x000ea80000300800 */
[----:B------:R0:W-:Y:S04]  /*8e00*/  STL [R1+0x68], R17 ;  /* 0x0000681101007387 */ /* 0x0001e80000100800 */
[----:B------:R-:W2:Y:S01]  /*8e10*/  LDL.LU R18, [R1+0x34] ;  /* 0x0000340001127983 */ /* 0x000ea20000300800 */
[----:B---3--:R-:W-:-:S03]  /*8e20*/  SEL R16, R4, R2, !P4 ;  /* 0x0000000204107207 */ /* 0x008fc60006000000 */
[----:B------:R-:W3:Y:S04]  /*8e30*/  LDL.LU R2, [R1+0x58] ;  /* 0x0000580001027983 */ /* 0x000ee80000300800 */
[----:B------:R4:W-:Y:S04]  /*8e40*/  STL [R1+0x190], R16 ;  /* 0x0001901001007387 */ /* 0x0009e80000100800 */
[----:B0-----:R-:W3:Y:S01]  /*8e50*/  LDL.LU R17, [R1+0x54] ;  /* 0x0000540001117983 */ /* 0x001ee20000300800 */
[----:B----4-:R-:W-:-:S03]  /*8e60*/  SEL R16, R4, R8, !P4 ;  /* 0x0000000804107207 */ /* 0x010fc60006000000 */
[----:B------:R-:W4:Y:S04]  /*8e70*/  LDL.LU R8, [R1+0x188] ;  /* 0x0001880001087983 */ /* 0x000f280000300800 */
[----:B------:R0:W-:Y:S02]  /*8e80*/  STL [R1+0x194], R16 ;  /* 0x0001941001007387 */ /* 0x0001e40000100800 */
[C---:B0-----:R-:W-:Y:S02]  /*8e90*/  SEL R16, R4.reuse, R10, !P4 ;  /* 0x0000000a04107207 */ /* 0x041fe40006000000 */
[----:B------:R-:W4:Y:S04]  /*8ea0*/  LDL.LU R10, [R1+0x48] ;  /* 0x00004800010a7983 */ /* 0x000f280000300800 */
[----:B------:R0:W-:Y:S01]  /*8eb0*/  STL [R1+0x19c], R16 ;  /* 0x00019c1001007387 */ /* 0x0001e20000100800 */
[----:B------:R-:W-:-:S03]  /*8ec0*/  SEL R23, R4, R11, !P4 ;  /* 0x0000000b04177207 */ /* 0x000fc60006000000 */
        /* <DEDUP_REMOVED lines=12> */
[----:B0-----:R-:W4:Y:S04]  /*8f90*/  LDL.LU R16, [R1+0x38] ;  /* 0x0000380001107983 */ /* 0x001f280000300800 */
[----:B------:R-:W4:Y:S04]  /*8fa0*/  LDL.LU R7, [R1+0x120] ;  /* 0x0001200001077983 */ /* 0x000f280000300800 */
[----:B------:R0:W-:Y:S02]  /*8fb0*/  STL [R1+0x1c4], R23 ;  /* 0x0001c41701007387 */ /* 0x0001e40000100800 */
[----:B0-----:R-:W-:-:S02]  /*8fc0*/  SEL R23, R4, R3, !P4 ;  /* 0x0000000304177207 */ /* 0x001fc40006000000 */
[----:B------:R-:W4:Y:S01]  /*8fd0*/  LDL.LU R3, [R1+0x100] ;  /* 0x0001000001037983 */ /* 0x000f220000300800 */
[----:B------:R-:W-:-:S03]  /*8fe0*/  SEL R22, R4, R22, !P4 ;  /* 0x0000001604167207 */ /* 0x000fc60006000000 */
[----:B------:R0:W-:Y:S02]  /*8ff0*/  STL [R1+0x1c8], R23 ;  /* 0x0001c81701007387 */ /* 0x0001e40000100800 */
[C---:B0-----:R-:W-:Y:S02]  /*9000*/  SEL R23, R4.reuse, R60, !P4 ;  /* 0x0000003c04177207 */ /* 0x041fe40006000000 */
[----:B------:R-:W4:Y:S04]  /*9010*/  LDL.LU R60, [R1+0x10c] ;  /* 0x00010c00013c7983 */ /* 0x000f280000300800 */
[----:B------:R0:W-:Y:S04]  /*9020*/  STL [R1+0x1c0], R22 ;  /* 0x0001c01601007387 */ /* 0x0001e80000100800 */
[----:B------:R-:W-:Y:S01]  /*9030*/  STL [R1+0x1b8], R23 ;  /* 0x0001b81701007387 */ /* 0x000fe20000100800 */
[----:B0-----:R-:W-:-:S02]  /*9040*/  SEL R22, R4, R21, !P4 ;  /* 0x0000001504167207 */ /* 0x001fc40006000000 */
[C---:B------:R-:W-:Y:S02]  /*9050*/  SEL R21, R4.reuse, R61, !P4 ;  /* 0x0000003d04157207 */ /* 0x040fe40006000000 */
[----:B------:R-:W4:Y:S01]  /*9060*/  LDL.LU R61, [R1+0x104] ;  /* 0x00010400013d7983 */ /* 0x000f220000300800 */
[----:B------:R-:W-:-:S03]  /*9070*/  SEL R20, R4, R20, !P4 ;  /* 0x0000001404147207 */ /* 0x000fc60006000000 */
[----:B------:R-:W-:Y:S04]  /*9080*/  STL [R1+0x1ac], R22 ;  /* 0x0001ac1601007387 */ /* 0x000fe80000100800 */
[----:B------:R0:W-:Y:S02]  /*9090*/  STL [R1+0x1a8], R21 ;  /* 0x0001a81501007387 */ /* 0x0001e40000100800 */
[C---:B0-----:R-:W-:Y:S02]  /*90a0*/  SEL R21, R4.reuse, R58, !P4 ;  /* 0x0000003a04157207 */ /* 0x041fe40006000000 */
[----:B------:R-:W4:Y:S04]  /*90b0*/  LDL.LU R58, [R1+0xfc] ;  /* 0x0000fc00013a7983 */ /* 0x000f280000300800 */
[----:B------:R2:W-:Y:S04]  /*90c0*/  STL [R1+0x1a4], R20 ;  /* 0x0001a41401007387 */ /* 0x0005e80000100800 */
[----:B------:R-:W-:Y:S01]  /*90d0*/  STL [R1+0x198], R21 ;  /* 0x0001981501007387 */ /* 0x000fe20000100800 */
[----:B--2---:R-:W-:-:S03]  /*90e0*/  SEL R20, R4, R59, !P4 ;  /* 0x0000003b04147207 */ /* 0x004fc60006000000 */
[----:B------:R-:W2:Y:S04]  /*90f0*/  LDL.LU R59, [R1+0xec] ;  /* 0x0000ec00013b7983 */ /* 0x000ea80000300800 */
[----:B------:R3:W-:Y:S02]  /*9100*/  STL [R1+0x18c], R20 ;  /* 0x00018c1401007387 */ /* 0x0007e40000100800 */
[C---:B---3--:R-:W-:Y:S02]  /*9110*/  SEL R20, R4.reuse, R2, !P4 ;  /* 0x0000000204147207 */ /* 0x048fe40006000000 */
[----:B------:R-:W3:Y:S01]  /*9120*/  LDL.LU R2, [R1+0xe8] ;  /* 0x0000e80001027983 */ /* 0x000ee20000300800 */
[----:B------:R-:W-:-:S05]  /*9130*/  SEL R18, R4, R18, !P4 ;  /* 0x0000001204127207 */ /* 0x000fca0006000000 */
[----:B------:R0:W-:Y:S04]  /*9140*/  STL [R1+0x5c], R18 ;  /* 0x00005c1201007387 */ /* 0x0001e80000100800 */
[----:B------:R-:W-:Y:S01]  /*9150*/  STL [R1+0x58], R20 ;  /* 0x0000581401007387 */ /* 0x000fe20000100800 */
[C---:B0-----:R-:W-:Y:S02]  /*9160*/  SEL R18, R4.reuse, R17, !P4 ;  /* 0x0000001104127207 */ /* 0x041fe40006000000 */
[C---:B----4-:R-:W-:Y:S02]  /*9170*/  SEL R17, R4.reuse, R8, !P4 ;  /* 0x0000000804117207 */ /* 0x050fe40006000000 */
[----:B------:R-:W4:Y:S04]  /*9180*/  LDL.LU R8, [R1+0xe4] ;  /* 0x0000e40001087983 */ /* 0x000f280000300800 */
[----:B------:R0:W-:Y:S04]  /*9190*/  STL [R1+0x54], R18 ;  /* 0x0000541201007387 */ /* 0x0001e80000100800 */
[----:B------:R1:W-:Y:S01]  /*91a0*/  STL [R1+0x50], R17 ;  /* 0x0000501101007387 */ /* 0x0003e20000100800 */
[----:B0-----:R-:W-:-:S03]  /*91b0*/  SEL R18, R4, R10, !P4 ;  /* 0x0000000a04127207 */ /* 0x001fc60006000000 */
[----:B------:R-:W4:Y:S01]  /*91c0*/  LDL.LU R10, [R1+0xe0] ;  /* 0x0000e000010a7983 */ /* 0x000f220000300800 */
[----:B-1----:R-:W-:-:S03]  /*91d0*/  SEL R17, R4, R11, !P4 ;  /* 0x0000000b04117207 */ /* 0x002fc60006000000 */
[----:B------:R0:W-:Y:S04]  /*91e0*/  STL [R1+0x4c], R18 ;  /* 0x00004c1201007387 */ /* 0x0001e80000100800 */
[----:B------:R-:W4:Y:S04]  /*91f0*/  LDL.LU R11, [R1+0xdc] ;  /* 0x0000dc00010b7983 */ /* 0x000f280000300800 */
        /* <DEDUP_REMOVED lines=10> */
[----:B------:R-:W-:Y:S01]  /*92a0*/  STL [R1+0x3c], R18 ;  /* 0x00003c1201007387 */ /* 0x000fe20000100800 */
[----:B------:R-:W-:-:S03]  /*92b0*/  SEL R7, R4, R7, !P4 ;  /* 0x0000000704077207 */ /* 0x000fc60006000000 */
[----:B------:R-:W4:Y:S04]  /*92c0*/  LDL.LU R16, [R1+0xb8] ;  /* 0x0000b80001107983 */ /* 0x000f280000300800 */
[----:B------:R0:W-:Y:S04]  /*92d0*/  STL [R1+0x38], R17 ;  /* 0x0000381101007387 */ /* 0x0001e80000100800 */
[----:B------:R3:W-:Y:S01]  /*92e0*/  STL [R1+0x34], R7 ;  /* 0x0000340701007387 */ /* 0x0007e20000100800 */
[----:B------:R-:W-:-:S03]  /*92f0*/  SEL R3, R4, R3, !P4 ;  /* 0x0000000304037207 */ /* 0x000fc60006000000 */
[----:B0-----:R-:W4:Y:S04]  /*9300*/  LDL.LU R17, [R1+0xb4] ;  /* 0x0000b40001117983 */ /* 0x001f280000300800 */
[----:B------:R-:W-:Y:S04]  /*9310*/  STL [R1+0xca4], R3 ;  /* 0x000ca40301007387 */ /* 0x000fe80000100800 */
[----:B------:R-:W4:Y:S01]  /*9320*/  LDL.LU R18, [R1+0xcc] ;  /* 0x0000cc0001127983 */ /* 0x000f220000300800 */
[----:B------:R-:W-:-:S05]  /*9330*/  SEL R60, R4, R60, !P4 ;  /* 0x0000003c043c7207 */ /* 0x000fca0006000000 */
[----:B------:R-:W-:Y:S04]  /*9340*/  STL [R1+0xca8], R60 ;  /* 0x000ca83c01007387 */ /* 0x000fe80000100800 */
[----:B------:R-:W4:Y:S01]  /*9350*/  LDL.LU R20, [R1+0xc8] ;  /* 0x0000c80001147983 */ /* 0x000f220000300800 */
[----:B------:R-:W-:-:S05]  /*9360*/  SEL R61, R4, R61, !P4 ;  /* 0x0000003d043d7207 */ /* 0x000fca0006000000 */
[----:B------:R-:W-:Y:S01]  /*9370*/  STL [R1+0xcac], R61 ;  /* 0x000cac3d01007387 */ /* 0x000fe20000100800 */
[----:B------:R-:W-:-:S05]  /*9380*/  SEL R58, R4, R58, !P4 ;  /* 0x0000003a043a7207 */ /* 0x000fca0006000000 */
[----:B------:R-:W-:Y:S01]  /*9390*/  STL [R1+0xcb0], R58 ;  /* 0x000cb03a01007387 */ /* 0x000fe20000100800 */
[----:B--2---:R-:W-:-:S03]  /*93a0*/  SEL R53, R4, R59, !P4 ;  /* 0x0000003b04357207 */ /* 0x004fc60006000000 */
[----:B------:R-:W2:Y:S04]  /*93b0*/  LDL.LU R59, [R1+0xa8] ;  /* 0x0000a800013b7983 */ /* 0x000ea80000300800 */
[----:B------:R-:W-:Y:S01]  /*93c0*/  STL [R1+0xcb4], R53 ;  /* 0x000cb43501007387 */ /* 0x000fe20000100800 */
[----:B---3--:R-:W-:-:S03]  /*93d0*/  SEL R7, R4, R2, !P4 ;  /* 0x0000000204077207 */ /* 0x008fc60006000000 */
[----:B------:R-:W3:Y:S04]  /*93e0*/  LDL.LU R2, [R1+0xa4] ;  /* 0x0000a40001027983 */ /* 0x000ee80000300800 */
[----:B------:R-:W-:Y:S01]  /*93f0*/  STL [R1+0xcb8], R7 ;  /* 0x000cb80701007387 */ /* 0x000fe20000100800 */
[----:B----4-:R-:W-:-:S05]  /*9400*/  SEL R8, R4, R8, !P4 ;  /* 0x0000000804087207 */ /* 0x010fca0006000000 */
[----:B------:R-:W-:Y:S01]  /*9410*/  STL [R1+0xcbc], R8 ;  /* 0x000cbc0801007387 */ /* 0x000fe20000100800 */
[C---:B------:R-:W-:Y:S02]  /*9420*/  SEL R10, R4.reuse, R10, !P4 ;  /* 0x0000000a040a7207 */ /* 0x040fe40006000000 */
[----:B------:R-:W-:-:S03]  /*9430*/  SEL R11, R4, R11, !P4 ;  /* 0x0000000b040b7207 */ /* 0x000fc60006000000 */
[----:B------:R-:W-:Y:S01]  /*9440*/  STL [R1+0xcc0], R10 ;  /* 0x000cc00a01007387 */ /* 0x000fe20000100800 */
[----:B------:R-:W-:-:S03]  /*9450*/  SEL R12, R4, R12, !P4 ;  /* 0x0000000c040c7207 */ /* 0x000fc60006000000 */
[----:B------:R-:W-:Y:S04]  /*9460*/  STL [R1+0xcc4], R11 ;  /* 0x000cc40b01007387 */ /* 0x000fe80000100800 */
[----:B------:R0:W-:Y:S01]  /*9470*/  STL [R1+0xcc8], R12 ;  /* 0x000cc80c01007387 */ /* 0x0001e20000100800 */
[----:B------:R-:W-:-:S05]  /*9480*/  SEL R13, R4, R13, !P4 ;  /* 0x0000000d040d7207 */ /* 0x000fca0006000000 */
[----:B------:R1:W-:Y:S01]  /*9490*/  STL [R1+0xccc], R13 ;  /* 0x000ccc0d01007387 */ /* 0x0003e20000100800 */
[----:B------:R-:W-:-:S03]  /*94a0*/  SEL R15, R4, R15, !P4 ;  /* 0x0000000f040f7207 */ /* 0x000fc60006000000 */
[----:B------:R-:W4:Y:S04]  /*94b0*/  LDL.LU R23, [R1+0x98] ;  /* 0x0000980001177983 */ /* 0x000f280000300800 */
[----:B------:R-:W-:Y:S01]  /*94c0*/  STL [R1+0xcd0], R15 ;  /* 0x000cd00f01007387 */ /* 0x000fe20000100800 */
[----:B------:R-:W-:-:S05]  /*94d0*/  SEL R16, R4, R16, !P4 ;  /* 0x0000001004107207 */ /* 0x000fca0006000000 */
[----:B------:R-:W-:Y:S04]  /*94e0*/  STL [R1+0xcd4], R16 ;  /* 0x000cd41001007387 */ /* 0x000fe80000100800 */
[----:B------:R-:W4:Y:S01]  /*94f0*/  LDL.LU R26, [R1+0x78] ;  /* 0x00007800011a7983 */ /* 0x000f220000300800 */
[----:B------:R-:W-:-:S05]  /*9500*/  SEL R17, R4, R17, !P4 ;  /* 0x0000001104117207 */ /* 0x000fca0006000000 */
[----:B------:R-:W-:Y:S01]  /*9510*/  STL [R1+0xcd8], R17 ;  /* 0x000cd81101007387 */ /* 0x000fe20000100800 */
[----:B------:R-:W-:-:S03]  /*9520*/  SEL R18, R4, R18, !P4 ;  /* 0x0000001204127207 */ /* 0x000fc60006000000 */
[----:B------:R-:W4:Y:S04]  /*9530*/  LDL.LU R27, [R1+0x7c] ;  /* 0x00007c00011b7983 */ /* 0x000f280000300800 */
[----:B------:R-:W4:Y:S04]  /*9540*/  LDL.LU R30, [R1+0x80] ;  /* 0x00008000011e7983 */ /* 0x000f280000300800 */
[----:B------:R-:W-:Y:S04]  /*9550*/  STL [R1+0xcdc], R18 ;  /* 0x000cdc1201007387 */ /* 0x000fe80000100800 */
[----:B------:R-:W4:Y:S01]  /*9560*/  LDL.LU R31, [R1+0x84] ;  /* 0x00008400011f7983 */ /* 0x000f220000300800 */
[----:B------:R-:W-:-:S03]  /*9570*/  SEL R20, R4, R20, !P4 ;  /* 0x0000001404147207 */ /* 0x000fc60006000000 */
[----:B------:R-:W4:Y:S04]  /*9580*/  LDL.LU R33, [R1+0x8c] ;  /* 0x00008c0001217983 */ /* 0x000f280000300800 */
[----:B------:R-:W-:Y:S04]  /*9590*/  STL [R1+0xce0], R20 ;  /* 0x000ce01401007387 */ /* 0x000fe80000100800 */
[----:B------:R-:W4:Y:S04]  /*95a0*/  LDL.LU R35, [R1+0x90] ;  /* 0x0000900001237983 */ /* 0x000f280000300800 */
[----:B------:R-:W4:Y:S01]  /*95b0*/  LDL.LU R36, [R1+0x74] ;  /* 0x0000740001247983 */ /* 0x000f220000300800 */
[----:B--2---:R-:W-:-:S05]  /*95c0*/  SEL R21, R4, R59, !P4 ;  /* 0x0000003b04157207 */ /* 0x004fca0006000000 */
[----:B------:R-:W-:Y:S04]  /*95d0*/  STL [R1+0xce4], R21 ;  /* 0x000ce41501007387 */ /* 0x000fe80000100800 */
[----:B------:R-:W2:Y:S04]  /*95e0*/  LDL.LU R37, [R1+0x64] ;  /* 0x0000640001257983 */ /* 0x000ea80000300800 */
[----:B------:R-:W2:Y:S04]  /*95f0*/  LDL.LU R38, [R1+0x60] ;  /* 0x0000600001267983 */ /* 0x000ea80000300800 */
[----:B------:R-:W2:Y:S04]  /*9600*/  LDL.LU R40, [R1+0x10] ;  /* 0x0000100001287983 */ /* 0x000ea80000300800 */
[----:B------:R-:W2:Y:S04]  /*9610*/  LDL.LU R42, [R1+0x14] ;  /* 0x00001400012a7983 */ /* 0x000ea80000300800 */
[----:B------:R-:W2:Y:S01]  /*9620*/  LDL.LU R43, [R1+0x18] ;  /* 0x00001800012b7983 */ /* 0x000ea20000300800 */
[----:B---3--:R-:W-:-:S03]  /*9630*/  SEL R22, R4, R2, !P4 ;  /* 0x0000000204167207 */ /* 0x008fc60006000000 */
[----:B------:R-:W3:Y:S04]  /*9640*/  LDL.LU R32, [R1+0x20] ;  /* 0x0000200001207983 */ /* 0x000ee80000300800 */
[----:B------:R-:W3:Y:S04]  /*9650*/  LDL.LU R28, [R1+0x24] ;  /* 0x00002400011c7983 */ /* 0x000ee80000300800 */
[----:B------:R-:W3:Y:S04]  /*9660*/  LDL.LU R25, [R1+0x28] ;  /* 0x0000280001197983 */ /* 0x000ee80000300800 */
[----:B------:R-:W3:Y:S04]  /*9670*/  LDL.LU R59, [R1+0x30] ;  /* 0x00003000013b7983 */ /* 0x000ee80000300800 */
[----:B------:R-:W3:Y:S04]  /*9680*/  LDL.LU R2, [R1+0x1c] ;  /* 0x00001c0001027983 */ /* 0x000ee80000300800 */
[----:B------:R-:W-:Y:S01]  /*9690*/  STL [R1+0xce8], R22 ;  /* 0x000ce81601007387 */ /* 0x000fe20000100800 */
[----:B----4-:R-:W-:-:S05]  /*96a0*/  SEL R23, R4, R23, !P4 ;  /* 0x0000001704177207 */ /* 0x010fca0006000000 */
[----:B------:R-:W-:Y:S04]  /*96b0*/  STL [R1+0xcec], R23 ;  /* 0x000cec1701007387 */ /* 0x000fe80000100800 */
[----:B------:R-:W-:Y:S04]  /*96c0*/  STL [R1+0xcf0], R41 ;  /* 0x000cf02901007387 */ /* 0x000fe80000100800 */
[----:B------:R-:W-:Y:S01]  /*96d0*/  STL [R1+0xcf4], R44 ;  /* 0x000cf42c01007387 */ /* 0x000fe20000100800 */
[----:B------:R-:W-:-:S05]  /*96e0*/  SEL R26, R4, R26, !P4 ;  /* 0x0000001a041a7207 */ /* 0x000fca0006000000 */
[----:B------:R-:W-:Y:S01]  /*96f0*/  STL [R1+0xcf8], R26 ;  /* 0x000cf81a01007387 */ /* 0x000fe20000100800 */
[C---:B------:R-:W-:Y:S02]  /*9700*/  SEL R27, R4.reuse, R27, !P4 ;  /* 0x0000001b041b7207 */ /* 0x040fe40006000000 */
[----:B------:R-:W-:-:S03]  /*9710*/  SEL R30, R4, R30, !P4 ;  /* 0x0000001e041e7207 */ /* 0x000fc60006000000 */
[----:B------:R-:W-:Y:S01]  /*9720*/  STL [R1+0xcfc], R27 ;  /* 0x000cfc1b01007387 */ /* 0x000fe20000100800 */
[----:B------:R-:W-:-:S03]  /*9730*/  SEL R31, R4, R31, !P4 ;  /* 0x0000001f041f7207 */ /* 0x000fc60006000000 */
[----:B------:R-:W-:Y:S01]  /*9740*/  STL [R1+0xd00], R30 ;  /* 0x000d001e01007387 */ /* 0x000fe20000100800 */
[----:B------:R-:W-:-:S03]  /*9750*/  SEL R33, R4, R33, !P4 ;  /* 0x0000002104217207 */ /* 0x000fc60006000000 */
[----:B------:R-:W-:Y:S01]  /*9760*/  STL [R1+0xd04], R31 ;  /* 0x000d041f01007387 */ /* 0x000fe20000100800 */
[----:B------:R-:W-:-:S03]  /*9770*/  SEL R35, R4, R35, !P4 ;  /* 0x0000002304237207 */ /* 0x000fc60006000000 */
[----:B------:R-:W-:Y:S01]  /*9780*/  STL [R1+0xd08], R33 ;  /* 0x000d082101007387 */ /* 0x000fe20000100800 */
[----:B------:R-:W-:-:S03]  /*9790*/  SEL R36, R4, R36, !P4 ;  /* 0x0000002404247207 */ /* 0x000fc60006000000 */
[----:B------:R-:W-:Y:S04]  /*97a0*/  STL [R1+0xd0c], R35 ;  /* 0x000d0c2301007387 */ /* 0x000fe80000100800 */
[----:B------:R-:W-:Y:S01]  /*97b0*/  STL [R1+0xd10], R36 ;  /* 0x000d102401007387 */ /* 0x000fe20000100800 */
[----:B--2---:R-:W-:-:S05]  /*97c0*/  SEL R37, R4, R37, !P4 ;  /* 0x0000002504257207 */ /* 0x004fca0006000000 */
[----:B------:R-:W-:Y:S01]  /*97d0*/  STL [R1+0xd14], R37 ;  /* 0x000d142501007387 */ /* 0x000fe20000100800 */
[C---:B---3--:R-:W-:Y:S02]  /*97e0*/  SEL R47, R4.reuse, R28, !P4 ;  /* 0x0000001c042f7207 */ /* 0x048fe40006000000 */
[C---:B------:R-:W-:Y:S02]  /*97f0*/  SEL R48, R4.reuse, R25, !P4 ;  /* 0x0000001904307207 */ /* 0x040fe40006000000 */
[C---:B------:R-:W-:Y:S02]  /*9800*/  SEL R25, R4.reuse, R0, !P4 ;  /* 0x0000000004197207 */ /* 0x040fe40006000000 */
[C---:B------:R-:W-:Y:S02]  /*9810*/  SEL R45, R4.reuse, R32, !P4 ;  /* 0x00000020042d7207 */ /* 0x040fe40006000000 */
[C---:B------:R-:W-:Y:S02]  /*9820*/  SEL R28, R4.reuse, R2, !P4 ;  /* 0x00000002041c7207 */ /* 0x040fe40006000000 */
[----:B------:R-:W2:Y:S01]  /*9830*/  LDL.LU R2, [R1+0x1d8] ;  /* 0x0001d80001027983 */ /* 0x000ea20000300800 */
[----:B------:R-:W-:-:S03]  /*9840*/  SEL R32, R4, R59, !P4 ;  /* 0x0000003b04207207 */ /* 0x000fc60006000000 */
[----:B------:R-:W3:Y:S04]  /*9850*/  LDL.LU R0, [R1+0x1d4] ;  /* 0x0001d40001007983 */ /* 0x000ee80000300800 */
[----:B0-----:R-:W4:Y:S04]  /*9860*/  LDL.LU R12, [R1+0x110] ;  /* 0x00011000010c7983 */ /* 0x001f280000300800 */
[----:B------:R-:W4:Y:S04]  /*9870*/  LDL.LU R11, [R1+0x114] ;  /* 0x00011400010b7983 */ /* 0x000f280000300800 */
        /* <DEDUP_REMOVED lines=8> */
[----:B------:R-:W4:Y:S01]  /*9900*/  LDL.LU R3, [R1+0x16c] ;  /* 0x00016c0001037983 */ /* 0x000f220000300800 */
[----:B-1----:R-:W0:Y:S01]  /*9910*/  S2R R13, SR_TID.X ;  /* 0x00000000000d7919 */ /* 0x002e220000002100 */
[----:B------:R-:W-:-:S02]  /*9920*/  SEL R38, R4, R38, !P4 ;  /* 0x0000002604267207 */ /* 0x000fc40006000000 */
[C---:B------:R-:W-:Y:S02]  /*9930*/  SEL R40, R4.reuse, R40, !P4 ;  /* 0x0000002804287207 */ /* 0x040fe40006000000 */
[C---:B------:R-:W-:Y:S02]  /*9940*/  SEL R42, R4.reuse, R42, !P4 ;  /* 0x0000002a042a7207 */ /* 0x040fe40006000000 */
[C---:B------:R-:W-:Y:S02]  /*9950*/  SEL R43, R4.reuse, R43, !P4 ;  /* 0x0000002b042b7207 */ /* 0x040fe40006000000 */
[C---:B------:R-:W-:Y:S02]  /*9960*/  SEL R6, R4.reuse, R6, !P4 ;  /* 0x0000000604067207 */ /* 0x040fe40006000000 */
[C---:B------:R-:W-:Y:S02]  /*9970*/  SEL R9, R4.reuse, R9, !P4 ;  /* 0x0000000904097207 */ /* 0x040fe40006000000 */
[----:B------:R-:W-:-:S02]  /*9980*/  SEL R49, R4, R14, !P4 ;  /* 0x0000000e04317207 */ /* 0x000fc40006000000 */
[C---:B------:R-:W-:Y:S02]  /*9990*/  SEL R19, R4.reuse, R19, !P4 ;  /* 0x0000001304137207 */ /* 0x040fe40006000000 */
[C---:B------:R-:W-:Y:S02]  /*99a0*/  SEL R50, R4.reuse, R24, !P4 ;  /* 0x0000001804327207 */ /* 0x040fe40006000000 */
[C---:B------:R-:W-:Y:S02]  /*99b0*/  SEL R29, R4.reuse, R29, !P4 ;  /* 0x0000001d041d7207 */ /* 0x040fe40006000000 */
[C---:B------:R-:W-:Y:S02]  /*99c0*/  SEL R52, R4.reuse, R34, !P4 ;  /* 0x0000002204347207 */ /* 0x040fe40006000000 */
[----:B------:R-:W-:Y:S02]  /*99d0*/  SEL R39, R4, R39, !P4 ;  /* 0x0000002704277207 */ /* 0x000fe40006000000 */
[----:B0-----:R-:W-:-:S05]  /*99e0*/  LOP3.LUT R13, R13, 0x1f, RZ, 0xc0, !PT ;  /* 0x0000001f0d0d7812 */ /* 0x001fca00078ec0ff */
[----:B------:R-:W-:Y:S01]  /*99f0*/  IMAD R13, R13, UR5, RZ ;  /* 0x000000050d0d7c24 */ /* 0x000fe2000f8e02ff */
[C---:B------:R-:W-:Y:S02]  /*9a00*/  SEL R46, R4.reuse, R46, !P4 ;  /* 0x0000002e042e7207 */ /* 0x040fe40006000000 */
[C---:B------:R-:W-:Y:S02]  /*9a10*/  SEL R57, R4.reuse, R57, !P4 ;  /* 0x0000003904397207 */ /* 0x040fe40006000000 */
[C---:B------:R-:W-:Y:S02]  /*9a20*/  SEL R51, R4.reuse, R51, !P4 ;  /* 0x0000003304337207 */ /* 0x040fe40006000000 */
[C---:B------:R-:W-:Y:S02]  /*9a30*/  SEL R54, R4.reuse, R54, !P4 ;  /* 0x0000003604367207 */ /* 0x040fe40006000000 */
[C---:B------:R-:W-:Y:S02]  /*9a40*/  SEL R56, R4.reuse, R56, !P4 ;  /* 0x0000003804387207 */ /* 0x040fe40006000000 */
[----:B------:R-:W-:-:S02]  /*9a50*/  SEL R55, R4, R55, !P4 ;  /* 0x0000003704377207 */ /* 0x000fc40006000000 */
[----:B------:R-:W-:Y:S01]  /*9a60*/  LEA.HI.X.SX32 R4, R13, UR9, 0x1, P5 ;  /* 0x000000090d047c11 */ /* 0x000fe2000a8f0eff */
[----:B------:R-:W-:Y:S02]  /*9a70*/  ULDC UR9, c[0x0][0x234] ;  /* 0x00008d0000097ab9 */ /* 0x000fe40000000800 */
[----:B--2---:R-:W-:Y:S02]  /*9a80*/  IMAD R2, R2, UR9, RZ ;  /* 0x0000000902027c24 */ /* 0x004fe4000f8e02ff */
[----:B---3--:R-:W-:-:S03]  /*9a90*/  IMAD R0, R0, UR9, RZ ;  /* 0x0000000900007c24 */ /* 0x008fc6000f8e02ff */
[----:B------:R-:W-:Y:S04]  /*9aa0*/  STL [R1+0xc50], R2 ;  /* 0x000c500201007387 */ /* 0x000fe80000100800 */
[----:B------:R0:W-:Y:S01]  /*9ab0*/  STL [R1+0xc54], R0 ;  /* 0x000c540001007387 */ /* 0x0001e20000100800 */
[----:B----4-:R-:W-:Y:S02]  /*9ac0*/  IMAD R8, R8, UR8, RZ ;  /* 0x0000000808087c24 */ /* 0x010fe4000f8e02ff */
[----:B0-----:R-:W-:-:S03]  /*9ad0*/  IMAD R0, R7, UR8, RZ ;  /* 0x0000000807007c24 */ /* 0x001fc6000f8e02ff */
[----:B------:R-:W-:Y:S01]  /*9ae0*/  STL [R1+0x4], R8 ;  /* 0x0000040801007387 */ /* 0x000fe20000100800 */
[----:B------:R-:W-:-:S03]  /*9af0*/  IMAD R2, R53, UR8, RZ ;  /* 0x0000000835027c24 */ /* 0x000fc6000f8e02ff */
[----:B------:R0:W-:Y:S01]  /*9b00*/  STL [R1+0x8], R0 ;  /* 0x0000080001007387 */ /* 0x0001e20000100800 */
[----:B------:R-:W-:-:S03]  /*9b10*/  IMAD R7, R58, UR8, RZ ;  /* 0x000000083a077c24 */ /* 0x000fc6000f8e02ff */
[----:B------:R1:W-:Y:S01]  /*9b20*/  STL [R1+0xc], R2 ;  /* 0x00000c0201007387 */ /* 0x0003e20000100800 */
[----:B0-----:R-:W-:-:S03]  /*9b30*/  IMAD R0, R61, UR8, RZ ;  /* 0x000000083d007c24 */ /* 0x001fc6000f8e02ff */
[----:B------:R-:W-:Y:S01]  /*9b40*/  STL [R1+0x10], R7 ;  /* 0x0000100701007387 */ /* 0x000fe20000100800 */
[----:B-1----:R-:W-:-:S03]  /*9b50*/  IMAD R2, R60, UR8, RZ ;  /* 0x000000083c027c24 */ /* 0x002fc6000f8e02ff */
[----:B------:R0:W-:Y:S01]  /*9b60*/  STL [R1+0x14], R0 ;  /* 0x0000140001007387 */ /* 0x0001e20000100800 */
[----:B------:R-:W-:-:S03]  /*9b70*/  IMAD R3, R3, UR8, RZ ;  /* 0x0000000803037c24 */ /* 0x000fc6000f8e02ff */
[----:B0-----:R-:W2:Y:S04]  /*9b80*/  LDL.LU R0, [R1+0x168] ;  /* 0x0001680001007983 */ /* 0x001ea80000300800 */
[----:B------:R0:W-:Y:S04]  /*9b90*/  STL [R1+0x18], R2 ;  /* 0x0000180201007387 */ /* 0x0001e80000100800 */
[----:B0-----:R-:W3:Y:S04]  /*9ba0*/  LDL.LU R2, [R1+0x164] ;  /* 0x0001640001027983 */ /* 0x001ee80000300800 */
[----:B------:R0:W-:Y:S04]  /*9bb0*/  STL [R1+0x1c], R3 ;  /* 0x00001c0301007387 */ /* 0x0001e80000100800 */
        /* <DEDUP_REMOVED lines=17> */
[----:B------:R-:W-:-:S03]  /*9cd0*/  IMAD R34, R12, UR8, RZ ;  /* 0x000000080c227c24 */ /* 0x000fc6000f8e02ff */
[----:B------:R-:W4:Y:S04]  /*9ce0*/  LDL.LU R15, [R1+0x108] ;  /* 0x00010800010f7983 */ /* 0x000f280000300800 */
[----:B------:R-:W4:Y:S01]  /*9cf0*/  LDL.LU R13, [R1+0xf8] ;  /* 0x0000f800010d7983 */ /* 0x000f220000300800 */
[----:B------:R-:W-:-:S03]  /*9d00*/  IMAD R24, R11, UR8, RZ ;  /* 0x000000080b187c24 */ /* 0x000fc6000f8e02ff */
[----:B------:R-:W4:Y:S01]  /*9d10*/  LDL.LU R12, [R1+0xf4] ;  /* 0x0000f400010c7983 */ /* 0x000f220000300800 */
[----:B------:R-:W-:-:S03]  /*9d20*/  IMAD R14, R10, UR8, RZ ;  /* 0x000000080a0e7c24 */ /* 0x000fc6000f8e02ff */
        /* <DEDUP_REMOVED lines=8> */
[----:B0-----:R-:W4:Y:S01]  /*9db0*/  LDL.LU R3, [R1+0x94] ;  /* 0x0000940001037983 */ /* 0x001f220000300800 */
[----:B--2---:R-:W-:-:S05]  /*9dc0*/  IMAD R0, R0, UR8, RZ ;  /* 0x0000000800007c24 */ /* 0x004fca000f8e02ff */
[----:B------:R3:W-:Y:S02]  /*9dd0*/  STL [R1+0x20], R0 ;  /* 0x0000200001007387 */ /* 0x0007e40000100800 */
[----:B---3--:R-:W-:-:S05]  /*9de0*/  IMAD R0, R2, UR8, RZ ;  /* 0x0000000802007c24 */ /* 0x008fca000f8e02ff */
[----:B------:R0:W-:Y:S01]  /*9df0*/  STL [R1+0x24], R0 ;  /* 0x0000240001007387 */ /* 0x0001e20000100800 */
[----:B----4-:R-:W-:-:S05]  /*9e00*/  IMAD R2, R37, UR8, RZ ;  /* 0x0000000825027c24 */ /* 0x010fca000f8e02ff */
[----:B------:R1:W-:Y:S01]  /*9e10*/  STL [R1+0x28], R2 ;  /* 0x0000280201007387 */ /* 0x0003e20000100800 */
[----:B0-----:R-:W-:Y:S02]  /*9e20*/  IMAD R0, R36, UR8, RZ ;  /* 0x0000000824007c24 */ /* 0x001fe4000f8e02ff */
[----:B------:R-:W-:-:S03]  /*9e30*/  IMAD R35, R35, UR8, RZ ;  /* 0x0000000823237c24 */ /* 0x000fc6000f8e02ff */
[----:B------:R0:W-:Y:S01]  /*9e40*/  STL [R1+0x30], R0 ;  /* 0x0000300001007387 */ /* 0x0001e20000100800 */
[----:B-1----:R-:W-:-:S03]  /*9e50*/  IMAD R2, R33, UR8, RZ ;  /* 0x0000000821027c24 */ /* 0x002fc6000f8e02ff */
[----:B------:R-:W-:Y:S01]  /*9e60*/  STL [R1+0x60], R35 ;  /* 0x0000602301007387 */ /* 0x000fe20000100800 */
[----:B------:R-:W-:Y:S02]  /*9e70*/  IMAD R30, R30, UR8, RZ ;  /* 0x000000081e1e7c24 */ /* 0x000fe4000f8e02ff */
[----:B0-----:R-:W-:Y:S01]  /*9e80*/  IMAD R0, R31, UR8, RZ ;  /* 0x000000081f007c24 */ /* 0x001fe2000f8e02ff */
[----:B------:R0:W-:Y:S04]  /*9e90*/  STL [R1+0x64], R2 ;  /* 0x0000640201007387 */ /* 0x0001e80000100800 */
[----:B------:R1:W-:Y:S01]  /*9ea0*/  STL [R1+0x74], R0 ;  /* 0x0000740001007387 */ /* 0x0003e20000100800 */
[----:B0-----:R-:W-:-:S03]  /*9eb0*/  IMAD R2, R27, UR8, RZ ;  /* 0x000000081b027c24 */ /* 0x001fc6000f8e02ff */
[----:B------:R-:W-:Y:S01]  /*9ec0*/  STL [R1+0x78], R30 ;  /* 0x0000781e01007387 */ /* 0x000fe20000100800 */
[----:B-1----:R-:W-:-:S03]  /*9ed0*/  IMAD R0, R26, UR8, RZ ;  /* 0x000000081a007c24 */ /* 0x002fc6000f8e02ff */
[----:B------:R0:W-:Y:S01]  /*9ee0*/  STL [R1+0x7c], R2 ;  /* 0x00007c0201007387 */ /* 0x0001e20000100800 */
[----:B------:R-:W-:-:S03]  /*9ef0*/  IMAD R26, R44, UR8, RZ ;  /* 0x000000082c1a7c24 */ /* 0x000fc6000f8e02ff */
[----:B------:R1:W-:Y:S01]  /*9f00*/  STL [R1+0x80], R0 ;  /* 0x0000800001007387 */ /* 0x0003e20000100800 */
[----:B------:R-:W-:Y:S02]  /*9f10*/  IMAD R22, R22, UR8, RZ ;  /* 0x0000000816167c24 */ /* 0x000fe4000f8e02ff */
[----:B0-----:R-:W-:Y:S01]  /*9f20*/  IMAD R2, R41, UR8, RZ ;  /* 0x0000000829027c24 */ /* 0x001fe2000f8e02ff */
[----:B------:R-:W-:Y:S01]  /*9f30*/  STL [R1+0x84], R26 ;  /* 0x0000841a01007387 */ /* 0x000fe20000100800 */
[----:B-1----:R-:W-:-:S03]  /*9f40*/  IMAD R0, R23, UR8, RZ ;  /* 0x0000000817007c24 */ /* 0x002fc6000f8e02ff */
[----:B------:R0:W-:Y:S04]  /*9f50*/  STL [R1+0x8c], R2 ;  /* 0x00008c0201007387 */ /* 0x0001e80000100800 */
        /* <DEDUP_REMOVED lines=17> */
[----:B------:R0:W-:Y:S01]  /*a070*/  STL [R1+0xc8], R2 ;  /* 0x0000c80201007387 */ /* 0x0001e20000100800 */
[----:B------:R-:W-:-:S03]  /*a080*/  IMAD R7, R7, UR8, RZ ;  /* 0x0000000807077c24 */ /* 0x000fc6000f8e02ff */
[----:B------:R1:W-:Y:S01]  /*a090*/  STL [R1+0xcc], R0 ;  /* 0x0000cc0001007387 */ /* 0x0003e20000100800 */
[----:B0-----:R-:W-:-:S03]  /*a0a0*/  IMAD R2, R10, UR8, RZ ;  /* 0x000000080a027c24 */ /* 0x001fc6000f8e02ff */
[----:B------:R-:W-:Y:S01]  /*a0b0*/  STL [R1+0xd8], R11 ;  /* 0x0000d80b01007387 */ /* 0x000fe20000100800 */
[----:B-1----:R-:W-:-:S03]  /*a0c0*/  IMAD R0, R8, UR8, RZ ;  /* 0x0000000808007c24 */ /* 0x002fc6000f8e02ff */
[----:B------:R0:W-:Y:S04]  /*a0d0*/  STL [R1+0xd4], R2 ;  /* 0x0000d40201007387 */ /* 0x0001e80000100800 */
[----:B------:R1:W-:Y:S01]  /*a0e0*/  STL [R1+0xd0], R0 ;  /* 0x0000d00001007387 */ /* 0x0003e20000100800 */
[----:B0-----:R-:W-:-:S03]  /*a0f0*/  IMAD R2, R53, UR8, RZ ;  /* 0x0000000835027c24 */ /* 0x001fc6000f8e02ff */
[----:B------:R0:W-:Y:S01]  /*a100*/  STL [R1+0xbc], R7 ;  /* 0x0000bc0701007387 */ /* 0x0001e20000100800 */
[----:B-1----:R-:W-:-:S03]  /*a110*/  IMAD R0, R58, UR8, RZ ;  /* 0x000000083a007c24 */ /* 0x002fc6000f8e02ff */
[----:B------:R1:W-:Y:S01]  /*a120*/  STL [R1+0xb0], R2 ;  /* 0x0000b00201007387 */ /* 0x0003e20000100800 */
[----:B0-----:R-:W-:-:S03]  /*a130*/  IMAD R7, R61, UR8, RZ ;  /* 0x000000083d077c24 */ /* 0x001fc6000f8e02ff */
[----:B------:R0:W-:Y:S01]  /*a140*/  STL [R1+0xac], R0 ;  /* 0x0000ac0001007387 */ /* 0x0001e20000100800 */
[----:B-1----:R-:W-:-:S03]  /*a150*/  IMAD R2, R60, UR8, RZ ;  /* 0x000000083c027c24 */ /* 0x002fc6000f8e02ff */
[----:B------:R1:W-:Y:S04]  /*a160*/  STL [R1+0xa0], R7 ;  /* 0x0000a00701007387 */ /* 0x0003e80000100800 */
[----:B------:R-:W2:Y:S01]  /*a170*/  LDL.LU R37, [R1+0x88] ;  /* 0x0000880001257983 */ /* 0x000ea20000300800 */
[----:B0-----:R-:W-:-:S03]  /*a180*/  IMAD R0, R3, UR8, RZ ;  /* 0x0000000803007c24 */ /* 0x001fc6000f8e02ff */
[----:B------:R-:W-:Y:S04]  /*a190*/  STL [R1+0x9c], R2 ;  /* 0x00009c0201007387 */ /* 0x000fe80000100800 */
[----:B------:R-:W3:Y:S04]  /*a1a0*/  LDL.LU R36, [R1+0x70] ;  /* 0x0000700001247983 */ /* 0x000ee80000300800 */
        /* <DEDUP_REMOVED lines=22> */
[----:B-1----:R-:W4:Y:S04]  /*a310*/  LDL.LU R7, [R1+0x50] ;  /* 0x0000500001077983 */ /* 0x002f280000300800 */
[----:B------:R-:W4:Y:S04]  /*a320*/  LDL.LU R53, [R1+0x4c] ;  /* 0x00004c0001357983 */ /* 0x000f280000300800 */
[----:B------:R-:W4:Y:S04]  /*a330*/  LDL.LU R58, [R1+0x48] ;  /* 0x00004800013a7983 */ /* 0x000f280000300800 */
[----:B------:R-:W4:Y:S04]  /*a340*/  LDL.LU R61, [R1+0x44] ;  /* 0x00004400013d7983 */ /* 0x000f280000300800 */
[----:B------:R-:W4:Y:S04]  /*a350*/  LDL.LU R60, [R1+0x40] ;  /* 0x00004000013c7983 */ /* 0x000f280000300800 */
[----:B------:R-:W4:Y:S04]  /*a360*/  LDL.LU R3, [R1+0x3c] ;  /* 0x00003c0001037983 */ /* 0x000f280000300800 */
[----:B0-----:R-:W4:Y:S04]  /*a370*/  LDL.LU R0, [R1+0x38] ;  /* 0x0000380001007983 */ /* 0x001f280000300800 */
[----:B------:R-:W4:Y:S01]  /*a380*/  LDL.LU R2, [R1+0x34] ;  /* 0x0000340001027983 */ /* 0x000f220000300800 */
[----:B--2---:R-:W-:-:S05]  /*a390*/  IMAD R37, R37, UR8, RZ ;  /* 0x0000000825257c24 */ /* 0x004fca000f8e02ff */
[----:B------:R0:W-:Y:S01]  /*a3a0*/  STL [R1+0x88], R37 ;  /* 0x0000882501007387 */ /* 0x0001e20000100800 */
[----:B---3--:R-:W-:-:S03]  /*a3b0*/  IMAD R36, R36, UR8, RZ ;  /* 0x0000000824247c24 */ /* 0x008fc6000f8e02ff */
[----:B0-----:R-:W2:Y:S01]  /*a3c0*/  LDL.LU R37, [R1+0xd14] ;  /* 0x000d140001257983 */ /* 0x001ea20000300800 */
[----:B----4-:R-:W-:-:S03]  /*a3d0*/  IMAD R35, R35, UR8, RZ ;  /* 0x0000000823237c24 */ /* 0x010fc6000f8e02ff */
[----:B------:R0:W-:Y:S01]  /*a3e0*/  STL [R1+0x70], R36 ;  /* 0x0000702401007387 */ /* 0x0001e20000100800 */
[----:B------:R-:W-:Y:S02]  /*a3f0*/  IMAD R33, R33, UR8, RZ ;  /* 0x0000000821217c24 */ /* 0x000fe4000f8e02ff */
[----:B------:R-:W-:Y:S01]  /*a400*/  IMAD R31, R31, UR8, RZ ;  /* 0x000000081f1f7c24 */ /* 0x000fe2000f8e02ff */
[----:B0-----:R-:W3:Y:S01]  /*a410*/  LDL.LU R36, [R1+0xd10] ;  /* 0x000d100001247983 */ /* 0x001ee20000300800 */
[----:B------:R-:W-:-:S03]  /*a420*/  IMAD R30, R30, UR8, RZ ;  /* 0x000000081e1e7c24 */ /* 0x000fc6000f8e02ff */
[----:B------:R0:W-:Y:S01]  /*a430*/  STL [R1+0x6c], R35 ;  /* 0x00006c2301007387 */ /* 0x0001e20000100800 */
[----:B------:R-:W-:Y:S02]  /*a440*/  IMAD R27, R27, UR8, RZ ;  /* 0x000000081b1b7c24 */ /* 0x000fe4000f8e02ff */
[----:B------:R-:W-:Y:S01]  /*a450*/  IMAD R26, R26, UR8, RZ ;  /* 0x000000081a1a7c24 */ /* 0x000fe2000f8e02ff */
[----:B0-----:R-:W4:Y:S04]  /*a460*/  LDL.LU R35, [R1+0xd0c] ;  /* 0x000d0c0001237983 */ /* 0x001f280000300800 */
[----:B------:R0:W-:Y:S01]  /*a470*/  STL [R1+0x68], R33 ;  /* 0x0000682101007387 */ /* 0x0001e20000100800 */
[----:B------:R-:W-:Y:S02]  /*a480*/  IMAD R44, R44, UR8, RZ ;  /* 0x000000082c2c7c24 */ /* 0x000fe4000f8e02ff */
[----:B------:R-:W-:Y:S01]  /*a490*/  IMAD R41, R41, UR8, RZ ;  /* 0x0000000829297c24 */ /* 0x000fe2000f8e02ff */
[----:B0-----:R-:W2:Y:S04]  /*a4a0*/  LDL.LU R33, [R1+0xd08] ;  /* 0x000d080001217983 */ /* 0x001ea80000300800 */
[----:B------:R0:W-:Y:S01]  /*a4b0*/  STL [R1+0xdc], R31 ;  /* 0x0000dc1f01007387 */ /* 0x0001e20000100800 */
[----:B------:R-:W-:-:S03]  /*a4c0*/  IMAD R23, R23, UR8, RZ ;  /* 0x0000000817177c24 */ /* 0x000fc6000f8e02ff */
[----:B0-----:R-:W3:Y:S04]  /*a4d0*/  LDL.LU R31, [R1+0xd04] ;  /* 0x000d0400011f7983 */ /* 0x001ee80000300800 */
[----:B------:R0:W-:Y:S01]  /*a4e0*/  STL [R1+0xe0], R30 ;  /* 0x0000e01e01007387 */ /* 0x0001e20000100800 */
[----:B------:R-:W-:-:S03]  /*a4f0*/  IMAD R22, R22, UR8, RZ ;  /* 0x0000000816167c24 */ /* 0x000fc6000f8e02ff */
[----:B0-----:R-:W4:Y:S04]  /*a500*/  LDL.LU R30, [R1+0xd00] ;  /* 0x000d0000011e7983 */ /* 0x001f280000300800 */
[----:B------:R0:W-:Y:S01]  /*a510*/  STL [R1+0xe4], R27 ;  /* 0x0000e41b01007387 */ /* 0x0001e20000100800 */
[----:B------:R-:W-:-:S03]  /*a520*/  IMAD R21, R21, UR8, RZ ;  /* 0x0000000815157c24 */ /* 0x000fc6000f8e02ff */
        /* <DEDUP_REMOVED lines=49> */
[----:B------:R0:W-:Y:S04]  /*a840*/  STL [R1+0x50], R7 ;  /* 0x0000500701007387 */ /* 0x0001e80000100800 */
[----:B0-----:R-:W4:Y:S04]  /*a850*/  LDL.LU R7, [R1+0xcb8] ;  /* 0x000cb80001077983 */ /* 0x001f280000300800 */
[----:B------:R0:W-:Y:S04]  /*a860*/  STL [R1+0x4c], R53 ;  /* 0x00004c3501007387 */ /* 0x0001e80000100800 */
[----:B0-----:R-:W2:Y:S04]  /*a870*/  LDL.LU R53, [R1+0xcb4] ;  /* 0x000cb40001357983 */ /* 0x001ea80000300800 */
[----:B------:R0:W-:Y:S04]  /*a880*/  STL [R1+0x48], R58 ;  /* 0x0000483a01007387 */ /* 0x0001e80000100800 */
[----:B0-----:R-:W3:Y:S04]  /*a890*/  LDL.LU R58, [R1+0xcb0] ;  /* 0x000cb000013a7983 */ /* 0x001ee80000300800 */
[----:B------:R0:W-:Y:S04]  /*a8a0*/  STL [R1+0x44], R61 ;  /* 0x0000443d01007387 */ /* 0x0001e80000100800 */
[----:B0-----:R-:W4:Y:S04]  /*a8b0*/  LDL.LU R61, [R1+0xcac] ;  /* 0x000cac00013d7983 */ /* 0x001f280000300800 */
[----:B------:R0:W-:Y:S04]  /*a8c0*/  STL [R1+0x40], R60 ;  /* 0x0000403c01007387 */ /* 0x0001e80000100800 */
[----:B0-----:R-:W2:Y:S04]  /*a8d0*/  LDL.LU R60, [R1+0xca8] ;  /* 0x000ca800013c7983 */ /* 0x001ea80000300800 */
[----:B------:R0:W-:Y:S04]  /*a8e0*/  STL [R1+0x3c], R3 ;  /* 0x00003c0301007387 */ /* 0x0001e80000100800 */
[----:B0-----:R-:W3:Y:S01]  /*a8f0*/  LDL.LU R3, [R1+0xca4] ;  /* 0x000ca40001037983 */ /* 0x001ee20000300800 */
[----:B------:R-:W-:-:S02]  /*a900*/  IMAD R0, R0, UR8, RZ ;  /* 0x0000000800007c24 */ /* 0x000fc4000f8e02ff */
[----:B------:R-:W-:-:S03]  /*a910*/  IMAD R2, R2, UR8, RZ ;  /* 0x0000000802027c24 */ /* 0x000fc6000f8e02ff */
[----:B------:R3:W-:Y:S02]  /*a920*/  STL [R1+0x38], R0 ;  /* 0x0000380001007387 */ /* 0x0007e40000100800 */
[----:B---3--:R-:W-:Y:S02]  /*a930*/  IMAD R0, R3, UR8, RZ ;  /* 0x0000000803007c24 */ /* 0x008fe4000f8e02ff */
[----:B------:R-:W3:Y:S04]  /*a940*/  LDL.LU R3, [R1+0xca0] ;  /* 0x000ca00001037983 */ /* 0x000ee80000300800 */
[----:B------:R-:W-:Y:S04]  /*a950*/  STL [R1+0x34], R2 ;  /* 0x0000340201007387 */ /* 0x000fe80000100800 */
[----:B------:R0:W-:Y:S04]  /*a960*/  STL [R1+0xc60], R0 ;  /* 0x000c600001007387 */ /* 0x0001e80000100800 */
[----:B0-----:R-:W3:Y:S01]  /*a970*/  LDL.LU R0, [R1+0x1cc] ;  /* 0x0001cc0001007983 */ /* 0x001ee20000300800 */
[----:B--2---:R-:W-:-:S02]  /*a980*/  IMAD R2, R60, UR8, RZ ;  /* 0x000000083c027c24 */ /* 0x004fc4000f8e02ff */
[----:B----4-:R-:W-:Y:S02]  /*a990*/  IMAD R61, R61, UR8, RZ ;  /* 0x000000083d3d7c24 */ /* 0x010fe4000f8e02ff */
[----:B------:R-:W-:Y:S01]  /*a9a0*/  IMAD R58, R58, UR8, RZ ;  /* 0x000000083a3a7c24 */ /* 0x000fe2000f8e02ff */
[----:B------:R-:W-:Y:S01]  /*a9b0*/  STL [R1+0xc5c], R2 ;  /* 0x000c5c0201007387 */ /* 0x000fe20000100800 */
[----:B------:R-:W-:Y:S02]  /*a9c0*/  IMAD R53, R53, UR8, RZ ;  /* 0x0000000835357c24 */ /* 0x000fe4000f8e02ff */
[----:B------:R-:W-:Y:S01]  /*a9d0*/  IMAD R7, R7, UR8, RZ ;  /* 0x0000000807077c24 */ /* 0x000fe2000f8e02ff */
[----:B------:R0:W-:Y:S01]  /*a9e0*/  STL [R1+0xc58], R61 ;  /* 0x000c583d01007387 */ /* 0x0001e20000100800 */
[----:B------:R-:W-:Y:S02]  /*a9f0*/  IMAD R8, R8, UR8, RZ ;  /* 0x0000000808087c24 */ /* 0x000fe4000f8e02ff */
[----:B------:R-:W-:Y:S01]  /*aa00*/  IMAD R10, R10, UR8, RZ ;  /* 0x000000080a0a7c24 */ /* 0x000fe2000f8e02ff */
[----:B0-----:R-:W2:Y:S04]  /*aa10*/  LDL.LU R61, [R1+0x18] ;  /* 0x00001800013d7983 */ /* 0x001ea80000300800 */
[----:B------:R0:W-:Y:S04]  /*aa20*/  STL [R1+0xc64], R58 ;  /* 0x000c643a01007387 */ /* 0x0001e80000100800 */
[----:B0-----:R-:W4:Y:S04]  /*aa30*/  LDL.LU R58, [R1+0x14] ;  /* 0x00001400013a7983 */ /* 0x001f280000300800 */
[----:B------:R0:W-:Y:S04]  /*aa40*/  STL [R1+0xc68], R53 ;  /* 0x000c683501007387 */ /* 0x0001e80000100800 */
[----:B0-----:R-:W2:Y:S04]  /*aa50*/  LDL.LU R53, [R1+0x10] ;  /* 0x0000100001357983 */ /* 0x001ea80000300800 */
[----:B------:R0:W-:Y:S04]  /*aa60*/  STL [R1+0xc6c], R7 ;  /* 0x000c6c0701007387 */ /* 0x0001e80000100800 */
[----:B0-----:R-:W4:Y:S04]  /*aa70*/  LDL.LU R7, [R1+0xc] ;  /* 0x00000c0001077983 */ /* 0x001f280000300800 */
[----:B------:R0:W-:Y:S04]  /*aa80*/  STL [R1+0xc70], R8 ;  /* 0x000c700801007387 */ /* 0x0001e80000100800 */
[----:B0-----:R-:W2:Y:S04]  /*aa90*/  LDL.LU R8, [R1+0x8] ;  /* 0x0000080001087983 */ /* 0x001ea80000300800 */
[----:B------:R0:W-:Y:S04]  /*aaa0*/  STL [R1+0xc74], R10 ;  /* 0x000c740a01007387 */ /* 0x0001e80000100800 */
[----:B0-----:R-:W4:Y:S01]  /*aab0*/  LDL.LU R10, [R1+0x4] ;  /* 0x00000400010a7983 */ /* 0x001f220000300800 */
[----:B------:R-:W-:-:S02]  /*aac0*/  IMAD R11, R11, UR8, RZ ;  /* 0x000000080b0b7c24 */ /* 0x000fc4000f8e02ff */
[----:B------:R-:W-:Y:S02]  /*aad0*/  IMAD R12, R12, UR8, RZ ;  /* 0x000000080c0c7c24 */ /* 0x000fe4000f8e02ff */
[----:B------:R-:W-:Y:S02]  /*aae0*/  IMAD R13, R13, UR8, RZ ;  /* 0x000000080d0d7c24 */ /* 0x000fe4000f8e02ff */
[----:B------:R-:W-:Y:S01]  /*aaf0*/  IMAD R15, R15, UR8, RZ ;  /* 0x000000080f0f7c24 */ /* 0x000fe2000f8e02ff */
[----:B------:R-:W-:Y:S01]  /*ab00*/  STL [R1+0xc78], R11 ;  /* 0x000c780b01007387 */ /* 0x000fe20000100800 */
[----:B------:R-:W-:Y:S02]  /*ab10*/  IMAD R16, R16, UR8, RZ ;  /* 0x0000000810107c24 */ /* 0x000fe4000f8e02ff */
[----:B------:R-:W-:Y:S01]  /*ab20*/  IMAD R17, R17, UR8, RZ ;  /* 0x0000000811117c24 */ /* 0x000fe2000f8e02ff */
[----:B------:R-:W-:Y:S01]  /*ab30*/  STL [R1+0xc7c], R12 ;  /* 0x000c7c0c01007387 */ /* 0x000fe20000100800 */
[----:B------:R-:W-:-:S02]  /*ab40*/  IMAD R18, R18, UR8, RZ ;  /* 0x0000000812127c24 */ /* 0x000fc4000f8e02ff */
[----:B------:R-:W-:Y:S01]  /*ab50*/  IMAD R20, R20, UR8, RZ ;  /* 0x0000000814147c24 */ /* 0x000fe2000f8e02ff */
[----:B------:R-:W-:Y:S01]  /*ab60*/  STL [R1+0xc80], R13 ;  /* 0x000c800d01007387 */ /* 0x000fe20000100800 */
[----:B------:R-:W-:Y:S02]  /*ab70*/  IMAD R21, R21, UR8, RZ ;  /* 0x0000000815157c24 */ /* 0x000fe4000f8e02ff */
[----:B------:R-:W-:Y:S01]  /*ab80*/  IMAD R22, R22, UR8, RZ ;  /* 0x0000000816167c24 */ /* 0x000fe2000f8e02ff */
[----:B------:R-:W-:Y:S04]  /*ab90*/  STL [R1+0xc84], R15 ;  /* 0x000c840f01007387 */ /* 0x000fe80000100800 */
[----:B------:R-:W-:Y:S01]  /*aba0*/  STL [R1+0xc88], R16 ;  /* 0x000c881001007387 */ /* 0x000fe20000100800 */
[----:B------:R-:W-:-:S03]  /*abb0*/  IMAD R60, R5, UR8, RZ ;  /* 0x00000008053c7c24 */ /* 0x000fc6000f8e02ff */
[----:B------:R-:W-:Y:S04]  /*abc0*/  STL [R1+0xc8c], R17 ;  /* 0x000c8c1101007387 */ /* 0x000fe80000100800 */
[----:B------:R-:W-:Y:S04]  /*abd0*/  STL [R1+0xc90], R18 ;  /* 0x000c901201007387 */ /* 0x000fe80000100800 */
[----:B------:R-:W-:Y:S04]  /*abe0*/  STL [R1+0xc94], R20 ;  /* 0x000c941401007387 */ /* 0x000fe80000100800 */
[----:B------:R-:W-:Y:S04]  /*abf0*/  STL [R1+0xc98], R21 ;  /* 0x000c981501007387 */ /* 0x000fe80000100800 */
[----:B------:R0:W-:Y:S01]  /*ac00*/  STL [R1+0xc9c], R22 ;  /* 0x000c9c1601007387 */ /* 0x0001e20000100800 */
[----:B---3--:R-:W-:-:S03]  /*ac10*/  IMAD R5, R0, UR8, RZ ;  /* 0x0000000800057c24 */ /* 0x008fc6000f8e02ff */
[----:B------:R-:W3:Y:S04]  /*ac20*/  LDL.LU R0, [R1+0x1c] ;  /* 0x00001c0001007983 */ /* 0x000ee80000300800 */
[----:B------:R-:W3:Y:S04]  /*ac30*/  LDL.LU R2, [R1+0x20] ;  /* 0x0000200001027983 */ /* 0x000ee80000300800 */
[----:B0-----:R-:W3:Y:S04]  /*ac40*/  LDL.LU R22, [R1+0x24] ;  /* 0x0000240001167983 */ /* 0x001ee80000300800 */
[----:B------:R-:W3:Y:S01]  /*ac50*/  LDL.LU R21, [R1+0x28] ;  /* 0x0000280001157983 */ /* 0x000ee20000300800 */
[----:B------:R-:W-:-:S02]  /*ac60*/  IADD3 R12, P0, R5, R3, RZ ;  /* 0x00000003050c7210 */ /* 0x000fc40007f1e0ff */
[----:B------:R-:W-:-:S03]  /*ac70*/  IADD3 R11, P4, R34, R3, RZ ;  /* 0x00000003220b7210 */ /* 0x000fc60007f9e0ff */
[----:B------:R0:W-:Y:S04]  /*ac80*/  STL [R1+0xba8], R12 ;  /* 0x000ba80c01007387 */ /* 0x0001e80000100800 */
[----:B------:R1:W-:Y:S04]  /*ac90*/  STL [R1+0x7d0], R11 ;  /* 0x0007d00b01007387 */ /* 0x0003e80000100800 */
[----:B------:R-:W3:Y:S01]  /*aca0*/  LDL.LU R20, [R1+0x30] ;  /* 0x0000300001147983 */ /* 0x000ee20000300800 */
[----:B------:R-:W-:Y:S01]  /*acb0*/  IMAD R59, R59, UR8, RZ ;  /* 0x000000083b3b7c24 */ /* 0x000fe2000f8e02ff */
[----:B0-----:R-:W-:-:S02]  /*acc0*/  IADD3 R12, P3, R24, R3, RZ ;  /* 0x00000003180c7210 */ /* 0x001fc40007f7e0ff */
[----:B-1----:R-:W-:-:S03]  /*acd0*/  IADD3 R11, P2, R14, R3, RZ ;  /* 0x000000030e0b7210 */ /* 0x002fc60007f5e0ff */
[----:B------:R0:W-:Y:S04]  /*ace0*/  STL [R1+0x7d8], R12 ;  /* 0x0007d80c01007387 */ /* 0x0001e80000100800 */
[----:B------:R-:W-:Y:S04]  /*acf0*/  STL [R1+0x7e0], R11 ;  /* 0x0007e00b01007387 */ /* 0x000fe80000100800 */
[----:B------:R-:W3:Y:S01]  /*ad00*/  LDL.LU R18, [R1+0x60] ;  /* 0x0000600001127983 */ /* 0x000ee20000300800 */
[----:B0-----:R-:W-:-:S05]  /*ad10*/  IADD3 R12, P1, R59, R3, RZ ;  /* 0x000000033b0c7210 */ /* 0x001fca0007f3e0ff */
[----:B------:R2:W-:Y:S02]  /*ad20*/  STL [R1+0x7e8], R12 ;  /* 0x0007e80c01007387 */ /* 0x0005e40000100800 */
[-C--:B--2---:R-:W-:Y:S02]  /*ad30*/  IADD3 R12, P5, R8, R3.reuse, RZ ;  /* 0x00000003080c7210 */ /* 0x084fe40007fbe0ff */
[----:B----4-:R-:W-:-:S05]  /*ad40*/  IADD3 R11, P6, R10, R3, RZ ;  /* 0x000000030a0b7210 */ /* 0x010fca0007fde0ff */
[----:B------:R0:W-:Y:S04]  /*ad50*/  STL [R1+0x7f0], R11 ;  /* 0x0007f00b01007387 */ /* 0x0001e80000100800 */
[----:B------:R-:W2:Y:S01]  /*ad60*/  LDL.LU R17, [R1+0x64] ;  /* 0x0000640001117983 */ /* 0x000ea20000300800 */
[----:B0-----:R-:W-:-:S03]  /*ad70*/  LEA.HI.X.SX32 R11, R5, R4, 0x1, P0 ;  /* 0x00000004050b7211 */ /* 0x001fc600000f0eff */
[----:B------:R-:W-:Y:S04]  /*ad80*/  STL [R1+0x7f8], R12 ;  /* 0x0007f80c01007387 */ /* 0x000fe80000100800 */
[----:B------:R0:W-:Y:S04]  /*ad90*/  STL [R1+0xba4], R11 ;  /* 0x000ba40b01007387 */ /* 0x0001e80000100800 */
[----:B------:R-:W4:Y:S01]  /*ada0*/  LDL.LU R16, [R1+0x74] ;  /* 0x0000740001107983 */ /* 0x000f220000300800 */
[----:B------:R-:W-:Y:S02]  /*adb0*/  IADD3 R5, P0, R7, R3, RZ ;  /* 0x0000000307057210 */ /* 0x000fe40007f1e0ff */
[----:B0-----:R-:W-:-:S03]  /*adc0*/  LEA.HI.X.SX32 R11, R34, R4, 0x1, P4 ;  /* 0x00000004220b7211 */ /* 0x001fc600020f0eff */
[----:B------:R0:W-:Y:S04]  /*add0*/  STL [R1+0x800], R5 ;  /* 0x0008000501007387 */ /* 0x0001e80000100800 */
[----:B------:R1:W-:Y:S04]  /*ade0*/  STL [R1+0x7cc], R11 ;  /* 0x0007cc0b01007387 */ /* 0x0003e80000100800 */
[----:B------:R-:W4:Y:S01]  /*adf0*/  LDL.LU R15, [R1+0x78] ;  /* 0x00007800010f7983 */ /* 0x000f220000300800 */
[----:B0-----:R-:W-:Y:S02]  /*ae00*/  IADD3 R5, P4, R53, R3, RZ ;  /* 0x0000000335057210 */ /* 0x001fe40007f9e0ff */
[----:B-1----:R-:W-:-:S03]  /*ae10*/  LEA.HI.X.SX32 R11, R24, R4, 0x1, P3 ;  /* 0x00000004180b7211 */ /* 0x002fc600018f0eff */
        /* <DEDUP_REMOVED lines=10> */
[----:B------:R-:W-:Y:S04]  /*aec0*/  STL [R1+0x818], R5 ;  /* 0x0008180501007387 */ /* 0x000fe80000100800 */
[----:B------:R0:W-:Y:S01]  /*aed0*/  STL [R1+0x7e4], R11 ;  /* 0x0007e40b01007387 */ /* 0x0001e20000100800 */
[----:B------:R-:W-:-:S03]  /*aee0*/  LEA.HI.X.SX32 R10, R10, R4, 0x1, P6 ;  /* 0x000000040a0a7211 */ /* 0x000fc600030f0eff */
[----:B0-----:R-:W4:Y:S01]  /*aef0*/  LDL.LU R11, [R1+0x84] ;  /* 0x00008400010b7983 */ /* 0x001f220000300800 */
[----:B---3--:R-:W-:-:S05]  /*af00*/  IADD3 R5, P1, R0, R3, RZ ;  /* 0x0000000300057210 */ /* 0x008fca0007f3e0ff */
[----:B------:R-:W-:Y:S04]  /*af10*/  STL [R1+0x820], R5 ;  /* 0x0008200501007387 */ /* 0x000fe80000100800 */
[----:B------:R0:W-:Y:S04]  /*af20*/  STL [R1+0x7ec], R10 ;  /* 0x0007ec0a01007387 */ /* 0x0001e80000100800 */
[----:B0-----:R-:W3:Y:S01]  /*af30*/  LDL.LU R10, [R1+0x8c] ;  /* 0x00008c00010a7983 */ /* 0x001ee20000300800 */
[----:B------:R-:W-:Y:S02]  /*af40*/  IADD3 R5, P6, R2, R3, RZ ;  /* 0x0000000302057210 */ /* 0x000fe40007fde0ff */
[----:B------:R-:W-:-:S03]  /*af50*/  LEA.HI.X.SX32 R8, R8, R4, 0x1, P5 ;  /* 0x0000000408087211 */ /* 0x000fc600028f0eff */
[----:B------:R0:W-:Y:S01]  /*af60*/  STL [R1+0x828], R5 ;  /* 0x0008280501007387 */ /* 0x0001e20000100800 */
[----:B------:R-:W-:-:S03]  /*af70*/  LEA.HI.X.SX32 R7, R7, R4, 0x1, P0 ;  /* 0x0000000407077211 */ /* 0x000fc600000f0eff */
[----:B------:R1:W-:Y:S01]  /*af80*/  STL [R1+0x7f4], R8 ;  /* 0x0007f40801007387 */ /* 0x0003e20000100800 */
[----:B0-----:R-:W-:-:S03]  /*af90*/  IADD3 R5, P5, R22, R3, RZ ;  /* 0x0000000316057210 */ /* 0x001fc60007fbe0ff */
[----:B-1----:R-:W3:Y:S04]  /*afa0*/  LDL.LU R8, [R1+0x90] ;  /* 0x0000900001087983 */ /* 0x002ee80000300800 */
[----:B------:R0:W-:Y:S01]  /*afb0*/  STL [R1+0x830], R5 ;  /* 0x0008300501007387 */ /* 0x0001e20000100800 */
[----:B------:R-:W-:-:S03]  /*afc0*/  LEA.HI.X.SX32 R14, R53, R4, 0x1, P4 ;  /* 0x00000004350e7211 */ /* 0x000fc600020f0eff */
[----:B------:R1:W-:Y:S01]  /*afd0*/  STL [R1+0x7fc], R7 ;  /* 0x0007fc0701007387 */ /* 0x0003e20000100800 */
[----:B0-----:R-:W-:-:S03]  /*afe0*/  IADD3 R5, P0, R21, R3, RZ ;  /* 0x0000000315057210 */ /* 0x001fc60007f1e0ff */
[----:B-1----:R-:W3:Y:S04]  /*aff0*/  LDL.LU R7, [R1+0x98] ;  /* 0x0000980001077983 */ /* 0x002ee80000300800 */
[----:B------:R0:W-:Y:S04]  /*b000*/  STL [R1+0x838], R5 ;  /* 0x0008380501007387 */ /* 0x0001e80000100800 */
[----:B------:R1:W-:Y:S04]  /*b010*/  STL [R1+0x804], R14 ;  /* 0x0008040e01007387 */ /* 0x0003e80000100800 */
[----:B------:R-:W3:Y:S01]  /*b020*/  LDL.LU R53, [R1+0xa4] ;  /* 0x0000a40001357983 */ /* 0x000ee20000300800 */
[----:B0-----:R-:W-:-:S02]  /*b030*/  IADD3 R5, P4, R20, R3, RZ ;  /* 0x0000000314057210 */ /* 0x001fc40007f9e0ff */
[----:B-1----:R-:W-:-:S03]  /*b040*/  LEA.HI.X.SX32 R14, R58, R4, 0x1, P3 ;  /* 0x000000043a0e7211 */ /* 0x002fc600018f0eff */
[----:B------:R0:W-:Y:S04]  /*b050*/  STL [R1+0x840], R5 ;  /* 0x0008400501007387 */ /* 0x0001e80000100800 */
[----:B------:R-:W3:Y:S01]  /*b060*/  LDL.LU R58, [R1+0xa8] ;  /* 0x0000a800013a7983 */ /* 0x000ee20000300800 */
[----:B0-----:R-:W-:-:S03]  /*b070*/  IADD3 R5, P3, R18, R3, RZ ;  /* 0x0000000312057210 */ /* 0x001fc60007f7e0ff */
[----:B------:R0:W-:Y:S04]  /*b080*/  STL [R1+0x80c], R14 ;  /* 0x00080c0e01007387 */ /* 0x0001e80000100800 */
[----:B------:R2:W-:Y:S01]  /*b090*/  STL [R1+0x848], R5 ;  /* 0x0008480501007387 */ /* 0x0005e20000100800 */
[----:B0-----:R-:W-:-:S03]  /*b0a0*/  LEA.HI.X.SX32 R14, R61, R4, 0x1, P2 ;  /* 0x000000043d0e7211 */ /* 0x001fc600010f0eff */
[----:B------:R-:W3:Y:S01]  /*b0b0*/  LDL.LU R61, [R1+0xb4] ;  /* 0x0000b400013d7983 */ /* 0x000ee20000300800 */
[----:B--2---:R-:W-:-:S03]  /*b0c0*/  IADD3 R5, P2, R17, R3, RZ ;  /* 0x0000000311057210 */ /* 0x004fc60007f5e0ff */
[----:B------:R0:W-:Y:S04]  /*b0d0*/  STL [R1+0x814], R14 ;  /* 0x0008140e01007387 */ /* 0x0001e80000100800 */
[----:B------:R4:W-:Y:S01]  /*b0e0*/  STL [R1+0x850], R5 ;  /* 0x0008500501007387 */ /* 0x0009e20000100800 */
[----:B0-----:R-:W-:-:S03]  /*b0f0*/  LEA.HI.X.SX32 R14, R0, R4, 0x1, P1 ;  /* 0x00000004000e7211 */ /* 0x001fc600008f0eff */
[----:B------:R-:W2:Y:S01]  /*b100*/  LDL.LU R0, [R1+0xb8] ;  /* 0x0000b80001007983 */ /* 0x000ea20000300800 */
[----:B----4-:R-:W-:-:S03]  /*b110*/  IADD3 R5, P1, R16, R3, RZ ;  /* 0x0000000310057210 */ /* 0x010fc60007f3e0ff */
[----:B------:R0:W-:Y:S04]  /*b120*/  STL [R1+0x81c], R14 ;  /* 0x00081c0e01007387 */ /* 0x0001e80000100800 */
[----:B------:R1:W-:Y:S01]  /*b130*/  STL [R1+0x858], R5 ;  /* 0x0008580501007387 */ /* 0x0003e20000100800 */
[----:B0-----:R-:W-:-:S03]  /*b140*/  LEA.HI.X.SX32 R14, R2, R4, 0x1, P6 ;  /* 0x00000004020e7211 */ /* 0x001fc600030f0eff */
[----:B------:R-:W4:Y:S01]  /*b150*/  LDL.LU R2, [R1+0xc0] ;  /* 0x0000c00001027983 */ /* 0x000f220000300800 */
[----:B------:R-:W-:Y:S02]  /*b160*/  LEA.HI.X.SX32 R22, R22, R4, 0x1, P5 ;  /* 0x0000000416167211 */ /* 0x000fe400028f0eff */
[-C--:B-1----:R-:W-:Y:S01]  /*b170*/  IADD3 R5, P6, R15, R3.reuse, RZ ;  /* 0x000000030f057210 */ /* 0x082fe20007fde0ff */
[----:B------:R0:W-:Y:S04]  /*b180*/  STL [R1+0x824], R14 ;  /* 0x0008240e01007387 */ /* 0x0001e80000100800 */
[----:B------:R-:W-:Y:S04]  /*b190*/  STL [R1+0x860], R5 ;  /* 0x0008600501007387 */ /* 0x000fe80000100800 */
[----:B------:R1:W-:Y:S01]  /*b1a0*/  STL [R1+0x82c], R22 ;  /* 0x00082c1601007387 */ /* 0x0003e20000100800 */
[----:B0-----:R-:W-:-:S03]  /*b1b0*/  IADD3 R14, P5, R13, R3, RZ ;  /* 0x000000030d0e7210 */ /* 0x001fc60007fbe0ff */
[----:B-1----:R-:W4:Y:S01]  /*b1c0*/  LDL.LU R22, [R1+0xc4] ;  /* 0x0000c40001167983 */ /* 0x002f220000300800 */
[----:B------:R-:W-:-:S03]  /*b1d0*/  LEA.HI.X.SX32 R5, R21, R4, 0x1, P0 ;  /* 0x0000000415057211 */ /* 0x000fc600000f0eff */
        /* <DEDUP_REMOVED lines=11> */
[----:B------:R0:W-:Y:S04]  /*b290*/  STL [R1+0x844], R5 ;  /* 0x0008440501007387 */ /* 0x0001e80000100800 */
[----:B------:R-:W4:Y:S01]  /*b2a0*/  LDL.LU R18, [R1+0xd8] ;  /* 0x0000d80001127983 */ /* 0x000f220000300800 */
[----:B0-----:R-:W-:Y:S02]  /*b2b0*/  LEA.HI.X.SX32 R5, R17, R4, 0x1, P2 ;  /* 0x0000000411057211 */ /* 0x001fe400010f0eff */
[----:B---3--:R-:W-:-:S05]  /*b2c0*/  IADD3 R14, P3, R10, R3, RZ ;  /* 0x000000030a0e7210 */ /* 0x008fca0007f7e0ff */
[----:B------:R-:W-:Y:S04]  /*b2d0*/  STL [R1+0x880], R14 ;  /* 0x0008800e01007387 */ /* 0x000fe80000100800 */
[----:B------:R0:W-:Y:S04]  /*b2e0*/  STL [R1+0x84c], R5 ;  /* 0x00084c0501007387 */ /* 0x0001e80000100800 */
[----:B------:R-:W3:Y:S01]  /*b2f0*/  LDL.LU R17, [R1+0xd4] ;  /* 0x0000d40001117983 */ /* 0x000ee20000300800 */
[----:B0-----:R-:W-:Y:S02]  /*b300*/  LEA.HI.X.SX32 R5, R16, R4, 0x1, P1 ;  /* 0x0000000410057211 */ /* 0x001fe400008f0eff */
[----:B------:R-:W-:-:S05]  /*b310*/  IADD3 R14, P2, R8, R3, RZ ;  /* 0x00000003080e7210 */ /* 0x000fca0007f5e0ff */
[----:B------:R-:W-:Y:S04]  /*b320*/  STL [R1+0x888], R14 ;  /* 0x0008880e01007387 */ /* 0x000fe80000100800 */
[----:B------:R0:W-:Y:S01]  /*b330*/  STL [R1+0x854], R5 ;  /* 0x0008540501007387 */ /* 0x0001e20000100800 */
[----:B------:R-:W-:Y:S02]  /*b340*/  IADD3 R16, P1, R7, R3, RZ ;  /* 0x0000000307107210 */ /* 0x000fe40007f3e0ff */
[----:B0-----:R-:W-:-:S03]  /*b350*/  LEA.HI.X.SX32 R5, R15, R4, 0x1, P6 ;  /* 0x000000040f057211 */ /* 0x001fc600030f0eff */
[----:B------:R0:W-:Y:S01]  /*b360*/  STL [R1+0x890], R16 ;  /* 0x0008901001007387 */ /* 0x0001e20000100800 */
[----:B------:R-:W-:-:S03]  /*b370*/  IADD3 R14, P6, R53, R3, RZ ;  /* 0x00000003350e7210 */ /* 0x000fc60007fde0ff */
[----:B0-----:R-:W3:Y:S04]  /*b380*/  LDL.LU R16, [R1+0xd0] ;  /* 0x0000d00001107983 */ /* 0x001ee80000300800 */
[----:B------:R0:W-:Y:S04]  /*b390*/  STL [R1+0x85c], R5 ;  /* 0x00085c0501007387 */ /* 0x0001e80000100800 */
[----:B------:R-:W-:Y:S04]  /*b3a0*/  STL [R1+0x898], R14 ;  /* 0x0008980e01007387 */ /* 0x000fe80000100800 */
[----:B------:R-:W3:Y:S01]  /*b3b0*/  LDL.LU R15, [R1+0xbc] ;  /* 0x0000bc00010f7983 */ /* 0x000ee20000300800 */
[----:B0-----:R-:W-:-:S02]  /*b3c0*/  LEA.HI.X.SX32 R5, R13, R4, 0x1, P5 ;  /* 0x000000040d057211 */ /* 0x001fc400028f0eff */
[----:B------:R-:W-:-:S03]  /*b3d0*/  IADD3 R13, P5, R58, R3, RZ ;  /* 0x000000033a0d7210 */ /* 0x000fc60007fbe0ff */
[----:B------:R0:W-:Y:S04]  /*b3e0*/  STL [R1+0x864], R5 ;  /* 0x0008640501007387 */ /* 0x0001e80000100800 */
[----:B------:R1:W-:Y:S01]  /*b3f0*/  STL [R1+0x8a0], R13 ;  /* 0x0008a00d01007387 */ /* 0x0003e20000100800 */
[----:B0-----:R-:W-:-:S03]  /*b400*/  LEA.HI.X.SX32 R5, R12, R4, 0x1, P0 ;  /* 0x000000040c057211 */ /* 0x001fc600000f0eff */
[----:B-1----:R-:W3:Y:S01]  /*b410*/  LDL.LU R13, [R1+0xb0] ;  /* 0x0000b000010d7983 */ /* 0x002ee20000300800 */
[----:B------:R-:W-:-:S03]  /*b420*/  IADD3 R12, P0, R61, R3, RZ ;  /* 0x000000033d0c7210 */ /* 0x000fc60007f1e0ff */
[----:B------:R0:W-:Y:S04]  /*b430*/  STL [R1+0x86c], R5 ;  /* 0x00086c0501007387 */ /* 0x0001e80000100800 */
[----:B------:R1:W-:Y:S01]  /*b440*/  STL [R1+0x8a8], R12 ;  /* 0x0008a80c01007387 */ /* 0x0003e20000100800 */
[-C--:B0-----:R-:W-:Y:S02]  /*b450*/  LEA.HI.X.SX32 R5, R11, R4.reuse, 0x1, P4 ;  /* 0x000000040b057211 */ /* 0x081fe400020f0eff */
[----:B--2---:R-:W-:Y:S01]  /*b460*/  IADD3 R11, P4, R0, R3, RZ ;  /* 0x00000003000b7210 */ /* 0x004fe20007f9e0ff */
[----:B-1----:R-:W2:Y:S04]  /*b470*/  LDL.LU R12, [R1+0xac] ;  /* 0x0000ac00010c7983 */ /* 0x002ea80000300800 */
[----:B------:R-:W-:Y:S04]  /*b480*/  STL [R1+0x874], R5 ;  /* 0x0008740501007387 */ /* 0x000fe80000100800 */
[----:B------:R0:W-:Y:S04]  /*b490*/  STL [R1+0x8b0], R11 ;  /* 0x0008b00b01007387 */ /* 0x0001e80000100800 */
[----:B0-----:R-:W2:Y:S01]  /*b4a0*/  LDL.LU R11, [R1+0xa0] ;  /* 0x0000a000010b7983 */ /* 0x001ea20000300800 */
[----:B------:R-:W-:-:S02]  /*b4b0*/  LEA.HI.X.SX32 R5, R10, R4, 0x1, P3 ;  /* 0x000000040a057211 */ /* 0x000fc400018f0eff */
[----:B----4-:R-:W-:-:S03]  /*b4c0*/  IADD3 R10, P3, R2, R3, RZ ;  /* 0x00000003020a7210 */ /* 0x010fc60007f7e0ff */
[----:B------:R-:W-:Y:S04]  /*b4d0*/  STL [R1+0x87c], R5 ;  /* 0x00087c0501007387 */ /* 0x000fe80000100800 */
[----:B------:R0:W-:Y:S04]  /*b4e0*/  STL [R1+0x8b8], R10 ;  /* 0x0008b80a01007387 */ /* 0x0001e80000100800 */
[----:B0-----:R-:W4:Y:S01]  /*b4f0*/  LDL.LU R10, [R1+0x9c] ;  /* 0x00009c00010a7983 */ /* 0x001f220000300800 */
[----:B------:R-:W-:Y:S02]  /*b500*/  LEA.HI.X.SX32 R5, R8, R4, 0x1, P2 ;  /* 0x0000000408057211 */ /* 0x000fe400010f0eff */
[----:B------:R-:W-:-:S03]  /*b510*/  IADD3 R14, P2, R22, R3, RZ ;  /* 0x00000003160e7210 */ /* 0x000fc60007f5e0ff */
[----:B------:R0:W-:Y:S04]  /*b520*/  STL [R1+0x884], R5 ;  /* 0x0008840501007387 */ /* 0x0001e80000100800 */
[----:B------:R-:W4:Y:S01]  /*b530*/  LDL.LU R8, [R1+0x94] ;  /* 0x0000940001087983 */ /* 0x000f220000300800 */
        /* <DEDUP_REMOVED lines=12> */
[----:B------:R-:W4:Y:S01]  /*b600*/  LDL.LU R58, [R1+0x6c] ;  /* 0x00006c00013a7983 */ /* 0x000f220000300800 */
[----:B0-----:R-:W-:-:S03]  /*b610*/  IADD3 R14, P5, R18, R3, RZ ;  /* 0x00000003120e7210 */ /* 0x001fc60007fbe0ff */
[----:B------:R0:W-:Y:S04]  /*b620*/  STL [R1+0x89c], R5 ;  /* 0x00089c0501007387 */ /* 0x0001e80000100800 */
[----:B------:R-:W-:Y:S01]  /*b630*/  STL [R1+0x8d8], R14 ;  /* 0x0008d80e01007387 */ /* 0x000fe20000100800 */
[----:B0-----:R-:W-:-:S03]  /*b640*/  LEA.HI.X.SX32 R5, R61, R4, 0x1, P0 ;  /* 0x000000043d057211 */ /* 0x001fc600000f0eff */
[----:B------:R-:W4:Y:S04]  /*b650*/  LDL.LU R61, [R1+0x68] ;  /* 0x00006800013d7983 */ /* 0x000f280000300800 */
[----:B------:R0:W-:Y:S02]  /*b660*/  STL [R1+0x8a4], R5 ;  /* 0x0008a40501007387 */ /* 0x0001e40000100800 */
[----:B0-----:R-:W-:Y:S02]  /*b670*/  LEA.HI.X.SX32 R5, R0, R4, 0x1, P4 ;  /* 0x0000000400057211 */ /* 0x001fe400020f0eff */
[----:B---3--:R-:W-:-:S05]  /*b680*/  IADD3 R14, P0, R17, R3, RZ ;  /* 0x00000003110e7210 */ /* 0x008fca0007f1e0ff */
[----:B------:R-:W-:Y:S04]  /*b690*/  STL [R1+0x8e0], R14 ;  /* 0x0008e00e01007387 */ /* 0x000fe80000100800 */
[----:B------:R-:W3:Y:S04]  /*b6a0*/  LDL.LU R0, [R1+0xdc] ;  /* 0x0000dc0001007983 */ /* 0x000ee80000300800 */
[----:B------:R0:W-:Y:S02]  /*b6b0*/  STL [R1+0x8ac], R5 ;  /* 0x0008ac0501007387 */ /* 0x0001e40000100800 */
[----:B0-----:R-:W-:-:S02]  /*b6c0*/  LEA.HI.X.SX32 R5, R2, R4, 0x1, P3 ;  /* 0x0000000402057211 */ /* 0x001fc400018f0eff */
[----:B------:R-:W3:Y:S01]  /*b6d0*/  LDL.LU R2, [R1+0xe0] ;  /* 0x0000e00001027983 */ /* 0x000ee20000300800 */
[----:B------:R-:W-:-:S05]  /*b6e0*/  IADD3 R14, P4, R16, R3, RZ ;  /* 0x00000003100e7210 */ /* 0x000fca0007f9e0ff */
[----:B------:R0:W-:Y:S04]  /*b6f0*/  STL [R1+0x8e8], R14 ;  /* 0x0008e80e01007387 */ /* 0x0001e80000100800 */
[----:B------:R1:W-:Y:S04]  /*b700*/  STL [R1+0x8b4], R5 ;  /* 0x0008b40501007387 */ /* 0x0003e80000100800 */
[----:B------:R-:W3:Y:S01]  /*b710*/  LDL.LU R34, [R1+0xe4] ;  /* 0x0000e40001227983 */ /* 0x000ee20000300800 */
[----:B0-----:R-:W-:Y:S02]  /*b720*/  IADD3 R14, P3, R15, R3, RZ ;  /* 0x000000030f0e7210 */ /* 0x001fe40007f7e0ff */
[----:B-1----:R-:W-:-:S03]  /*b730*/  LEA.HI.X.SX32 R5, R22, R4, 0x1, P2 ;  /* 0x0000000416057211 */ /* 0x002fc600010f0eff */
[----:B------:R-:W-:Y:S04]  /*b740*/  STL [R1+0x8f0], R14 ;  /* 0x0008f00e01007387 */ /* 0x000fe80000100800 */
[----:B------:R0:W-:Y:S04]  /*b750*/  STL [R1+0x8bc], R5 ;  /* 0x0008bc0501007387 */ /* 0x0001e80000100800 */
[----:B0-----:R-:W3:Y:S01]  /*b760*/  LDL.LU R5, [R1+0xe8] ;  /* 0x0000e80001057983 */ /* 0x001ee20000300800 */
[----:B------:R-:W-:Y:S02]  /*b770*/  IADD3 R14, P2, R13, R3, RZ ;  /* 0x000000030d0e7210 */ /* 0x000fe40007f5e0ff */
[----:B------:R-:W-:-:S03]  /*b780*/  LEA.HI.X.SX32 R22, R21, R4, 0x1, P1 ;  /* 0x0000000415167211 */ /* 0x000fc600008f0eff */
[----:B------:R-:W-:Y:S04]  /*b790*/  STL [R1+0x8f8], R14 ;  /* 0x0008f80e01007387 */ /* 0x000fe80000100800 */
[----:B------:R0:W-:Y:S04]  /*b7a0*/  STL [R1+0x8c4], R22 ;  /* 0x0008c41601007387 */ /* 0x0001e80000100800 */
[----:B0-----:R-:W3:Y:S01]  /*b7b0*/  LDL.LU R22, [R1+0xec] ;  /* 0x0000ec0001167983 */ /* 0x001ee20000300800 */
[----:B--2---:R-:W-:Y:S02]  /*b7c0*/  IADD3 R21, P1, R12, R3, RZ ;  /* 0x000000030c157210 */ /* 0x004fe40007f3e0ff */
[----:B------:R-:W-:-:S03]  /*b7d0*/  LEA.HI.X.SX32 R14, R20, R4, 0x1, P6 ;  /* 0x00000004140e7211 */ /* 0x000fc600030f0eff */
[----:B------:R0:W-:Y:S04]  /*b7e0*/  STL [R1+0x900], R21 ;  /* 0x0009001501007387 */ /* 0x0001e80000100800 */
[----:B------:R4:W-:Y:S01]  /*b7f0*/  STL [R1+0x8cc], R14 ;  /* 0x0008cc0e01007387 */ /* 0x0009e20000100800 */
[----:B------:R-:W-:-:S05]  /*b800*/  IADD3 R20, P6, R11, R3, RZ ;  /* 0x000000030b147210 */ /* 0x000fca0007fde0ff */
[----:B------:R-:W-:Y:S04]  /*b810*/  STL [R1+0x908], R20 ;  /* 0x0009081401007387 */ /* 0x000fe80000100800 */
[----:B0-----:R-:W2:Y:S01]  /*b820*/  LDL.LU R21, [R1+0xf0] ;  /* 0x0000f00001157983 */ /* 0x001ea20000300800 */
[----:B------:R-:W-:-:S05]  /*b830*/  LEA.HI.X.SX32 R18, R18, R4, 0x1, P5 ;  /* 0x0000000412127211 */ /* 0x000fca00028f0eff */
[----:B------:R0:W-:Y:S01]  /*b840*/  STL [R1+0x8d4], R18 ;  /* 0x0008d41201007387 */ /* 0x0001e20000100800 */
[----:B----4-:R-:W-:Y:S02]  /*b850*/  IADD3 R14, P5, R10, R3, RZ ;  /* 0x000000030a0e7210 */ /* 0x010fe40007fbe0ff */
[----:B0-----:R-:W-:-:S03]  /*b860*/  LEA.HI.X.SX32 R18, R17, R4, 0x1, P0 ;  /* 0x0000000411127211 */ /* 0x001fc600000f0eff */
[----:B------:R0:W-:Y:S04]  /*b870*/  STL [R1+0x910], R14 ;  /* 0x0009100e01007387 */ /* 0x0001e80000100800 */
[----:B------:R1:W-:Y:S04]  /*b880*/  STL [R1+0x8dc], R18 ;  /* 0x0008dc1201007387 */ /* 0x0003e80000100800 */
[----:B------:R-:W4:Y:S01]  /*b890*/  LDL.LU R20, [R1+0xf4] ;  /* 0x0000f40001147983 */ /* 0x000f220000300800 */
[----:B------:R-:W-:Y:S02]  /*b8a0*/  IADD3 R17, P0, R8, R3, RZ ;  /* 0x0000000308117210 */ /* 0x000fe40007f1e0ff */
[----:B0-----:R-:W-:-:S03]  /*b8b0*/  LEA.HI.X.SX32 R14, R16, R4, 0x1, P4 ;  /* 0x00000004100e7211 */ /* 0x001fc600020f0eff */
[----:B------:R-:W-:Y:S01]  /*b8c0*/  STL [R1+0x918], R17 ;  /* 0x0009181101007387 */ /* 0x000fe20000100800 */
[----:B------:R-:W-:-:S03]  /*b8d0*/  IADD3 R16, P4, R7, R3, RZ ;  /* 0x0000000307107210 */ /* 0x000fc60007f9e0ff */
[----:B------:R0:W-:Y:S04]  /*b8e0*/  STL [R1+0x8e4], R14 ;  /* 0x0008e40e01007387 */ /* 0x0001e80000100800 */
[----:B------:R-:W-:Y:S04]  /*b8f0*/  STL [R1+0x920], R16 ;  /* 0x0009201001007387 */ /* 0x000fe80000100800 */
[----:B-1----:R-:W4:Y:S01]  /*b900*/  LDL.LU R18, [R1+0xf8] ;  /* 0x0000f80001127983 */ /* 0x002f220000300800 */
[----:B0-----:R-:W-:Y:S02]  /*b910*/  LEA.HI.X.SX32 R14, R15, R4, 0x1, P3 ;  /* 0x000000040f0e7211 */ /* 0x001fe400018f0eff */
[----:B------:R-:W-:-:S03]  /*b920*/  IADD3 R15, P3, R53, R3, RZ ;  /* 0x00000003350f7210 */ /* 0x000fc60007f7e0ff */
[----:B------:R0:W-:Y:S04]  /*b930*/  STL [R1+0x8ec], R14 ;  /* 0x0008ec0e01007387 */ /* 0x0001e80000100800 */
[----:B------:R-:W-:Y:S01]  /*b940*/  STL [R1+0x928], R15 ;  /* 0x0009280f01007387 */ /* 0x000fe20000100800 */
[----:B0-----:R-:W-:-:S05]  /*b950*/  LEA.HI.X.SX32 R14, R13, R4, 0x1, P2 ;  /* 0x000000040d0e7211 */ /* 0x001fca00010f0eff */
[----:B------:R-:W-:Y:S04]  /*b960*/  STL [R1+0x8f4], R14 ;  /* 0x0008f40e01007387 */ /* 0x000fe80000100800 */
[----:B------:R-:W4:Y:S01]  /*b970*/  LDL.LU R17, [R1+0xfc] ;  /* 0x0000fc0001117983 */ /* 0x000f220000300800 */
[----:B------:R-:W-:Y:S02]  /*b980*/  IADD3 R13, P2, R58, R3, RZ ;  /* 0x000000033a0d7210 */ /* 0x000fe40007f5e0ff */
[----:B------:R-:W-:-:S03]  /*b990*/  LEA.HI.X.SX32 R12, R12, R4, 0x1, P1 ;  /* 0x000000040c0c7211 */ /* 0x000fc600008f0eff */
[----:B------:R0:W-:Y:S04]  /*b9a0*/  STL [R1+0x930], R13 ;  /* 0x0009300d01007387 */ /* 0x0001e80000100800 */
[----:B------:R-:W-:Y:S01]  /*b9b0*/  STL [R1+0x8fc], R12 ;  /* 0x0008fc0c01007387 */ /* 0x000fe20000100800 */
[----:B0-----:R-:W-:-:S05]  /*b9c0*/  IADD3 R13, P1, R61, R3, RZ ;  /* 0x000000033d0d7210 */ /* 0x001fca0007f3e0ff */
[----:B------:R-:W-:Y:S04]  /*b9d0*/  STL [R1+0x938], R13 ;  /* 0x0009380d01007387 */ /* 0x000fe80000100800 */
[----:B------:R-:W4:Y:S01]  /*b9e0*/  LDL.LU R16, [R1+0x100] ;  /* 0x0001000001107983 */ /* 0x000f220000300800 */
[----:B------:R-:W-:-:S05]  /*b9f0*/  LEA.HI.X.SX32 R11, R11, R4, 0x1, P6 ;  /* 0x000000040b0b7211 */ /* 0x000fca00030f0eff */
[----:B------:R0:W-:Y:S02]  /*ba00*/  STL [R1+0x904], R11 ;  /* 0x0009040b01007387 */ /* 0x0001e40000100800 */
[----:B0-----:R-:W-:Y:S02]  /*ba10*/  LEA.HI.X.SX32 R11, R10, R4, 0x1, P5 ;  /* 0x000000040a0b7211 */ /* 0x001fe400028f0eff */
[----:B---3--:R-:W-:-:S05]  /*ba20*/  IADD3 R12, P6, R0, R3, RZ ;  /* 0x00000003000c7210 */ /* 0x008fca0007fde0ff */
[----:B------:R-:W-:Y:S04]  /*ba30*/  STL [R1+0x940], R12 ;  /* 0x0009400c01007387 */ /* 0x000fe80000100800 */
[----:B------:R-:W-:Y:S04]  /*ba40*/  STL [R1+0x90c], R11 ;  /* 0x00090c0b01007387 */ /* 0x000fe80000100800 */
[----:B------:R-:W3:Y:S01]  /*ba50*/  LDL.LU R15, [R1+0x104] ;  /* 0x00010400010f7983 */ /* 0x000ee20000300800 */
[----:B------:R-:W-:Y:S02]  /*ba60*/  IADD3 R10, P5, R2, R3, RZ ;  /* 0x00000003020a7210 */ /* 0x000fe40007fbe0ff */
[----:B------:R-:W-:-:S03]  /*ba70*/  LEA.HI.X.SX32 R8, R8, R4, 0x1, P0 ;  /* 0x0000000408087211 */ /* 0x000fc600000f0eff */
[----:B------:R-:W-:Y:S04]  /*ba80*/  STL [R1+0x948], R10 ;  /* 0x0009480a01007387 */ /* 0x000fe80000100800 */
[----:B------:R0:W-:Y:S02]  /*ba90*/  STL [R1+0x914], R8 ;  /* 0x0009140801007387 */ /* 0x0001e40000100800 */
[----:B0-----:R-:W-:Y:S02]  /*baa0*/  LEA.HI.X.SX32 R8, R7, R4, 0x1, P4 ;  /* 0x0000000407087211 */ /* 0x001fe400020f0eff */
[----:B------:R-:W-:-:S05]  /*bab0*/  IADD3 R10, P0, R34, R3, RZ ;  /* 0x00000003220a7210 */ /* 0x000fca0007f1e0ff */
[----:B------:R-:W-:Y:S04]  /*bac0*/  STL [R1+0x950], R10 ;  /* 0x0009500a01007387 */ /* 0x000fe80000100800 */
[----:B------:R-:W3:Y:S04]  /*bad0*/  LDL.LU R13, [R1+0x108] ;  /* 0x00010800010d7983 */ /* 0x000ee80000300800 */
[----:B------:R0:W-:Y:S01]  /*bae0*/  STL [R1+0x91c], R8 ;  /* 0x00091c0801007387 */ /* 0x0001e20000100800 */
[----:B------:R-:W-:Y:S02]  /*baf0*/  IADD3 R7, P4, R5, R3, RZ ;  /* 0x0000000305077210 */ /* 0x000fe40007f9e0ff */
[----:B0-----:R-:W-:-:S03]  /*bb00*/  LEA.HI.X.SX32 R8, R53, R4, 0x1, P3 ;  /* 0x0000000435087211 */ /* 0x001fc600018f0eff */
[----:B------:R0:W-:Y:S04]  /*bb10*/  STL [R1+0x958], R7 ;  /* 0x0009580701007387 */ /* 0x0001e80000100800 */
[----:B------:R-:W3:Y:S04]  /*bb20*/  LDL.LU R12, [R1+0x10c] ;  /* 0x00010c00010c7983 */ /* 0x000ee80000300800 */
[----:B------:R1:W-:Y:S04]  /*bb30*/  STL [R1+0x924], R8 ;  /* 0x0009240801007387 */ /* 0x0003e80000100800 */
[----:B------:R-:W3:Y:S01]  /*bb40*/  LDL.LU R11, [R1+0x110] ;  /* 0x00011000010b7983 */ /* 0x000ee20000300800 */
[----:B0-----:R-:W-:-:S05]  /*bb50*/  IADD3 R7, P3, R22, R3, RZ ;  /* 0x0000000316077210 */ /* 0x001fca0007f7e0ff */
[----:B------:R-:W-:Y:S01]  /*bb60*/  STL [R1+0x960], R7 ;  /* 0x0009600701007387 */ /* 0x000fe20000100800 */
[----:B-1----:R-:W-:-:S03]  /*bb70*/  LEA.HI.X.SX32 R8, R58, R4, 0x1, P2 ;  /* 0x000000043a087211 */ /* 0x002fc600010f0eff */
[----:B------:R-:W3:Y:S04]  /*bb80*/  LDL.LU R10, [R1+0x114] ;  /* 0x00011400010a7983 */ /* 0x000ee80000300800 */
[----:B------:R0:W-:Y:S04]  /*bb90*/  STL [R1+0x92c], R8 ;  /* 0x00092c0801007387 */ /* 0x0001e80000100800 */
[----:B0-----:R-:W3:Y:S01]  /*bba0*/  LDL.LU R8, [R1+0x118] ;  /* 0x0001180001087983 */ /* 0x001ee20000300800 */
[----:B--2---:R-:W-:Y:S02]  /*bbb0*/  IADD3 R7, P2, R21, R3, RZ ;  /* 0x0000000315077210 */ /* 0x004fe40007f5e0ff */
[----:B------:R-:W-:-:S03]  /*bbc0*/  LEA.HI.X.SX32 R24, R61, R4, 0x1, P1 ;  /* 0x000000043d187211 */ /* 0x000fc600008f0eff */
[----:B------:R0:W-:Y:S04]  /*bbd0*/  STL [R1+0x968], R7 ;  /* 0x0009680701007387 */ /* 0x0001e80000100800 */
[----:B0-----:R-:W2:Y:S04]  /*bbe0*/  LDL.LU R7, [R1+0x5c] ;  /* 0x00005c0001077983 */ /* 0x001ea80000300800 */
[----:B------:R-:W-:Y:S04]  /*bbf0*/  STL [R1+0x934], R24 ;  /* 0x0009341801007387 */ /* 0x000fe80000100800 */
[----:B------:R-:W2:Y:S01]  /*bc00*/  LDL.LU R53, [R1+0x58] ;  /* 0x0000580001357983 */ /* 0x000ea20000300800 */
[----:B----4-:R-:W-:-:S02]  /*bc10*/  IADD3 R14, P1, R20, R3, RZ ;  /* 0x00000003140e7210 */ /* 0x010fc40007f3e0ff */
[----:B------:R-:W-:-:S03]  /*bc20*/  LEA.HI.X.SX32 R0, R0, R4, 0x1, P6 ;  /* 0x0000000400007211 */ /* 0x000fc600030f0eff */
[----:B------:R0:W-:Y:S04]  /*bc30*/  STL [R1+0x970], R14 ;  /* 0x0009700e01007387 */ /* 0x0001e80000100800 */
[----:B------:R-:W4:Y:S04]  /*bc40*/  LDL.LU R58, [R1+0x54] ;  /* 0x00005400013a7983 */ /* 0x000f280000300800 */
[----:B------:R1:W-:Y:S01]  /*bc50*/  STL [R1+0x93c], R0 ;  /* 0x00093c0001007387 */ /* 0x0003e20000100800 */
[----:B0-----:R-:W-:Y:S02]  /*bc60*/  LEA.HI.X.SX32 R14, R2, R4, 0x1, P5 ;  /* 0x00000004020e7211 */ /* 0x001fe400028f0eff */
[-C--:B------:R-:W-:Y:S01]  /*bc70*/  IADD3 R24, P6, R18, R3.reuse, RZ ;  /* 0x0000000312187210 */ /* 0x080fe20007fde0ff */
[----:B-1----:R-:W4:Y:S04]  /*bc80*/  LDL.LU R0, [R1+0x50] ;  /* 0x0000500001007983 */ /* 0x002f280000300800 */
[----:B------:R0:W-:Y:S04]  /*bc90*/  STL [R1+0x978], R24 ;  /* 0x0009781801007387 */ /* 0x0001e80000100800 */
[----:B------:R-:W4:Y:S04]  /*bca0*/  LDL.LU R2, [R1+0x4c] ;  /* 0x00004c0001027983 */ /* 0x000f280000300800 */
[----:B------:R1:W-:Y:S04]  /*bcb0*/  STL [R1+0x944], R14 ;  /* 0x0009440e01007387 */ /* 0x0003e80000100800 */
[----:B------:R-:W4:Y:S01]  /*bcc0*/  LDL.LU R61, [R1+0x48] ;  /* 0x00004800013d7983 */ /* 0x000f220000300800 */
[----:B0-----:R-:W-:-:S02]  /*bcd0*/  IADD3 R24, P5, R17, R3, RZ ;  /* 0x0000000311187210 */ /* 0x001fc40007fbe0ff */
[----:B-1----:R-:W-:-:S03]  /*bce0*/  LEA.HI.X.SX32 R14, R34, R4, 0x1, P0 ;  /* 0x00000004220e7211 */ /* 0x002fc600000f0eff */
[----:B------:R-:W-:Y:S04]  /*bcf0*/  STL [R1+0x980], R24 ;  /* 0x0009801801007387 */ /* 0x000fe80000100800 */
[----:B------:R-:W4:Y:S04]  /*bd00*/  LDL.LU R59, [R1+0x44] ;  /* 0x00004400013b7983 */ /* 0x000f280000300800 */
[----:B------:R0:W-:Y:S04]  /*bd10*/  STL [R1+0x94c], R14 ;  /* 0x00094c0e01007387 */ /* 0x0001e80000100800 */
[----:B0-----:R-:W4:Y:S01]  /*bd20*/  LDL.LU R14, [R1+0x40] ;  /* 0x00004000010e7983 */ /* 0x001f220000300800 */
[----:B------:R-:W-:-:S02]  /*bd30*/  IADD3 R24, P0, R16, R3, RZ ;  /* 0x0000000310187210 */ /* 0x000fc40007f1e0ff */
[----:B------:R-:W-:-:S03]  /*bd40*/  LEA.HI.X.SX32 R34, R5, R4, 0x1, P4 ;  /* 0x0000000405227211 */ /* 0x000fc600020f0eff */
[----:B------:R0:W-:Y:S04]  /*bd50*/  STL [R1+0x988], R24 ;  /* 0x0009881801007387 */ /* 0x0001e80000100800 */
[----:B0-----:R-:W4:Y:S04]  /*bd60*/  LDL.LU R24, [R1+0x3c] ;  /* 0x00003c0001187983 */ /* 0x001f280000300800 */
[----:B------:R0:W-:Y:S04]  /*bd70*/  STL [R1+0x954], R34 ;  /* 0x0009542201007387 */ /* 0x0001e80000100800 */
[----:B0-----:R-:W4:Y:S01]  /*bd80*/  LDL.LU R34, [R1+0x38] ;  /* 0x0000380001227983 */ /* 0x001f220000300800 */
[----:B---3--:R-:W-:-:S05]  /*bd90*/  IADD3 R5, P4, R15, R3, RZ ;  /* 0x000000030f057210 */ /* 0x008fca0007f9e0ff */
[----:B------:R0:W-:Y:S04]  /*bda0*/  STL [R1+0x990], R5 ;  /* 0x0009900501007387 */ /* 0x0001e80000100800 */
[----:B0-----:R-:W3:Y:S01]  /*bdb0*/  LDL.LU R5, [R1+0x34] ;  /* 0x0000340001057983 */ /* 0x001ee20000300800 */
[-C--:B------:R-:W-:Y:S02]  /*bdc0*/  LEA.HI.X.SX32 R22, R22, R4.reuse, 0x1, P3 ;  /* 0x0000000416167211 */ /* 0x080fe400018f0eff */
[----:B------:R-:W-:-:S03]  /*bdd0*/  LEA.HI.X.SX32 R21, R21, R4, 0x1, P2 ;  /* 0x0000000415157211 */ /* 0x000fc600010f0eff */
[----:B------:R0:W-:Y:S01]  /*bde0*/  STL [R1+0x95c], R22 ;  /* 0x00095c1601007387 */ /* 0x0001e20000100800 */
[----:B------:R-:W-:Y:S02]  /*bdf0*/  LEA.HI.X.SX32 R20, R20, R4, 0x1, P1 ;  /* 0x0000000414147211 */ /* 0x000fe400008f0eff */
[----:B0-----:R-:W-:-:S05]  /*be00*/  IADD3 R22, P3, R13, R3, RZ ;  /* 0x000000030d167210 */ /* 0x001fca0007f7e0ff */
[----:B------:R0:W-:Y:S04]  /*be10*/  STL [R1+0x998], R22 ;  /* 0x0009981601007387 */ /* 0x0001e80000100800 */
[----:B0-----:R-:W3:Y:S04]  /*be20*/  LDL.LU R22, [R1+0xc9c] ;  /* 0x000c9c0001167983 */ /* 0x001ee80000300800 */
[----:B------:R0:W-:Y:S02]  /*be30*/  STL [R1+0x964], R21 ;  /* 0x0009641501007387 */ /* 0x0001e40000100800 */
[----:B0-----:R-:W-:-:S05]  /*be40*/  IADD3 R21, P2, R12, R3, RZ ;  /* 0x000000030c157210 */ /* 0x001fca0007f5e0ff */
[----:B------:R0:W-:Y:S01]  /*be50*/  STL [R1+0x9a0], R21 ;  /* 0x0009a01501007387 */ /* 0x0001e20000100800 */
[----:B------:R-:W-:-:S03]  /*be60*/  LEA.HI.X.SX32 R18, R18, R4, 0x1, P6 ;  /* 0x0000000412127211 */ /* 0x000fc600030f0eff */
        /* <DEDUP_REMOVED lines=17> */
[----:B--2---:R-:W-:-:S05]  /*bf80*/  IADD3 R16, P0, R7, R3, RZ ;  /* 0x0000000307107210 */ /* 0x004fca0007f1e0ff */
[----:B------:R0:W-:Y:S01]  /*bf90*/  STL [R1+0x9c0], R16 ;  /* 0x0009c01001007387 */ /* 0x0001e20000100800 */
[----:B------:R-:W-:-:S03]  /*bfa0*/  LEA.HI.X.SX32 R13, R13, R4, 0x1, P3 ;  /* 0x000000040d0d7211 */ /* 0x000fc600018f0eff */
[----:B0-----:R-:W2:Y:S04]  /*bfb0*/  LDL.LU R16, [R1+0xc88] ;  /* 0x000c880001107983 */ /* 0x001ea80000300800 */
[----:B------:R0:W-:Y:S02]  /*bfc0*/  STL [R1+0x98c], R15 ;  /* 0x00098c0f01007387 */ /* 0x0001e40000100800 */
[----:B0-----:R-:W-:-:S05]  /*bfd0*/  IADD3 R15, P4, R53, R3, RZ ;  /* 0x00000003350f7210 */ /* 0x001fca0007f9e0ff */
[----:B------:R0:W-:Y:S01]  /*bfe0*/  STL [R1+0x9c8], R15 ;  /* 0x0009c80f01007387 */ /* 0x0001e20000100800 */
[----:B------:R-:W-:-:S03]  /*bff0*/  LEA.HI.X.SX32 R12, R12, R4, 0x1, P2 ;  /* 0x000000040c0c7211 */ /* 0x000fc600010f0eff */
[----:B0-----:R-:W2:Y:S04]  /*c000*/  LDL.LU R15, [R1+0xc84] ;  /* 0x000c8400010f7983 */ /* 0x001ea80000300800 */
[----:B------:R4:W-:Y:S02]  /*c010*/  STL [R1+0x994], R13 ;  /* 0x0009940d01007387 */ /* 0x0009e40000100800 */
[----:B----4-:R-:W-:-:S05]  /*c020*/  IADD3 R13, P3, R58, R3, RZ ;  /* 0x000000033a0d7210 */ /* 0x010fca0007f7e0ff */
[----:B------:R0:W-:Y:S01]  /*c030*/  STL [R1+0x9d0], R13 ;  /* 0x0009d00d01007387 */ /* 0x0001e20000100800 */
[----:B------:R-:W-:-:S03]  /*c040*/  LEA.HI.X.SX32 R11, R11, R4, 0x1, P1 ;  /* 0x000000040b0b7211 */ /* 0x000fc600008f0eff */
[----:B0-----:R-:W4:Y:S04]  /*c050*/  LDL.LU R13, [R1+0xc80] ;  /* 0x000c8000010d7983 */ /* 0x001f280000300800 */
[----:B------:R0:W-:Y:S02]  /*c060*/  STL [R1+0x99c], R12 ;  /* 0x00099c0c01007387 */ /* 0x0001e40000100800 */
[----:B0-----:R-:W-:-:S05]  /*c070*/  IADD3 R12, P2, R0, R3, RZ ;  /* 0x00000003000c7210 */ /* 0x001fca0007f5e0ff */
[----:B------:R0:W-:Y:S01]  /*c080*/  STL [R1+0x9d8], R12 ;  /* 0x0009d80c01007387 */ /* 0x0001e20000100800 */
[----:B------:R-:W-:-:S03]  /*c090*/  LEA.HI.X.SX32 R10, R10, R4, 0x1, P6 ;  /* 0x000000040a0a7211 */ /* 0x000fc600030f0eff */
[----:B0-----:R-:W2:Y:S04]  /*c0a0*/  LDL.LU R12, [R1+0xc7c] ;  /* 0x000c7c00010c7983 */ /* 0x001ea80000300800 */
[----:B------:R0:W-:Y:S02]  /*c0b0*/  STL [R1+0x9a4], R11 ;  /* 0x0009a40b01007387 */ /* 0x0001e40000100800 */
[----:B0-----:R-:W-:-:S05]  /*c0c0*/  IADD3 R11, P1, R2, R3, RZ ;  /* 0x00000003020b7210 */ /* 0x001fca0007f3e0ff */
        /* <DEDUP_REMOVED lines=25> */
[----:B------:R0:W-:Y:S04]  /*c260*/  STL [R1+0xa08], R58 ;  /* 0x000a083a01007387 */ /* 0x0001e80000100800 */
[----:B0-----:R-:W2:Y:S04]  /*c270*/  LDL.LU R58, [R1+0xc64] ;  /* 0x000c6400013a7983 */ /* 0x001ea80000300800 */
[----:B------:R3:W-:Y:S02]  /*c280*/  STL [R1+0x9d4], R0 ;  /* 0x0009d40001007387 */ /* 0x0007e40000100800 */
[----:B---3--:R-:W-:-:S05]  /*c290*/  IADD3 R0, P2, R5, R3, RZ ;  /* 0x0000000305007210 */ /* 0x008fca0007f5e0ff */
[----:B------:R0:W-:Y:S04]  /*c2a0*/  STL [R1+0xa10], R0 ;  /* 0x000a100001007387 */ /* 0x0001e80000100800 */
[----:B0-----:R-:W3:Y:S01]  /*c2b0*/  LDL.LU R0, [R1+0xc60] ;  /* 0x000c600001007983 */ /* 0x001ee20000300800 */
[----:B------:R-:W-:-:S05]  /*c2c0*/  LEA.HI.X.SX32 R2, R2, R4, 0x1, P1 ;  /* 0x0000000402027211 */ /* 0x000fca00008f0eff */
        /* <DEDUP_REMOVED lines=9> */
[-C--:B------:R-:W-:Y:S02]  /*c360*/  LEA.HI.X.SX32 R59, R59, R4.reuse, 0x1, P5 ;  /* 0x000000043b3b7211 */ /* 0x080fe400028f0eff */
[----:B------:R-:W-:-:S03]  /*c370*/  LEA.HI.X.SX32 R14, R14, R4, 0x1, P0 ;  /* 0x000000040e0e7211 */ /* 0x000fc600000f0eff */
[----:B------:R3:W-:Y:S01]  /*c380*/  STL [R1+0x9ec], R59 ;  /* 0x0009ec3b01007387 */ /* 0x0007e20000100800 */
[----:B------:R-:W-:Y:S01]  /*c390*/  LEA.HI.X.SX32 R34, R34, R4, 0x1, P3 ;  /* 0x0000000422227211 */ /* 0x000fe200018f0eff */
[----:B------:R-:W-:Y:S02]  /*c3a0*/  IMAD R23, R23, UR8, RZ ;  /* 0x0000000817177c24 */ /* 0x000fe4000f8e02ff */
[----:B------:R-:W-:Y:S02]  /*c3b0*/  IMAD R41, R41, UR8, RZ ;  /* 0x0000000829297c24 */ /* 0x000fe4000f8e02ff */
[----:B------:R-:W-:Y:S02]  /*c3c0*/  IMAD R44, R44, UR8, RZ ;  /* 0x000000082c2c7c24 */ /* 0x000fe4000f8e02ff */
[----:B------:R-:W-:Y:S02]  /*c3d0*/  IMAD R26, R26, UR8, RZ ;  /* 0x000000081a1a7c24 */ /* 0x000fe4000f8e02ff */
[----:B------:R-:W-:-:S02]  /*c3e0*/  IMAD R27, R27, UR8, RZ ;  /* 0x000000081b1b7c24 */ /* 0x000fc4000f8e02ff */
[----:B------:R-:W-:Y:S02]  /*c3f0*/  IMAD R30, R30, UR8, RZ ;  /* 0x000000081e1e7c24 */ /* 0x000fe4000f8e02ff */
        /* <DEDUP_REMOVED lines=13> */
[----:B------:R-:W-:Y:S01]  /*c4d0*/  IMAD R28, R28, UR8, RZ ;  /* 0x000000081c1c7c24 */ /* 0x000fe2000f8e02ff */
[----:B---3--:R-:W-:-:S05]  /*c4e0*/  IADD3 R59, P5, R61, R3, RZ ;  /* 0x000000033d3b7210 */ /* 0x008fca0007fbe0ff */
[----:B------:R2:W-:Y:S04]  /*c4f0*/  STL [R1+0xa28], R59 ;  /* 0x000a283b01007387 */ /* 0x0005e80000100800 */
[----:B------:R0:W-:Y:S01]  /*c500*/  STL [R1+0x9f4], R14 ;  /* 0x0009f40e01007387 */ /* 0x0001e20000100800 */
[----:B--2---:R-:W-:Y:S02]  /*c510*/  IADD3 R59, P0, R58, R3, RZ ;  /* 0x000000033a3b7210 */ /* 0x004fe40007f1e0ff */
[----:B0-----:R-:W-:-:S03]  /*c520*/  LEA.HI.X.SX32 R14, R24, R4, 0x1, P4 ;  /* 0x00000004180e7211 */ /* 0x001fc600020f0eff */
[----:B------:R-:W-:Y:S01]  /*c530*/  STL [R1+0xa30], R59 ;  /* 0x000a303b01007387 */ /* 0x000fe20000100800 */
[----:B----4-:R-:W-:-:S03]  /*c540*/  IADD3 R24, P4, R53, R3, RZ ;  /* 0x0000000335187210 */ /* 0x010fc60007f9e0ff */
[----:B------:R0:W-:Y:S04]  /*c550*/  STL [R1+0x9fc], R14 ;  /* 0x0009fc0e01007387 */ /* 0x0001e80000100800 */
[----:B------:R1:W-:Y:S01]  /*c560*/  STL [R1+0xa38], R24 ;  /* 0x000a381801007387 */ /* 0x0003e20000100800 */
[----:B0-----:R-:W-:-:S03]  /*c570*/  IADD3 R14, P3, R7, R3, RZ ;  /* 0x00000003070e7210 */ /* 0x001fc60007f7e0ff */
[----:B------:R-:W-:Y:S01]  /*c580*/  STL [R1+0xa04], R34 ;  /* 0x000a042201007387 */ /* 0x000fe20000100800 */
[----:B-1----:R-:W-:-:S03]  /*c590*/  LEA.HI.X.SX32 R24, R5, R4, 0x1, P2 ;  /* 0x0000000405187211 */ /* 0x002fc600010f0eff */
[----:B------:R0:W-:Y:S01]  /*c5a0*/  STL [R1+0xa40], R14 ;  /* 0x000a400e01007387 */ /* 0x0001e20000100800 */
[----:B------:R-:W-:-:S03]  /*c5b0*/  IADD3 R5, P2, R8, R3, RZ ;  /* 0x0000000308057210 */ /* 0x000fc60007f5e0ff */
[----:B------:R1:W-:Y:S01]  /*c5c0*/  STL [R1+0xa0c], R24 ;  /* 0x000a0c1801007387 */ /* 0x0003e20000100800 */
[----:B0-----:R-:W-:-:S03]  /*c5d0*/  LEA.HI.X.SX32 R14, R0, R4, 0x1, P1 ;  /* 0x00000004000e7211 */ /* 0x001fc600008f0eff */
[----:B------:R-:W2:Y:S01]  /*c5e0*/  LDL.LU R0, [R1+0xc54] ;  /* 0x000c540001007983 */ /* 0x000ea20000300800 */
[----:B-1----:R-:W-:-:S03]  /*c5f0*/  LEA.HI.X.SX32 R24, R2, R4, 0x1, P6 ;  /* 0x0000000402187211 */ /* 0x002fc600030f0eff */
[----:B------:R0:W-:Y:S04]  /*c600*/  STL [R1+0xa48], R5 ;  /* 0x000a480501007387 */ /* 0x0001e80000100800 */
[----:B------:R1:W-:Y:S04]  /*c610*/  STL [R1+0xa14], R14 ;  /* 0x000a140e01007387 */ /* 0x0003e80000100800 */
[----:B------:R-:W3:Y:S01]  /*c620*/  LDL.LU R2, [R1+0xc50] ;  /* 0x000c500001027983 */ /* 0x000ee20000300800 */
[----:B0-----:R-:W-:-:S05]  /*c630*/  IADD3 R5, P1, R10, R3, RZ ;  /* 0x000000030a057210 */ /* 0x001fca0007f3e0ff */
[----:B------:R0:W-:Y:S01]  /*c640*/  STL [R1+0xa50], R5 ;  /* 0x000a500501007387 */ /* 0x0001e20000100800 */
[----:B-1----:R-:W-:-:S03]  /*c650*/  LEA.HI.X.SX32 R14, R61, R4, 0x1, P5 ;  /* 0x000000043d0e7211 */ /* 0x002fc600028f0eff */
[----:B------:R1:W-:Y:S01]  /*c660*/  STL [R1+0xa1c], R24 ;  /* 0x000a1c1801007387 */ /* 0x0003e20000100800 */
[-C--:B0-----:R-:W-:Y:S02]  /*c670*/  IADD3 R5, P6, R11, R3.reuse, RZ ;  /* 0x000000030b057210 */ /* 0x081fe40007fde0ff */
[----:B-1----:R-:W-:-:S03]  /*c680*/  IADD3 R24, P5, R12, R3, RZ ;  /* 0x000000030c187210 */ /* 0x002fc60007fbe0ff */
[----:B------:R0:W-:Y:S04]  /*c690*/  STL [R1+0xa58], R5 ;  /* 0x000a580501007387 */ /* 0x0001e80000100800 */
[----:B------:R1:W-:Y:S01]  /*c6a0*/  STL [R1+0xa24], R14 ;  /* 0x000a240e01007387 */ /* 0x0003e20000100800 */
[----:B0-----:R-:W-:-:S03]  /*c6b0*/  LEA.HI.X.SX32 R5, R58, R4, 0x1, P0 ;  /* 0x000000043a057211 */ /* 0x001fc600000f0eff */
[----:B------:R0:W-:Y:S01]  /*c6c0*/  STL [R1+0xa60], R24 ;  /* 0x000a601801007387 */ /* 0x0001e20000100800 */
[----:B-1----:R-:W-:-:S03]  /*c6d0*/  IADD3 R14, P0, R13, R3, RZ ;  /* 0x000000030d0e7210 */ /* 0x002fc60007f1e0ff */
[----:B------:R1:W-:Y:S01]  /*c6e0*/  STL [R1+0xa2c], R5 ;  /* 0x000a2c0501007387 */ /* 0x0003e20000100800 */
[----:B0-----:R-:W-:-:S03]  /*c6f0*/  LEA.HI.X.SX32 R24, R53, R4, 0x1, P4 ;  /* 0x0000000435187211 */ /* 0x001fc600020f0eff */
[----:B------:R0:W-:Y:S01]  /*c700*/  STL [R1+0xa68], R14 ;  /* 0x000a680e01007387 */ /* 0x0001e20000100800 */
[----:B-1----:R-:W-:-:S03]  /*c710*/  IADD3 R5, P4, R15, R3, RZ ;  /* 0x000000030f057210 */ /* 0x002fc60007f9e0ff */
[----:B------:R1:W-:Y:S04]  /*c720*/  STL [R1+0xa34], R24 ;  /* 0x000a341801007387 */ /* 0x0003e80000100800 */
[----:B------:R4:W-:Y:S01]  /*c730*/  STL [R1+0xa70], R5 ;  /* 0x000a700501007387 */ /* 0x0009e20000100800 */
[-C--:B0-----:R-:W-:Y:S02]  /*c740*/  LEA.HI.X.SX32 R14, R7, R4.reuse, 0x1, P3 ;  /* 0x00000004070e7211 */ /* 0x081fe400018f0eff */
[----:B------:R-:W-:Y:S01]  /*c750*/  IADD3 R7, P3, R16, R3, RZ ;  /* 0x0000000310077210 */ /* 0x000fe20007f7e0ff */
[----:B------:R-:W-:Y:S01]  /*c760*/  IMAD R25, R25, UR8, RZ ;  /* 0x0000000819197c24 */ /* 0x000fe2000f8e02ff */
[----:B-1----:R-:W0:Y:S01]  /*c770*/  LDC R24, c[0x0][0x230] ;  /* 0x00008c00ff187b82 */ /* 0x002e220000000800 */
[----:B------:R-:W-:Y:S01]  /*c780*/  STL [R1+0xa3c], R14 ;  /* 0x000a3c0e01007387 */ /* 0x000fe20000100800 */
[----:B----4-:R-:W-:-:S03]  /*c790*/  LEA.HI.X.SX32 R5, R8, R4, 0x1, P2 ;  /* 0x0000000408057211 */ /* 0x010fc600010f0eff */
[----:B------:R1:W-:Y:S01]  /*c7a0*/  STL [R1+0xa78], R7 ;  /* 0x000a780701007387 */ /* 0x0003e20000100800 */
[----:B------:R-:W-:-:S03]  /*c7b0*/  IADD3 R8, P2, R17, R3, RZ ;  /* 0x0000000311087210 */ /* 0x000fc60007f5e0ff */
[----:B------:R4:W-:Y:S01]  /*c7c0*/  STL [R1+0xa44], R5 ;  /* 0x000a440501007387 */ /* 0x0009e20000100800 */
[----:B-1----:R-:W-:-:S03]  /*c7d0*/  LEA.HI.X.SX32 R7, R10, R4, 0x1, P1 ;  /* 0x000000040a077211 */ /* 0x002fc600008f0eff */
[----:B------:R1:W-:Y:S01]  /*c7e0*/  STL [R1+0xa80], R8 ;  /* 0x000a800801007387 */ /* 0x0003e20000100800 */
[----:B----4-:R-:W-:-:S03]  /*c7f0*/  IADD3 R5, P1, R18, R3, RZ ;  /* 0x0000000312057210 */ /* 0x010fc60007f3e0ff */
        /* <DEDUP_REMOVED lines=93> */
[----:B------:R-:W-:Y:S01]  /*cdd0*/  IMAD R6, R6, UR8, RZ ;  /* 0x0000000806067c24 */ /* 0x000fe2000f8e02ff */
[----:B-1----:R-:W-:Y:S02]  /*cde0*/  LEA.HI.X.SX32 R7, R42, R4, 0x1, P0 ;  /* 0x000000042a077211 */ /* 0x002fe400000f0eff */
        /* <DEDUP_REMOVED lines=33> */
[-C--:B-1----:R-:W-:Y:S02]  /*d000*/  LEA.HI.X.SX32 R8, R25, R4.reuse, 0x1, P0 ;  /* 0x0000000419087211 */ /* 0x082fe400000f0eff */
[----:B------:R1:W-:Y:S01]  /*d010*/  STL [R1+0xb78], R5 ;  /* 0x000b780501007387 */ /* 0x0003e20000100800 */
[----:B----4-:R-:W-:Y:S01]  /*d020*/  IADD3 R7, P0, R29, R3, RZ ;  /* 0x000000031d077210 */ /* 0x010fe20007f1e0ff */
[----:B------:R-:W-:Y:S02]  /*d030*/  IMAD R39, R39, UR8, RZ ;  /* 0x0000000827277c24 */ /* 0x000fe4000f8e02ff */
[----:B------:R-:W-:Y:S01]  /*d040*/  STL [R1+0xb44], R8 ;  /* 0x000b440801007387 */ /* 0x000fe20000100800 */
[----:B-1----:R-:W-:-:S03]  /*d050*/  LEA.HI.X.SX32 R5, R60, R4, 0x1, P4 ;  /* 0x000000043c057211 */ /* 0x002fc600020f0eff */
[----:B------:R1:W5:Y:S01]  /*d060*/  LDL.LU R60, [R1+0xc4c] ;  /* 0x000c4c00013c7983 */ /* 0x0003620000300800 */
[----:B------:R-:W-:-:S03]  /*d070*/  LEA.HI.X.SX32 R6, R6, R4, 0x1, P3 ;  /* 0x0000000406067211 */ /* 0x000fc600018f0eff */
[----:B------:R4:W-:Y:S01]  /*d080*/  STL [R1+0xb80], R7 ;  /* 0x000b800701007387 */ /* 0x0009e20000100800 */
[----:B------:R-:W-:-:S03]  /*d090*/  IMAD R46, R46, UR8, RZ ;  /* 0x000000082e2e7c24 */ /* 0x000fc6000f8e02ff */
[----:B------:R0:W-:Y:S01]  /*d0a0*/  STL [R1+0xb4c], R5 ;  /* 0x000b4c0501007387 */ /* 0x0001e20000100800 */
[-C--:B----4-:R-:W-:Y:S02]  /*d0b0*/  IADD3 R7, P4, R52, R3.reuse, RZ ;  /* 0x0000000334077210 */ /* 0x090fe40007f9e0ff */
[----:B0-----:R-:W-:-:S03]  /*d0c0*/  IADD3 R5, P3, R39, R3, RZ ;  /* 0x0000000327057210 */ /* 0x001fc60007f7e0ff */
[----:B------:R0:W-:Y:S01]  /*d0d0*/  STL [R1+0xb88], R7 ;  /* 0x000b880701007387 */ /* 0x0001e20000100800 */
[----:B------:R-:W-:-:S03]  /*d0e0*/  IMAD R57, R57, UR8, RZ ;  /* 0x0000000839397c24 */ /* 0x000fc6000f8e02ff */
[----:B------:R4:W-:Y:S01]  /*d0f0*/  STL [R1+0xb54], R6 ;  /* 0x000b540601007387 */ /* 0x0009e20000100800 */
[----:B------:R-:W-:-:S03]  /*d100*/  IMAD R51, R51, UR8, RZ ;  /* 0x0000000833337c24 */ /* 0x000fc6000f8e02ff */
[----:B------:R2:W-:Y:S01]  /*d110*/  STL [R1+0xb8c], R5 ;  /* 0x000b8c0501007387 */ /* 0x0005e20000100800 */
[----:B0-----:R-:W-:Y:S02]  /*d120*/  LEA.HI.X.SX32 R7, R9, R4, 0x1, P2 ;  /* 0x0000000409077211 */ /* 0x001fe400010f0eff */
[----:B----4-:R-:W-:-:S03]  /*d130*/  IADD3 R6, P2, R46, R3, RZ ;  /* 0x000000032e067210 */ /* 0x010fc60007f5e0ff */
[----:B------:R0:W-:Y:S01]  /*d140*/  STL [R1+0xb5c], R7 ;  /* 0x000b5c0701007387 */ /* 0x0001e20000100800 */
[----:B--2---:R-:W-:-:S03]  /*d150*/  LEA.HI.X.SX32 R5, R49, R4, 0x1, P1 ;  /* 0x0000000431057211 */ /* 0x004fc600008f0eff */
[----:B------:R2:W-:Y:S01]  /*d160*/  STL [R1+0xb90], R6 ;  /* 0x000b900601007387 */ /* 0x0005e20000100800 */
[----:B------:R-:W-:-:S03]  /*d170*/  IMAD R54, R54, UR8, RZ ;  /* 0x0000000836367c24 */ /* 0x000fc6000f8e02ff */
[----:B------:R4:W-:Y:S01]  /*d180*/  STL [R1+0xb64], R5 ;  /* 0x000b640501007387 */ /* 0x0009e20000100800 */
[----:B0-----:R-:W-:Y:S02]  /*d190*/  IADD3 R7, P1, R57, R3, RZ ;  /* 0x0000000339077210 */ /* 0x001fe40007f3e0ff */
[----:B--2---:R-:W-:-:S03]  /*d1a0*/  LEA.HI.X.SX32 R6, R19, R4, 0x1, P6 ;  /* 0x0000000413067211 */ /* 0x004fc600030f0eff */
[----:B------:R0:W-:Y:S01]  /*d1b0*/  STL [R1+0xb94], R7 ;  /* 0x000b940701007387 */ /* 0x0001e20000100800 */
[----:B----4-:R-:W-:-:S03]  /*d1c0*/  IADD3 R5, P6, R51, R3, RZ ;  /* 0x0000000333057210 */ /* 0x010fc60007fde0ff */
[----:B------:R2:W-:Y:S01]  /*d1d0*/  STL [R1+0xb6c], R6 ;  /* 0x000b6c0601007387 */ /* 0x0005e20000100800 */
[----:B------:R-:W-:-:S03]  /*d1e0*/  IMAD R56, R56, UR8, RZ ;  /* 0x0000000838387c24 */ /* 0x000fc6000f8e02ff */
[----:B------:R4:W-:Y:S01]  /*d1f0*/  STL [R1+0xb98], R5 ;  /* 0x000b980501007387 */ /* 0x0009e20000100800 */
[-C--:B0-----:R-:W-:Y:S01]  /*d200*/  LEA.HI.X.SX32 R7, R50, R4.reuse, 0x1, P5 ;  /* 0x0000000432077211 */ /* 0x081fe200028f0eff */
[----:B------:R-:W-:Y:S01]  /*d210*/  IMAD R55, R55, UR8, RZ ;  /* 0x0000000837377c24 */ /* 0x000fe2000f8e02ff */
[----:B------:R-:W-:Y:S01]  /*d220*/  ULDC UR8, c[0x0][0x238] ;  /* 0x00008e0000087ab9 */ /* 0x000fe20000000800 */
[----:B--2---:R-:W-:Y:S02]  /*d230*/  IADD3 R6, P5, R54, R3, RZ ;  /* 0x0000000336067210 */ /* 0x004fe40007fbe0ff */
[----:B------:R0:W-:Y:S01]  /*d240*/  STL [R1+0xb74], R7 ;  /* 0x000b740701007387 */ /* 0x0001e20000100800 */
[----:B----4-:R-:W-:-:S03]  /*d250*/  LEA.HI.X.SX32 R5, R29, R4, 0x1, P0 ;  /* 0x000000041d057211 */ /* 0x010fc600000f0eff */
[----:B------:R2:W-:Y:S04]  /*d260*/  STL [R1+0xb9c], R6 ;  /* 0x000b9c0601007387 */ /* 0x0005e80000100800 */
[----:B------:R4:W-:Y:S01]  /*d270*/  STL [R1+0xb7c], R5 ;  /* 0x000b7c0501007387 */ /* 0x0009e20000100800 */
[----:B0-----:R-:W-:Y:S02]  /*d280*/  IADD3 R7, P0, R56, R3, RZ ;  /* 0x0000000338077210 */ /* 0x001fe40007f1e0ff */
[----:B--2---:R-:W-:-:S03]  /*d290*/  LEA.HI.X.SX32 R6, R52, R4, 0x1, P4 ;  /* 0x0000000434067211 */ /* 0x004fc600020f0eff */
[----:B------:R3:W-:Y:S01]  /*d2a0*/  STL [R1+0xba0], R7 ;  /* 0x000ba00701007387 */ /* 0x0007e20000100800 */
[----:B----4-:R-:W-:Y:S02]  /*d2b0*/  IADD3 R5, P4, R55, R3, RZ ;  /* 0x0000000337057210 */ /* 0x010fe40007f9e0ff */
[----:B------:R-:W-:Y:S01]  /*d2c0*/  LEA.HI.X.SX32 R3, R39, R4, 0x1, P3 ;  /* 0x0000000427037211 */ /* 0x000fe200018f0eff */
[----:B------:R-:W-:Y:S04]  /*d2d0*/  STL [R1+0xb84], R6 ;  /* 0x000b840601007387 */ /* 0x000fe80000100800 */
[----:B------:R0:W-:Y:S01]  /*d2e0*/  STL [R1+0x5d8], R5 ;  /* 0x0005d80501007387 */ /* 0x0001e20000100800 */
[----:B---3--:R-:W-:-:S03]  /*d2f0*/  IADD3 R7, P3, R2, UR10, RZ ;  /* 0x0000000a02077c10 */ /* 0x008fc6000ff7e0ff */
[----:B------:R2:W-:Y:S01]  /*d300*/  STL [R1+0x5bc], R3 ;  /* 0x0005bc0301007387 */ /* 0x0005e20000100800 */
[-C--:B0-----:R-:W-:Y:S02]  /*d310*/  LEA.HI.X.SX32 R5, R46, R4.reuse, 0x1, P2 ;  /* 0x000000042e057211 */ /* 0x081fe400010f0eff */
[----:B--2---:R-:W-:-:S03]  /*d320*/  LEA.HI.X.SX32 R3, R57, R4, 0x1, P1 ;  /* 0x0000000439037211 */ /* 0x004fc600008f0eff */
[----:B------:R0:W-:Y:S01]  /*d330*/  STL [R1+0x5c0], R5 ;  /* 0x0005c00501007387 */ /* 0x0001e20000100800 */
[----:B------:R-:W-:-:S03]  /*d340*/  IADD3 R6, P2, R0, UR10, RZ ;  /* 0x0000000a00067c10 */ /* 0x000fc6000ff5e0ff */
[----:B------:R-:W-:Y:S04]  /*d350*/  STL [R1+0x54c], R7 ;  /* 0x00054c0701007387 */ /* 0x000fe80000100800 */
[----:B------:R2:W-:Y:S01]  /*d360*/  STL [R1+0x5c4], R3 ;  /* 0x0005c40301007387 */ /* 0x0005e20000100800 */
[----:B0-----:R-:W-:-:S03]  /*d370*/  LEA.HI.X.SX32 R5, R51, R4, 0x1, P6 ;  /* 0x0000000433057211 */ /* 0x001fc600030f0eff */
[----:B------:R-:W-:Y:S01]  /*d380*/  STL [R1+0x554], R6 ;  /* 0x0005540601007387 */ /* 0x000fe20000100800 */
[-C--:B------:R-:W-:Y:S02]  /*d390*/  LEA.HI.X.SX32 R8, R56, R4.reuse, 0x1, P0 ;  /* 0x0000000438087211 */ /* 0x080fe400000f0eff */
[----:B--2---:R-:W-:Y:S01]  /*d3a0*/  LEA.HI.X.SX32 R3, R54, R4, 0x1, P5 ;  /* 0x0000000436037211 */ /* 0x004fe200028f0eff */
[----:B------:R0:W-:Y:S04]  /*d3b0*/  STL [R1+0x5c8], R5 ;  /* 0x0005c80501007387 */ /* 0x0001e80000100800 */
[----:B------:R2:W-:Y:S04]  /*d3c0*/  STL [R1+0x5cc], R3 ;  /* 0x0005cc0301007387 */ /* 0x0005e80000100800 */
[----:B------:R-:W-:Y:S01]  /*d3d0*/  STL [R1+0x5d0], R8 ;  /* 0x0005d00801007387 */ /* 0x000fe20000100800 */
[----:B0-----:R-:W-:-:S03]  /*d3e0*/  LEA.HI.X.SX32 R5, R2, UR11, 0x1, P3 ;  /* 0x0000000b02057c11 */ /* 0x001fc600098f0eff */
[----:B------:R-:W3:Y:S01]  /*d3f0*/  LDL.LU R2, [R1+0xc48] ;  /* 0x000c480001027983 */ /* 0x000ee20000300800 */
[----:B--2---:R-:W-:-:S05]  /*d400*/  LEA.HI.X.SX32 R3, R55, R4, 0x1, P4 ;  /* 0x0000000437037211 */ /* 0x004fca00020f0eff */
[----:B------:R0:W-:Y:S02]  /*d410*/  STL [R1+0x5d4], R3 ;  /* 0x0005d40301007387 */ /* 0x0001e40000100800 */
[----:B0-----:R-:W-:Y:S02]  /*d420*/  LEA.HI.X.SX32 R3, R0, UR11, 0x1, P2 ;  /* 0x0000000b00037c11 */ /* 0x001fe400090f0eff */
[----:B------:R1:W5:Y:S04]  /*d430*/  LDL.LU R0, [R1+0xc44] ;  /* 0x000c440001007983 */ /* 0x0003680000300800 */
[----:B------:R-:W-:Y:S04]  /*d440*/  STL [R1+0x548], R5 ;  /* 0x0005480501007387 */ /* 0x000fe80000100800 */
[----:B------:R-:W-:Y:S04]  /*d450*/  STL [R1+0x550], R3 ;  /* 0x0005500301007387 */ /* 0x000fe80000100800 */
        /* <DEDUP_REMOVED lines=238> */
[----:B------:R-:W-:Y:S01]  /*e340*/  STL [R1+0xa4], RZ ;  /* 0x0000a4ff01007387 */ /* 0x000fe20000100800 */
[----:B------:R-:W-:-:S03]  /*e350*/  UIMAD UR25, UR8, 0x1f, URZ ;  /* 0x0000001f081978a4 */ /* 0x000fc6000f8e023f */
[----:B------:R-:W-:Y:S04]  /*e360*/  STL [R1+0xa8], RZ ;  /* 0x0000a8ff01007387 */ /* 0x000fe80000100800 */
[----:B------:R-:W-:Y:S04]  /*e370*/  STL [R1+0xac], RZ ;  /* 0x0000acff01007387 */ /* 0x000fe80000100800 */
[----:B------:R-:W-:Y:S04]  /*e380*/  STL [R1+0x80], RZ ;  /* 0x000080ff01007387 */ /* 0x000fe80000100800 */
[----:B------:R-:W-:Y:S04]  /*e390*/  STL [R1+0x84], RZ ;  /* 0x000084ff01007387 */ /* 0x000fe80000100800 */
[----:B------:R-:W-:Y:S04]  /*e3a0*/  STL [R1+0x88], RZ ;  /* 0x000088ff01007387 */ /* 0x000fe80000100800 */
[----:B------:R-:W-:Y:S01]  /*e3b0*/  STL [R1+0x8c], RZ ;  /* 0x00008cff01007387 */ /* 0x000fe20000100800 */
[----:B------:R-:W-:-:S03]  /*e3c0*/  USHF.R.S32.HI UR23, URZ, 0x1f, UR25 ;  /* 0x0000001f3f177899 */ /* 0x000fc60008011419 */
[----:B------:R-:W-:Y:S01]  /*e3d0*/  STL [R1+0x60], RZ ;  /* 0x000060ff01007387 */ /* 0x000fe20000100800 */
[----:B------:R-:W-:-:S03]  /*e3e0*/  IADD3 R8, P0, R7, UR25, RZ ;  /* 0x0000001907087c10 */ /* 0x000fc6000ff1e0ff */
[----:B------:R-:W-:Y:S01]  /*e3f0*/  STL [R1+0x64], RZ ;  /* 0x000064ff01007387 */ /* 0x000fe20000100800 */
[----:B------:R-:W-:-:S03]  /*e400*/  IADD3 R4, P1, R6, UR25, RZ ;  /* 0x0000001906047c10 */ /* 0x000fc6000ff3e0ff */
[----:B------:R-:W-:Y:S04]  /*e410*/  STL [R1+0x68], RZ ;  /* 0x000068ff01007387 */ /* 0x000fe80000100800 */
[----:B------:R-:W-:Y:S04]  /*e420*/  STL [R1+0x6c], RZ ;  /* 0x00006cff01007387 */ /* 0x000fe80000100800 */
[----:B------:R-:W-:Y:S04]  /*e430*/  STL [R1+0x50], RZ ;  /* 0x000050ff01007387 */ /* 0x000fe80000100800 */
[----:B------:R-:W-:Y:S01]  /*e440*/  STL [R1+0x54], RZ ;  /* 0x000054ff01007387 */ /* 0x000fe20000100800 */
[----:B------:R-:W-:-:S03]  /*e450*/  UIMAD UR21, UR8, 0x1e, URZ ;  /* 0x0000001e081578a4 */ /* 0x000fc6000f8e023f */
[----:B------:R-:W-:Y:S04]  /*e460*/  STL [R1+0x58], RZ ;  /* 0x000058ff01007387 */ /* 0x000fe80000100800 */
[----:B------:R-:W-:Y:S04]  /*e470*/  STL [R1+0x5c], RZ ;  /* 0x00005cff01007387 */ /* 0x000fe80000100800 */
[----:B------:R0:W-:Y:S04]  /*e480*/  STL [R1+0x5e0], R8 ;  /* 0x0005e00801007387 */ /* 0x0001e80000100800 */
[----:B------:R-:W-:Y:S04]  /*e490*/  STL [R1+0x40], RZ ;  /* 0x000040ff01007387 */ /* 0x000fe80000100800 */
[----:B------:R2:W-:Y:S01]  /*e4a0*/  STL [R1+0x5e8], R4 ;  /* 0x0005e80401007387 */ /* 0x0005e20000100800 */
[----:B0-----:R-:W-:Y:S01]  /*e4b0*/  IADD3.X R8, R5, UR23, RZ, P0, !PT ;  /* 0x0000001705087c10 */ /* 0x001fe200087fe4ff */
[----:B------:R-:W-:-:S04]  /*e4c0*/  USHF.R.S32.HI UR19, URZ, 0x1f, UR21 ;  /* 0x0000001f3f137899 */ /* 0x000fc80008011415 */
[----:B------:R0:W-:Y:S01]  /*e4d0*/  STL [R1+0x5dc], R8 ;  /* 0x0005dc0801007387 */ /* 0x0001e20000100800 */
[----:B--2---:R-:W-:-:S05]  /*e4e0*/  IADD3.X R4, R3, UR23, RZ, P1, !PT ;  /* 0x0000001703047c10 */ /* 0x004fca0008ffe4ff */
[----:B------:R2:W-:Y:S01]  /*e4f0*/  STL [R1+0x5e4], R4 ;  /* 0x0005e40401007387 */ /* 0x0005e20000100800 */
[----:B0-----:R-:W-:Y:S01]  /*e500*/  IADD3 R8, P0, R7, UR21, RZ ;  /* 0x0000001507087c10 */ /* 0x001fe2000ff1e0ff */
[----:B------:R-:W-:-:S04]  /*e510*/  UIMAD UR17, UR8, 0x1d, URZ ;  /* 0x0000001d081178a4 */ /* 0x000fc8000f8e023f */
[----:B------:R0:W-:Y:S01]  /*e520*/  STL [R1+0x5f0], R8 ;  /* 0x0005f00801007387 */ /* 0x0001e20000100800 */
[----:B--2---:R-:W-:-:S03]  /*e530*/  IADD3 R4, P1, R6, UR21, RZ ;  /* 0x0000001506047c10 */ /* 0x004fc6000ff3e0ff */
        /* <DEDUP_REMOVED lines=25> */
[----:B------:R-:W-:Y:S01]  /*e6d0*/  UIMAD UR13, UR8, 0x1a, URZ ;  /* 0x0000001a080d78a4 */ /* 0x000fe2000f8e023f */
[----:B--2---:R-:W-:-:S03]  /*e6e0*/  IADD3.X R4, R3, UR15, RZ, P1, !PT ;  /* 0x0000000f03047c10 */ /* 0x004fc60008ffe4ff */
[----:B------:R0:W-:Y:S04]  /*e6f0*/  STL [R1+0x60c], R8 ;  /* 0x00060c0801007387 */ /* 0x0001e80000100800 */
[----:B------:R2:W-:Y:S01]  /*e700*/  STL [R1+0x614], R4 ;  /* 0x0006140401007387 */ /* 0x0005e20000100800 */
[----:B0-----:R-:W-:Y:S02]  /*e710*/  IADD3 R8, P1, R7, UR14, RZ ;  /* 0x0000000e07087c10 */ /* 0x001fe4000ff3e0ff */
[----:B--2---:R-:W-:-:S03]  /*e720*/  IADD3 R4, P0, R6, UR14, RZ ;  /* 0x0000000e06047c10 */ /* 0x004fc6000ff1e0ff */
[----:B------:R0:W-:Y:S01]  /*e730*/  STL [R1+0x620], R8 ;  /* 0x0006200801007387 */ /* 0x0001e20000100800 */
[----:B------:R-:W-:-:S03]  /*e740*/  UIMAD UR10, UR8, 0x19, URZ ;  /* 0x00000019080a78a4 */ /* 0x000fc6000f8e023f */
[----:B------:R2:W-:Y:S01]  /*e750*/  STL [R1+0x628], R4 ;  /* 0x0006280401007387 */ /* 0x0005e20000100800 */
[----:B------:R-:W-:Y:S01]  /*e760*/  VIADD R24, R24, 0x1f ;  /* 0x0000001f18187836 */ /* 0x000fe20000000000 */
[----:B0-----:R-:W-:Y:S02]  /*e770*/  IADD3 R8, P6, R7, UR13, RZ ;  /* 0x0000000d07087c10 */ /* 0x001fe4000ffde0ff */
[----:B--2---:R-:W-:-:S03]  /*e780*/  IADD3 R4, P5, R6, UR13, RZ ;  /* 0x0000000d06047c10 */ /* 0x004fc6000ffbe0ff */
[----:B------:R0:W-:Y:S01]  /*e790*/  STL [R1+0x630], R8 ;  /* 0x0006300801007387 */ /* 0x0001e20000100800 */
[----:B------:R-:W-:Y:S01]  /*e7a0*/  UIMAD UR11, UR8, 0x18, URZ ;  /* 0x00000018080b78a4 */ /* 0x000fe2000f8e023f */
[----:B------:R-:W-:Y:S02]  /*e7b0*/  SHF.R.S32.HI R34, RZ, 0x1f, R24 ;  /* 0x0000001fff227819 */ /* 0x000fe40000011418 */
[----:B------:R2:W-:Y:S01]  /*e7c0*/  STL [R1+0x638], R4 ;  /* 0x0006380401007387 */ /* 0x0005e20000100800 */
[----:B------:R-:W-:Y:S01]  /*e7d0*/  USHF.R.S32.HI UR59, URZ, 0x1f, UR14 ;  /* 0x0000001f3f3b7899 */ /* 0x000fe2000801140e */
[----:B0-----:R-:W-:Y:S02]  /*e7e0*/  IADD3 R8, P4, R7, UR10, RZ ;  /* 0x0000000a07087c10 */ /* 0x001fe4000ff9e0ff */
[----:B--2---:R-:W-:-:S03]  /*e7f0*/  IADD3 R4, P3, R6, UR10, RZ ;  /* 0x0000000a06047c10 */ /* 0x004fc6000ff7e0ff */
[----:B------:R3:W-:Y:S01]  /*e800*/  STL [R1+0x640], R8 ;  /* 0x0006400801007387 */ /* 0x0007e20000100800 */
[----:B------:R-:W-:Y:S01]  /*e810*/  LEA.HI R34, R34, R24, RZ, 0x5 ;  /* 0x0000001822227211 */ /* 0x000fe200078f28ff */
[----:B------:R-:W-:Y:S02]  /*e820*/  UIMAD UR58, UR8, 0x17, URZ ;  /* 0x00000017083a78a4 */ /* 0x000fe4000f8e023f */
[----:B------:R0:W-:Y:S01]  /*e830*/  STL [R1+0x648], R4 ;  /* 0x0006480401007387 */ /* 0x0001e20000100800 */
[----:B------:R-:W-:Y:S02]  /*e840*/  SHF.R.S32.HI R9, RZ, 0x5, R34 ;  /* 0x00000005ff097819 */ /* 0x000fe40000011422 */
[C---:B---3--:R-:W-:Y:S02]  /*e850*/  LOP3.LUT R8, R2.reuse, 0x10, RZ, 0x3c, !PT ;  /* 0x0000001002087812 */ /* 0x048fe400078e3cff */
[----:B------:R-:W-:Y:S02]  /*e860*/  IADD3 R8, P2, R7, UR11, RZ ;  /* 0x0000000b07087c10 */ /* 0x000fe4000ff5e0ff */
[----:B0-----:R-:W-:-:S02]  /*e870*/  LOP3.LUT R4, R2, 0x20, RZ, 0x3c, !PT ;  /* 0x0000002002047812 */ /* 0x001fc400078e3cff */
[----:B------:R-:W-:Y:S01]  /*e880*/  IADD3.X R4, R5, UR59, RZ, P1, !PT ;  /* 0x0000003b05047c10 */ /* 0x000fe20008ffe4ff */
[----:B------:R-:W-:Y:S01]  /*e890*/  USHF.R.S32.HI UR57, URZ, 0x1f, UR13 ;  /* 0x0000001f3f397899 */ /* 0x000fe2000801140d */
[----:B------:R-:W-:Y:S01]  /*e8a0*/  LOP3.LUT R9, R2, 0x30, RZ, 0x3c, !PT ;  /* 0x0000003002097812 */ /* 0x000fe200078e3cff */
[----:B------:R0:W-:Y:S01]  /*e8b0*/  STL [R1+0x650], R8 ;  /* 0x0006500801007387 */ /* 0x0001e20000100800 */
[----:B------:R-:W-:-:S03]  /*e8c0*/  IADD3 R9, P1, R6, UR11, RZ ;  /* 0x0000000b06097c10 */ /* 0x000fc6000ff3e0ff */
[----:B------:R2:W-:Y:S01]  /*e8d0*/  STL [R1+0x61c], R4 ;  /* 0x00061c0401007387 */ /* 0x0005e20000100800 */
[----:B------:R-:W-:Y:S01]  /*e8e0*/  UIMAD UR56, UR8, 0x16, URZ ;  /* 0x00000016083878a4 */ /* 0x000fe2000f8e023f */
[----:B0-----:R-:W-:Y:S02]  /*e8f0*/  IADD3.X R8, R3, UR59, RZ, P0, !PT ;  /* 0x0000003b03087c10 */ /* 0x001fe400087fe4ff */
[----:B------:R0:W-:Y:S01]  /*e900*/  STL [R1+0x658], R9 ;  /* 0x0006580901007387 */ /* 0x0001e20000100800 */
[----:B--2---:R-:W-:-:S03]  /*e910*/  IADD3 R4, P0, R7, UR58, RZ ;  /* 0x0000003a07047c10 */ /* 0x004fc6000ff1e0ff */
[----:B------:R2:W-:Y:S01]  /*e920*/  STL [R1+0x624], R8 ;  /* 0x0006240801007387 */ /* 0x0005e20000100800 */
[----:B------:R-:W-:-:S03]  /*e930*/  USHF.R.S32.HI UR55, URZ, 0x1f, UR10 ;  /* 0x0000001f3f377899 */ /* 0x000fc6000801140a */
[----:B------:R3:W-:Y:S01]  /*e940*/  STL [R1+0x660], R4 ;  /* 0x0006600401007387 */ /* 0x0007e20000100800 */
[----:B0-----:R-:W-:Y:S02]  /*e950*/  IADD3.X R9, R5, UR57, RZ, P6, !PT ;  /* 0x0000003905097c10 */ /* 0x001fe4000b7fe4ff */
[----:B--2---:R-:W-:-:S03]  /*e960*/  IADD3 R8, P6, R6, UR58, RZ ;  /* 0x0000003a06087c10 */ /* 0x004fc6000ffde0ff */
[----:B------:R0:W-:Y:S01]  /*e970*/  STL [R1+0x62c], R9 ;  /* 0x00062c0901007387 */ /* 0x0001e20000100800 */
[----:B---3--:R-:W-:-:S03]  /*e980*/  IADD3.X R4, R3, UR57, RZ, P5, !PT ;  /* 0x0000003903047c10 */ /* 0x008fc6000affe4ff */
[----:B------:R2:W-:Y:S01]  /*e990*/  STL [R1+0x668], R8 ;  /* 0x0006680801007387 */ /* 0x0005e20000100800 */
[----:B------:R-:W-:Y:S02]  /*e9a0*/  UIMAD UR54, UR8, 0x15, URZ ;  /* 0x00000015083678a4 */ /* 0x000fe4000f8e023f */
[----:B------:R-:W-:Y:S01]  /*e9b0*/  USHF.R.S32.HI UR53, URZ, 0x1f, UR11 ;  /* 0x0000001f3f357899 */ /* 0x000fe2000801140b */
[----:B------:R3:W-:Y:S01]  /*e9c0*/  STL [R1+0x634], R4 ;  /* 0x0006340401007387 */ /* 0x0007e20000100800 */
[----:B0-----:R-:W-:Y:S02]  /*e9d0*/  IADD3 R9, P5, R7, UR56, RZ ;  /* 0x0000003807097c10 */ /* 0x001fe4000ffbe0ff */
[----:B--2---:R-:W-:-:S03]  /*e9e0*/  IADD3.X R8, R5, UR55, RZ, P4, !PT ;  /* 0x0000003705087c10 */ /* 0x004fc6000a7fe4ff */
[----:B------:R0:W-:Y:S01]  /*e9f0*/  STL [R1+0x670], R9 ;  /* 0x0006700901007387 */ /* 0x0001e20000100800 */
[----:B---3--:R-:W-:-:S03]  /*ea00*/  IADD3 R4, P4, R6, UR56, RZ ;  /* 0x0000003806047c10 */ /* 0x008fc6000ff9e0ff */
[----:B------:R2:W-:Y:S01]  /*ea10*/  STL [R1+0x63c], R8 ;  /* 0x00063c0801007387 */ /* 0x0005e20000100800 */
[----:B------:R-:W-:-:S03]  /*ea20*/  UIMAD UR52, UR8, 0x14, URZ ;  /* 0x00000014083478a4 */ /* 0x000fc6000f8e023f */
[----:B------:R3:W-:Y:S01]  /*ea30*/  STL [R1+0x678], R4 ;  /* 0x0006780401007387 */ /* 0x0007e20000100800 */
[----:B0-----:R-:W-:Y:S02]  /*ea40*/  IADD3.X R9, R3, UR55, RZ, P3, !PT ;  /* 0x0000003703097c10 */ /* 0x001fe40009ffe4ff */
[----:B--2---:R-:W-:-:S03]  /*ea50*/  IADD3 R8, P3, R7, UR54, RZ ;  /* 0x0000003607087c10 */ /* 0x004fc6000ff7e0ff */
[----:B------:R0:W-:Y:S01]  /*ea60*/  STL [R1+0x644], R9 ;  /* 0x0006440901007387 */ /* 0x0001e20000100800 */
[----:B---3--:R-:W-:Y:S01]  /*ea70*/  IADD3.X R4, R5, UR53, RZ, P2, !PT ;  /* 0x0000003505047c10 */ /* 0x008fe200097fe4ff */
[----:B------:R-:W-:Y:S02]  /*ea80*/  USHF.R.S32.HI UR51, URZ, 0x1f, UR58 ;  /* 0x0000001f3f337899 */ /* 0x000fe4000801143a */
[----:B------:R2:W-:Y:S04]  /*ea90*/  STL [R1+0x680], R8 ;  /* 0x0006800801007387 */ /* 0x0005e80000100800 */
[----:B------:R3:W-:Y:S01]  /*eaa0*/  STL [R1+0x64c], R4 ;  /* 0x00064c0401007387 */ /* 0x0007e20000100800 */
[----:B0-----:R-:W-:Y:S02]  /*eab0*/  IADD3 R9, P2, R6, UR54, RZ ;  /* 0x0000003606097c10 */ /* 0x001fe4000ff5e0ff */
[----:B--2---:R-:W-:-:S03]  /*eac0*/  IADD3.X R8, R3, UR53, RZ, P1, !PT ;  /* 0x0000003503087c10 */ /* 0x004fc60008ffe4ff */
[----:B------:R0:W-:Y:S01]  /*ead0*/  STL [R1+0x688], R9 ;  /* 0x0006880901007387 */ /* 0x0001e20000100800 */
[----:B---3--:R-:W-:Y:S01]  /*eae0*/  IADD3 R4, P1, R7, UR52, RZ ;  /* 0x0000003407047c10 */ /* 0x008fe2000ff3e0ff */
[----:B------:R-:W-:Y:S02]  /*eaf0*/  UIMAD UR50, UR8, 0x13, URZ ;  /* 0x00000013083278a4 */ /* 0x000fe4000f8e023f */
        /* <DEDUP_REMOVED lines=29> */
[----:B------:R-:W-:Y:S02]  /*ecd0*/  USHF.L.U32 UR44, UR8, 0x4, URZ ;  /* 0x00000004082c7899 */ /* 0x000fe4000800063f */
        /* <DEDUP_REMOVED lines=76> */
[----:B------:R-:W-:-:S03]  /*f1a0*/  USHF.L.U32 UR28, UR8, 0x3, URZ ;  /* 0x00000003081c7899 */ /* 0x000fc6000800063f */
        /* <DEDUP_REMOVED lines=71> */
[----:B---3--:R-:W-:-:S03]  /*f620*/  IADD3 R4, P0, R7, UR16, RZ ;  /* 0x0000001007047c10 */ /* 0x008fc6000ff1e0ff */
[----:B------:R2:W-:Y:S01]  /*f630*/  STL [R1+0x774], R8 ;  /* 0x0007740801007387 */ /* 0x0005e20000100800 */
[----:B------:R-:W-:-:S03]  /*f640*/  USHF.R.S32.HI UR60, URZ, 0x1f, UR20 ;  /* 0x0000001f3f3c7899 */ /* 0x000fc60008011414 */
[----:B------:R3:W-:Y:S01]  /*f650*/  STL [R1+0x7b0], R4 ;  /* 0x0007b00401007387 */ /* 0x0007e20000100800 */
[----:B0-----:R-:W-:Y:S02]  /*f660*/  IADD3.X R9, R5, UR61, RZ, P6, !PT ;  /* 0x0000003d05097c10 */ /* 0x001fe4000b7fe4ff */
[----:B--2---:R-:W-:-:S03]  /*f670*/  IADD3 R8, P6, R6, UR16, RZ ;  /* 0x0000001006087c10 */ /* 0x004fc6000ffde0ff */
[----:B------:R-:W-:Y:S01]  /*f680*/  STL [R1+0x77c], R9 ;  /* 0x00077c0901007387 */ /* 0x000fe20000100800 */
[----:B---3--:R-:W-:Y:S01]  /*f690*/  IADD3.X R4, R3, UR61, RZ, P5, !PT ;  /* 0x0000003d03047c10 */ /* 0x008fe2000affe4ff */
[----:B------:R-:W-:Y:S01]  /*f6a0*/  USHF.R.S32.HI UR15, URZ, 0x1f, UR18 ;  /* 0x0000001f3f0f7899 */ /* 0x000fe20008011412 */
[----:B------:R-:W-:Y:S01]  /*f6b0*/  IADD3 R7, P5, R7, UR8, RZ ;  /* 0x0000000807077c10 */ /* 0x000fe2000ffbe0ff */
[----:B------:R0:W-:Y:S04]  /*f6c0*/  STL [R1+0x7b8], R8 ;  /* 0x0007b80801007387 */ /* 0x0001e80000100800 */
[----:B------:R2:W-:Y:S01]  /*f6d0*/  STL [R1+0x784], R4 ;  /* 0x0007840401007387 */ /* 0x0005e20000100800 */
[----:B------:R-:W-:Y:S01]  /*f6e0*/  USHF.R.S32.HI UR14, URZ, 0x1f, UR16 ;  /* 0x0000001f3f0e7899 */ /* 0x000fe20008011410 */
[----:B0-----:R-:W-:-:S02]  /*f6f0*/  IADD3.X R8, R5, UR60, RZ, P4, !PT ;  /* 0x0000003c05087c10 */ /* 0x001fc4000a7fe4ff */
[----:B------:R0:W-:Y:S01]  /*f700*/  STL [R1+0x7c0], R7 ;  /* 0x0007c00701007387 */ /* 0x0001e20000100800 */
[----:B--2---:R-:W-:-:S03]  /*f710*/  IADD3 R4, P4, R6, UR8, RZ ;  /* 0x0000000806047c10 */ /* 0x004fc6000ff9e0ff */
[----:B------:R-:W-:Y:S01]  /*f720*/  STL [R1+0x78c], R8 ;  /* 0x00078c0801007387 */ /* 0x000fe20000100800 */
[----:B------:R-:W-:Y:S01]  /*f730*/  IADD3.X R6, R5, UR15, RZ, P2, !PT ;  /* 0x0000000f05067c10 */ /* 0x000fe200097fe4ff */
[----:B------:R-:W-:Y:S02]  /*f740*/  USHF.R.S32.HI UR12, URZ, 0x1f, UR8 ;  /* 0x0000001f3f0c7899 */ /* 0x000fe40008011408 */
[----:B------:R2:W-:Y:S01]  /*f750*/  STL [R1+0x7c8], R4 ;  /* 0x0007c80401007387 */ /* 0x0005e20000100800 */
[----:B0-----:R-:W-:-:S05]  /*f760*/  IADD3.X R7, R3, UR60, RZ, P3, !PT ;  /* 0x0000003c03077c10 */ /* 0x001fca0009ffe4ff */
[----:B------:R0:W-:Y:S01]  /*f770*/  STL [R1+0x794], R7 ;  /* 0x0007940701007387 */ /* 0x0001e20000100800 */
[----:B--2---:R-:W-:-:S03]  /*f780*/  IADD3.X R4, R3, UR15, RZ, P1, !PT ;  /* 0x0000000f03047c10 */ /* 0x004fc60008ffe4ff */
[----:B------:R2:W-:Y:S04]  /*f790*/  STL [R1+0x79c], R6 ;  /* 0x00079c0601007387 */ /* 0x0005e80000100800 */
[----:B------:R3:W-:Y:S01]  /*f7a0*/  STL [R1+0x7a4], R4 ;  /* 0x0007a40401007387 */ /* 0x0007e20000100800 */
[----:B0-----:R-:W-:Y:S02]  /*f7b0*/  IADD3.X R7, R5, UR14, RZ, P0, !PT ;  /* 0x0000000e05077c10 */ /* 0x001fe400087fe4ff */
[C---:B--2---:R-:W-:Y:S02]  /*f7c0*/  IADD3.X R6, R3.reuse, UR14, RZ, P6, !PT ;  /* 0x0000000e03067c10 */ /* 0x044fe4000b7fe4ff */
[----:B------:R-:W-:Y:S02]  /*f7d0*/  IADD3.X R3, R3, UR12, RZ, P4, !PT ;  /* 0x0000000c03037c10 */ /* 0x000fe4000a7fe4ff */
[----:B---3--:R-:W-:Y:S01]  /*f7e0*/  IADD3.X R4, R5, UR12, RZ, P5, !PT ;  /* 0x0000000c05047c10 */ /* 0x008fe2000affe4ff */
[----:B------:R1:W-:Y:S04]  /*f7f0*/  STL [R1+0x7ac], R7 ;  /* 0x0007ac0701007387 */ /* 0x0003e80000100800 */
[----:B------:R1:W-:Y:S04]  /*f800*/  STL [R1+0x7b4], R6 ;  /* 0x0007b40601007387 */ /* 0x0003e80000100800 */
[----:B------:R1:W-:Y:S04]  /*f810*/  STL [R1+0x7c4], R3 ;  /* 0x0007c40301007387 */ /* 0x0003e80000100800 */
[----:B------:R1:W-:Y:S01]  /*f820*/  STL [R1+0x7bc], R4 ;  /* 0x0007bc0401007387 */ /* 0x0003e20000100800 */
[----:B------:R-:W-:-:S02]  /*f830*/  USHF.L.U32 UR5, UR5, 0x5, URZ ;  /* 0x0000000505057899 */ /* 0x000fc4000800063f */
[----:B------:R-:W-:Y:S02]  /*f840*/  USHF.L.U32 UR9, UR8, 0x5, URZ ;  /* 0x0000000508097899 */ /* 0x000fe4000800063f */
[----:B------:R-:W-:Y:S02]  /*f850*/  USHF.R.S32.HI UR10, URZ, 0x1f, UR5 ;  /* 0x0000001f3f0a7899 */ /* 0x000fe40008011405 */
[----:B------:R-:W-:-:S12]  /*f860*/  USHF.R.S32.HI UR13, URZ, 0x1f, UR9 ;  /* 0x0000001f3f0d7899 */ /* 0x000fd80008011409 */
.L_x_1:
[----:B------:R0:W-:Y:S01]  /*f870*/  STL [R1+0x1104], R12 ;  /* 0x0011040c01007387 */ /* 0x0001e20000100800 */
[----:B-1----:R-:W1:Y:S03]  /*f880*/  LDC R3, c[0x0][0x230] ;  /* 0x00008c00ff037b82 */ /* 0x002e660000000800 */
[----:B--2---:R-:W2:Y:S04]  /*f890*/  LDL R5, [R1+0x550] ;  /* 0x0005500001057983 */ /* 0x004ea80000100800 */
[----:B------:R-:W2:Y:S04]  /*f8a0*/  LDL R4, [R1+0x554] ;  /* 0x0005540001047983 */ /* 0x000ea80000100800 */
[----:B0-----:R-:W1:Y:S04]  /*f8b0*/  LDL R12, [R1+0x598] ;  /* 0x00059800010c7983 */ /* 0x001e680000100800 */
[----:B------:R0:W-:Y:S02]  /*f8c0*/  STL [R1+0x1100], R11 ;  /* 0x0011000b01007387 */ /* 0x0001e40000100800 */
[----:B0-----:R-:W-:-:S02]  /*f8d0*/  PRMT R11, RZ, 0x7610, R11 ;  /* 0x00007610ff0b7816 */ /* 0x001fc4000000000b */
[----:B------:R-:W-:Y:S04]  /*f8e0*/  STL [R1+0x10fc], R10 ;  /* 0x0010fc0a01007387 */ /* 0x000fe80000100800 */
[----:B------:R-:W-:Y:S04]  /*f8f0*/  STL [R1+0x10f8], R9 ;  /* 0x0010f80901007387 */ /* 0x000fe80000100800 */
[----:B------:R-:W-:Y:S04]  /*f900*/  STL [R1+0x10f4], R8 ;  /* 0x0010f40801007387 */ /* 0x000fe80000100800 */
[----:B------:R-:W-:Y:S04]  /*f910*/  STL [R1+0x10f0], R7 ;  /* 0x0010f00701007387 */ /* 0x000fe80000100800 */
[----:B------:R-:W-:Y:S04]  /*f920*/  STL [R1+0x10ec], R6 ;  /* 0x0010ec0601007387 */ /* 0x000fe80000100800 */
[----:B-----5:R-:W-:Y:S04]  /*f930*/  STL [R1+0xfb4], R2 ;  /* 0x000fb40201007387 */ /* 0x020fe80000100800 */
[----:B------:R-:W-:Y:S04]  /*f940*/  STL [R1+0xfbc], R2 ;  /* 0x000fbc0201007387 */ /* 0x000fe80000100800 */
[----:B------:R-:W-:Y:S04]  /*f950*/  STL [R1+0xfc4], R2 ;  /* 0x000fc40201007387 */ /* 0x000fe80000100800 */
[----:B------:R-:W-:Y:S04]  /*f960*/  STL [R1+0xfcc], R2 ;  /* 0x000fcc0201007387 */ /* 0x000fe80000100800 */
[----:B------:R-:W-:Y:S01]  /*f970*/  STL [R1+0xfd4], R2 ;  /* 0x000fd40201007387 */ /* 0x000fe20000100800 */
[----:B-1----:R-:W-:-:S05]  /*f980*/  IMAD R3, R12, -0x20, R3 ;  /* 0xffffffe00c037824 */ /* 0x002fca00078e0203 */
[----:B------:R-:W-:-:S13]  /*f990*/  ISETP.GT.AND P0, PT, R3, RZ, PT ;  /* 0x000000ff0300720c */ /* 0x000fda0003f04270 */
[----:B--2---:R-:W2:Y:S04]  /*f9a0*/  @P0 LDG.E.U8 R11, desc[UR6][R4.64] ;  /* 0x00000006040b0981 */ /* 0x004ea8000c1e1100 */
[----:B------:R-:W-:Y:S04]  /*f9b0*/  STL [R1+0xfdc], R2 ;  /* 0x000fdc0201007387 */ /* 0x000fe80000100800 */
        /* <DEDUP_REMOVED lines=68> */
[----:B------:R-:W3:Y:S04]  /*fe00*/  LDL.LU R12, [R1+0x1104] ;  /* 0x00110400010c7983 */ /* 0x000ee80000300800 */
[----:B--2---:R0:W-:Y:S04]  /*fe10*/  STL [R1+0x20], R11 ;  /* 0x0000200b01007387 */ /* 0x0041e80000100800 */
[----:B0-----:R-:W2:Y:S04]  /*fe20*/  LDL.LU R11, [R1+0x1100] ;  /* 0x00110000010b7983 */ /* 0x001ea80000300800 */
[----:B------:R-:W4:Y:S04]  /*fe30*/  LDL R4, [R1+0x548] ;  /* 0x0005480001047983 */ /* 0x000f280000100800 */
[----:B------:R-:W4:Y:S01]  /*fe40*/  LDL R5, [R1+0x54c] ;  /* 0x00054c0001057983 */ /* 0x000f220000100800 */
[----:B------:R-:W-:-:S02]  /*fe50*/  PRMT R10, RZ, 0x7610, R10 ;  /* 0x00007610ff0a7816 */ /* 0x000fc4000000000a */
[----:B----4-:R-:W-:-:S04]  /*fe60*/  @P0 LOP3.LUT R5, R5, R4, RZ, 0x3c, !PT ;  /* 0x0000000405050212 */ /* 0x010fc800078e3cff */
[----:B------:R-:W-:-:S04]  /*fe70*/  @P0 LOP3.LUT R4, R5, R4, RZ, 0x3c, !PT ;  /* 0x0000000405040212 */ /* 0x000fc800078e3cff */
[----:B------:R-:W-:-:S05]  /*fe80*/  @P0 LOP3.LUT R5, R5, R4, RZ, 0x3c, !PT ;  /* 0x0000000405050212 */ /* 0x000fca00078e3cff */
[----:B------:R-:W4:Y:S01]  /*fe90*/  @P0 LDG.E.U8 R10, desc[UR6][R4.64] ;  /* 0x00000006040a0981 */ /* 0x000f22000c1e1100 */
[----:B------:R-:W-:-:S03]  /*fea0*/  ISETP.GT.AND P1, PT, R3, 0x1, PT ;  /* 0x000000010300780c */ /* 0x000fc60003f24270 */
[----:B----4-:R0:W-:Y:S04]  /*feb0*/  STL [R1+0x1c], R10 ;  /* 0x00001c0a01007387 */ /* 0x0101e80000100800 */
[----:B0-----:R-:W4:Y:S04]  /*fec0*/  LDL.LU R10, [R1+0x10fc] ;  /* 0x0010fc00010a7983 */ /* 0x001f280000300800 */
[----:B------:R-:W3:Y:S04]  /*fed0*/  LDL R4, [R1+0x7c4] ;  /* 0x0007c40001047983 */ /* 0x000ee80000100800 */
[----:B------:R-:W3:Y:S01]  /*fee0*/  LDL R5, [R1+0x7c8] ;  /* 0x0007c80001057983 */ /* 0x000ee20000100800 */
[----:B------:R-:W-:-:S02]  /*fef0*/  PRMT R9, RZ, 0x7610, R9 ;  /* 0x00007610ff097816 */ /* 0x000fc40000000009 */
[----:B---3--:R-:W-:-:S04]  /*ff00*/  @P1 LOP3.LUT R5, R5, R4, RZ, 0x3c, !PT ;  /* 0x0000000405051212 */ /* 0x008fc800078e3cff */
[----:B------:R-:W-:-:S04]  /*ff10*/  @P1 LOP3.LUT R4, R5, R4, RZ, 0x3c, !PT ;  /* 0x0000000405041212 */ /* 0x000fc800078e3cff */
[----:B------:R-:W-:-:S05]  /*ff20*/  @P1 LOP3.LUT R5, R5, R4, RZ, 0x3c, !PT ;  /* 0x0000000405051212 */ /* 0x000fca00078e3cff */
[----:B------:R-:W3:Y:S04]  /*ff30*/  @P1 LDG.E.U8 R9, desc[UR6][R4.64] ;  /* 0x0000000604091981 */ /* 0x000ee8000c1e1100 */
[----:B---3--:R0:W-:Y:S04]  /*ff40*/  STL [R1+0x18], R9 ;  /* 0x0000180901007387 */ /* 0x0081e80000100800 */
[----:B0-----:R-:W3:Y:S04]  /*ff50*/  LDL.LU R9, [R1+0x10f8] ;  /* 0x0010f80001097983 */ /* 0x001ee80000300800 */
[----:B------:R-:W2:Y:S04]  /*ff60*/  LDL R4, [R1+0x7bc] ;  /* 0x0007bc0001047983 */ /* 0x000ea80000100800 */
[----:B------:R-:W2:Y:S01]  /*ff70*/  LDL R5, [R1+0x7c0] ;  /* 0x0007c00001057983 */ /* 0x000ea20000100800 */
[----:B------:R-:W-:-:S02]  /*ff80*/  PRMT R8, RZ, 0x7610, R8 ;  /* 0x00007610ff087816 */ /* 0x000fc40000000008 */
[----:B--2---:R-:W-:-:S04]  /*ff90*/  @P1 LOP3.LUT R5, R5, R4, RZ, 0x3c, !PT ;  /* 0x0000000405051212 */ /* 0x004fc800078e3cff */
[----:B------:R-:W-:-:S04]  /*ffa0*/  @P1 LOP3.LUT R4, R5, R4, RZ, 0x3c, !PT ;  /* 0x0000000405041212 */ /* 0x000fc800078e3cff */
[----:B------:R-:W-:-:S05]  /*ffb0*/  @P1 LOP3.LUT R5, R5, R4, RZ, 0x3c, !PT ;  /* 0x0000000405051212 */ /* 0x000fca00078e3cff */
[----:B------:R-:W2:Y:S01]  /*ffc0*/  @P1 LDG.E.U8 R8, desc[UR6][R4.64] ;  /* 0x0000000604081981 */ /* 0x000ea2000c1e1100 */
[----:B------:R-:W-:-:S03]  /*ffd0*/  ISETP.GT.AND P2, PT, R3, 0x2, PT ;  /* 0x000000020300780c */ /* 0x000fc60003f44270 */
        /* <DEDUP_REMOVED lines=8> */
[----:B------:R-:W4:Y:S04]  /*10060*/  @P2 LDG.E.U8 R7, desc[UR6][R4.64] ;  /* 0x0000000604072981 */ /* 0x000f28000c1e1100 */
        /* <DEDUP_REMOVED lines=8> */
[----:B------:R0:W3:Y:S04]  /*100f0*/  @P2 LDG.E.U8 R0, desc[UR6][R4.64] ;  /* 0x0000000604002981 */ /* 0x0000e8000c1e1100 */
[----:B------:R-:W0:Y:S04]  /*10100*/  LDL R4, [R1+0x7a4] ;  /* 0x0007a40001047983 */ /* 0x000e280000100800 */
[----:B------:R-:W0:Y:S01]  /*10110*/  LDL R5, [R1+0x7a8] ;  /* 0x0007a80001057983 */ /* 0x000e220000100800 */
[----:B------:R-:W-:Y:S02]  /*10120*/  ISETP.GT.AND P0, PT, R3, 0x3, PT ;  /* 0x000000030300780c */ /* 0x000fe40003f04270 */
[----:B------:R-:W-:-:S11]  /*10130*/  PRMT R6, RZ, 0x7610, R6 ;  /* 0x00007610ff067816 */ /* 0x000fd60000000006 */
[----:B0-----:R-:W-:-:S04]  /*10140*/  @P0 LOP3.LUT R5, R5, R4, RZ, 0x3c, !PT ;  /* 0x0000000405050212 */ /* 0x001fc800078e3cff */
[----:B------:R-:W-:-:S04]  /*10150*/  @P0 LOP3.LUT R4, R5, R4, RZ, 0x3c, !PT ;  /* 0x0000000405040212 */ /* 0x000fc800078e3cff */
[----:B------:R-:W-:-:S05]  /*10160*/  @P0 LOP3.LUT R5, R5, R4, RZ, 0x3c, !PT ;  /* 0x0000000405050212 */ /* 0x000fca00078e3cff */
[----:B------:R-:W2:Y:S04]  /*10170*/  @P0 LDG.E.U8 R6, desc[UR6][R4.64] ;  /* 0x0000000604060981 */ /* 0x000ea8000c1e1100 */
[----:B---3--:R0:W-:Y:S04]  /*10180*/  STL [R1+0xc], R0 ;  /* 0x00000c0001007387 */ /* 0x0081e80000100800 */
[----:B0-----:R-:W3:Y:S04]  /*10190*/  LDL R0, [R1+0x788] ;  /* 0x0007880001007983 */ /* 0x001ee80000100800 */
        /* <DEDUP_REMOVED lines=9> */
[----:B------:R-:W3:Y:S04]  /*10230*/  LDL R4, [R1+0x794] ;  /* 0x0007940001047983 */ /* 0x000ee80000100800 */
[----:B------:R-:W3:Y:S01]  /*10240*/  LDL R5, [R1+0x798] ;  /* 0x0007980001057983 */ /* 0x000ee20000100800 */
[----:B------:R-:W-:Y:S02]  /*10250*/  ISETP.GT.AND P1, PT, R3, 0x4, PT ;  /* 0x000000040300780c */ /* 0x000fe40003f24270 */
[----:B------:R-:W-:Y:S01]  /*10260*/  PRMT R2, RZ, 0x7610, R2 ;  /* 0x00007610ff027816 */ /* 0x000fe20000000002 */
[----:B----4-:R0:W-:Y:S01]  /*10270*/  STL [R1+0x10d8], R60 ;  /* 0x0010d83c01007387 */ /* 0x0101e20000100800 */
[----:B------:R-:W-:-:S03]  /*10280*/  PRMT R61, RZ, 0x7610, R61 ;  /* 0x00007610ff3d7816 */ /* 0x000fc6000000003d */
[----:B0-----:R-:W4:Y:S06]  /*10290*/  LDL R60, [R1+0x784] ;  /* 0x00078400013c7983 */ /* 0x001f2c0000100800 */
[----:B---3--:R-:W-:-:S04]  /*102a0*/  @P1 LOP3.LUT R5, R5, R4, RZ, 0x3c, !PT ;  /* 0x0000000405051212 */ /* 0x008fc800078e3cff */
[----:B------:R-:W-:-:S04]  /*102b0*/  @P1 LOP3.LUT R4, R5, R4, RZ, 0x3c, !PT ;  /* 0x0000000405041212 */ /* 0x000fc800078e3cff */
[----:B------:R-:W-:-:S05]  /*102c0*/  @P1 LOP3.LUT R5, R5, R4, RZ, 0x3c, !PT ;  /* 0x0000000405051212 */ /* 0x000fca00078e3cff */
[----:B------:R0:W3:Y:S04]  /*102d0*/  @P1 LDG.E.U8 R2, desc[UR6][R4.64] ;  /* 0x0000000604021981 */ /* 0x0000e8000c1e1100 */
[----:B------:R-:W0:Y:S04]  /*102e0*/  LDL R4, [R1+0x78c] ;  /* 0x00078c0001047983 */ /* 0x000e280000100800 */
[----:B------:R-:W0:Y:S01]  /*102f0*/  LDL R5, [R1+0x790] ;  /* 0x0007900001057983 */ /* 0x000e220000100800 */
[----:B------:R-:W-:Y:S02]  /*10300*/  ISETP.GT.AND P2, PT, R3, 0x5, PT ;  /* 0x000000050300780c */ /* 0x000fe40003f44270 */
[----:B0-----:R-:W-:-:S04]  /*10310*/  @P1 LOP3.LUT R5, R5, R4, RZ, 0x3c, !PT ;  /* 0x0000000405051212 */ /* 0x001fc800078e3cff */
[----:B------:R-:W-:-:S04]  /*10320*/  @P1 LOP3.LUT R4, R5, R4, RZ, 0x3c, !PT ;  /* 0x0000000405041212 */ /* 0x000fc800078e3cff */
[----:B------:R-:W-:-:S05]  /*10330*/  @P1 LOP3.LUT R5, R5, R4, RZ, 0x3c, !PT ;  /* 0x0000000405051212 */ /* 0x000fca00078e3cff */
[----:B------:R0:W2:Y:S01]  /*10340*/  @P1 LDG.E.U8 R61, desc[UR6][R4.64] ;  /* 0x00000006043d1981 */ /* 0x0000a2000c1e1100 */
[----:B------:R-:W-:-:S03]  /*10350*/  PRMT R59, RZ, 0x7610, R59 ;  /* 0x00007610ff3b7816 */ /* 0x000fc6000000003b */
[----:B---3--:R-:W-:Y:S01]  /*10360*/  STL [R1+0x10dc], R2 ;  /* 0x0010dc0201007387 */ /* 0x008fe20000100800 */
[----:B0-----:R-:W-:Y:S02]  /*10370*/  @P2 IMAD.MOV.U32 R4, RZ, RZ, R0 ;  /* 0x000000ffff042224 */ /* 0x001fe400078e0000 */
[----:B----4-:R-:W-:-:S05]  /*10380*/  @P2 IMAD.MOV.U32 R5, RZ, RZ, R60 ;  /* 0x000000ffff052224 */ /* 0x010fca00078e003c */
[----:B------:R0:W3:Y:S04]  /*10390*/  @P2 LDG.E.U8 R59, desc[UR6][R4.64] ;  /* 0x00000006043b2981 */ /* 0x0000e8000c1e1100 */
[----:B--2---:R1:W-:Y:S04]  /*103a0*/  STL [R1+0x10e0], R61 ;  /* 0x0010e03d01007387 */ /* 0x0043e80000100800 */
[----:B------:R-:W0:Y:S04]  /*103b0*/  LDL R4, [R1+0x77c] ;  /* 0x00077c0001047983 */ /* 0x000e280000100800 */
[----:B------:R-:W0:Y:S01]  /*103c0*/  LDL R5, [R1+0x780] ;  /* 0x0007800001057983 */ /* 0x000e220000100800 */
[----:B------:R-:W-:-:S03]  /*103d0*/  PRMT R58, RZ, 0x7610, R58 ;  /* 0x00007610ff3a7816 */ /* 0x000fc6000000003a */
[----:B-1----:R-:W2:Y:S04]  /*103e0*/  LDL R61, [R1+0x76c] ;  /* 0x00076c00013d7983 */ /* 0x002ea80000100800 */
[----:B------:R-:W4:Y:S04]  /*103f0*/  LDL R60, [R1+0x770] ;  /* 0x00077000013c7983 */ /* 0x000f280000100800 */
[----:B------:R-:W2:Y:S04]  /*10400*/  LDL R2, [R1+0x764] ;  /* 0x0007640001027983 */ /* 0x000ea80000100800 */
[----:B------:R-:W2:Y:S01]  /*10410*/  LDL R0, [R1+0x768] ;  /* 0x0007680001007983 */ /* 0x000ea20000100800 */
[----:B0-----:R-:W-:-:S04]  /*10420*/  @P2 LOP3.LUT R5, R5, R4, RZ, 0x3c, !PT ;  /* 0x0000000405052212 */ /* 0x001fc800078e3cff */
[----:B------:R-:W-:-:S04]  /*10430*/  @P2 LOP3.LUT R4, R5, R4, RZ, 0x3c, !PT ;  /* 0x0000000405042212 */ /* 0x000fc800078e3cff */
[----:B------:R-:W-:-:S05]  /*10440*/  @P2 LOP3.LUT R5, R5, R4, RZ, 0x3c, !PT ;  /* 0x0000000405052212 */ /* 0x000fca00078e3cff */
[----:B------:R-:W4:Y:S04]  /*10450*/  @P2 LDG.E.U8 R58, desc[UR6][R4.64] ;  /* 0x00000006043a2981 */ /* 0x000f28000c1e1100 */
[----:B---3--:R0:W-:Y:S04]  /*10460*/  STL [R1+0x10e4], R59 ;  /* 0x0010e43b01007387 */ /* 0x0081e80000100800 */
[----:B------:R-:W3:Y:S04]  /*10470*/  LDL R4, [R1+0x774] ;  /* 0x0007740001047983 */ /* 0x000ee80000100800 */
[----:B------:R-:W3:Y:S04]  /*10480*/  LDL R5, [R1+0x778] ;  /* 0x0007780001057983 */ /* 0x000ee80000100800 */
[----:B0-----:R-:W2:Y:S01]  /*10490*/  LDL R59, [R1+0x760] ;  /* 0x00076000013b7983 */ /* 0x001ea20000100800 */
[----:B------:R-:W-:-:S03]  /*104a0*/  ISETP.GT.AND P0, PT, R3, 0x6, PT ;  /* 0x000000060300780c */ /* 0x000fc60003f04270 */
[----:B----4-:R0:W-:Y:S04]  /*104b0*/  STL [R1+0x10e8], R58 ;  /* 0x0010e83a01007387 */ /* 0x0101e80000100800 */
[----:B0-----:R-:W4:Y:S06]  /*104c0*/  LDL R58, [R1+0x75c] ;  /* 0x00075c00013a7983 */ /* 0x001f2c0000100800 */
[----:B---3--:R-:W-:-:S04]  /*104d0*/  @P0 LOP3.LUT R5, R5, R4, RZ, 0x3c, !PT ;  /* 0x0000000405050212 */ /* 0x008fc800078e3cff */
[----:B------:R-:W-:Y:S02]  /*104e0*/  @P0 LOP3.LUT R4, R5, R4, RZ, 0x3c, !PT ;  /* 0x0000000405040212 */ /* 0x000fe400078e3cff */
[----:B------:R-:W-:Y:S02]  /*104f0*/  ISETP.GT.AND P1, PT, R3, 0x7, PT ;  /* 0x000000070300780c */ /* 0x000fe40003f24270 */
[----:B------:R-:W-:Y:S02]  /*10500*/  PRMT R57, RZ, 0x7610, R57 ;  /* 0x00007610ff397816 */ /* 0x000fe40000000039 */
[----:B------:R-:W-:Y:S02]  /*10510*/  @P0 LOP3.LUT R5, R5, R4, RZ, 0x3c, !PT ;  /* 0x0000000405050212 */ /* 0x000fe400078e3cff */
[----:B------:R-:W-:-:S03]  /*10520*/  PRMT R56, RZ, 0x7610, R56 ;  /* 0x00007610ff387816 */ /* 0x000fc60000000038 */
[----:B------:R0:W3:Y:S01]  /*10530*/  @P0 LDG.E.U8 R57, desc[UR6][R4.64] ;  /* 0x0000000604390981 */ /* 0x0000e2000c1e1100 */
[----:B------:R-:W-:Y:S01]  /*10540*/  PRMT R55, RZ, 0x7610, R55 ;  /* 0x00007610ff377816 */ /* 0x000fe20000000037 */
[----:B0-----:R-:W-:Y:S02]  /*10550*/  @P0 IMAD.MOV.U32 R4, RZ, RZ, R60 ;  /* 0x000000ffff040224 */ /* 0x001fe400078e003c */
[----:B--2---:R-:W-:Y:S01]  /*10560*/  @P0 IMAD.MOV.U32 R5, RZ, RZ, R61 ;  /* 0x000000ffff050224 */ /* 0x004fe200078e003d */
[----:B------:R-:W-:Y:S01]  /*10570*/  PRMT R54, RZ, 0x7610, R54 ;  /* 0x00007610ff367816 */ /* 0x000fe20000000036 */
[----:B------:R-:W2:Y:S04]  /*10580*/  LDL R61, [R1+0x74c] ;  /* 0x00074c00013d7983 */ /* 0x000ea80000100800 */
[----:B------:R0:W3:Y:S04]  /*10590*/  @P0 LDG.E.U8 R56, desc[UR6][R4.64] ;  /* 0x0000000604380981 */ /* 0x0000e8000c1e1100 */
[----:B------:R-:W2:Y:S01]  /*105a0*/  LDL R60, [R1+0x750] ;  /* 0x00075000013c7983 */ /* 0x000ea20000100800 */
[----:B0-----:R-:W-:-:S02]  /*105b0*/  @P1 IMAD.MOV.U32 R4, RZ, RZ, R0 ;  /* 0x000000ffff041224 */ /* 0x001fc400078e0000 */
[----:B------:R-:W-:Y:S01]  /*105c0*/  @P1 IMAD.MOV.U32 R5, RZ, RZ, R2 ;  /* 0x000000ffff051224 */ /* 0x000fe200078e0002 */
[----:B------:R-:W3:Y:S04]  /*105d0*/  LDL R0, [R1+0x748] ;  /* 0x0007480001007983 */ /* 0x000ee80000100800 */
[----:B------:R0:W3:Y:S04]  /*105e0*/  @P1 LDG.E.U8 R55, desc[UR6][R4.64] ;  /* 0x0000000604371981 */ /* 0x0000e8000c1e1100 */
[----:B------:R-:W3:Y:S01]  /*105f0*/  LDL R2, [R1+0x744] ;  /* 0x0007440001027983 */ /* 0x000ee20000100800 */
[----:B0-----:R-:W-:-:S03]  /*10600*/  @P1 IMAD.MOV.U32 R4, RZ, RZ, R59 ;  /* 0x000000ffff041224 */ /* 0x001fc600078e003b */
[----:B------:R-:W3:Y:S01]  /*10610*/  LDL R59, [R1+0x73c] ;  /* 0x00073c00013b7983 */ /* 0x000ee20000100800 */
[----:B----4-:R-:W-:-:S03]  /*10620*/  @P1 IMAD.MOV.U32 R5, RZ, RZ, R58 ;  /* 0x000000ffff051224 */ /* 0x010fc600078e003a */
[----:B------:R-:W4:Y:S04]  /*10630*/  LDL R58, [R1+0x740] ;  /* 0x00074000013a7983 */ /* 0x000f280000100800 */
[----:B------:R0:W4:Y:S04]  /*10640*/  @P1 LDG.E.U8 R54, desc[UR6][R4.64] ;  /* 0x0000000604361981 */ /* 0x000128000c1e1100 */
[----:B------:R-:W0:Y:S04]  /*10650*/  LDL R4, [R1+0x754] ;  /* 0x0007540001047983 */ /* 0x000e280000100800 */
[----:B------:R-:W0:Y:S01]  /*10660*/  LDL R5, [R1+0x758] ;  /* 0x0007580001057983 */ /* 0x000e220000100800 */
[----:B------:R-:W-:-:S02]  /*10670*/  ISETP.GT.AND P2, PT, R3, 0x8, PT ;  /* 0x000000080300780c */ /* 0x000fc40003f44270 */
[----:B------:R-:W-:Y:S02]  /*10680*/  ISETP.GT.AND P0, PT, R3, 0x9, PT ;  /* 0x000000090300780c */ /* 0x000fe40003f04270 */
[----:B------:R-:W-:Y:S02]  /*10690*/  PRMT R53, RZ, 0x7610, R53 ;  /* 0x00007610ff357816 */ /* 0x000fe40000000035 */
[----:B------:R-:W-:Y:S02]  /*106a0*/  PRMT R52, RZ, 0x7610, R52 ;  /* 0x00007610ff347816 */ /* 0x000fe40000000034 */
[----:B------:R-:W-:Y:S02]  /*106b0*/  PRMT R51, RZ, 0x7610, R51 ;  /* 0x00007610ff337816 */ /* 0x000fe40000000033 */
[----:B------:R-:W-:-:S03]  /*106c0*/  PRMT R50, RZ, 0x7610, R50 ;  /* 0x00007610ff327816 */ /* 0x000fc60000000032 */
[----:B0-----:R-:W-:-:S04]  /*106d0*/  @P2 LOP3.LUT R5, R5, R4, RZ, 0x3c, !PT ;  /* 0x0000000405052212 */ /* 0x001fc800078e3cff */
[----:B------:R-:W-:-:S04]  /*106e0*/  @P2 LOP3.LUT R4, R5, R4, RZ, 0x3c, !PT ;  /* 0x0000000405042212 */ /* 0x000fc800078e3cff */
[----:B------:R-:W-:-:S05]  /*106f0*/  @P2 LOP3.LUT R5, R5, R4, RZ, 0x3c, !PT ;  /* 0x0000000405052212 */ /* 0x000fca00078e3cff */
[----:B------:R2:W4:Y:S02]  /*10700*/  @P2 LDG.E.U8 R53, desc[UR6][R4.64] ;  /* 0x0000000604352981 */ /* 0x000524000c1e1100 */
[----:B--2---:R-:W-:Y:S02]  /*10710*/  @P2 IMAD.MOV.U32 R4, RZ, RZ, R60 ;  /* 0x000000ffff042224 */ /* 0x004fe400078e003c */
[----:B------:R-:W-:Y:S01]  /*10720*/  @P2 IMAD.MOV.U32 R5, RZ, RZ, R61 ;  /* 0x000000ffff052224 */ /* 0x000fe200078e003d */
[----:B------:R-:W2:Y:S04]  /*10730*/  LDL R60, [R1+0x730] ;  /* 0x00073000013c7983 */ /* 0x000ea80000100800 */
[----:B------:R3:W2:Y:S04]  /*10740*/  @P2 LDG.E.U8 R52, desc[UR6][R4.64] ;  /* 0x0000000604342981 */ /* 0x0006a8000c1e1100 */
[----:B------:R-:W2:Y:S01]  /*10750*/  LDL R61, [R1+0x72c] ;  /* 0x00072c00013d7983 */ /* 0x000ea20000100800 */
[----:B---3--:R-:W-:-:S02]  /*10760*/  @P0 IMAD.MOV.U32 R4, RZ, RZ, R0 ;  /* 0x000000ffff040224 */ /* 0x008fc400078e0000 */
[----:B------:R-:W-:Y:S01]  /*10770*/  @P0 IMAD.MOV.U32 R5, RZ, RZ, R2 ;  /* 0x000000ffff050224 */ /* 0x000fe200078e0002 */
[----:B------:R-:W3:Y:S04]  /*10780*/  LDL R0, [R1+0x728] ;  /* 0x0007280001007983 */ /* 0x000ee80000100800 */
[----:B------:R4:W3:Y:S04]  /*10790*/  @P0 LDG.E.U8 R51, desc[UR6][R4.64] ;  /* 0x0000000604330981 */ /* 0x0008e8000c1e1100 */
[----:B------:R-:W3:Y:S01]  /*107a0*/  LDL R2, [R1+0x724] ;  /* 0x0007240001027983 */ /* 0x000ee20000100800 */
[----:B----4-:R-:W-:-:S02]  /*107b0*/  @P0 IMAD.MOV.U32 R4, RZ, RZ, R58 ;  /* 0x000000ffff040224 */ /* 0x010fc400078e003a */
[----:B------:R-:W-:Y:S01]  /*107c0*/  @P0 IMAD.MOV.U32 R5, RZ, RZ, R59 ;  /* 0x000000ffff050224 */ /* 0x000fe200078e003b */
[----:B------:R-:W4:Y:S04]  /*107d0*/  LDL R58, [R1+0x720] ;  /* 0x00072000013a7983 */ /* 0x000f280000100800 */
[----:B------:R0:W4:Y:S04]  /*107e0*/  @P0 LDG.E.U8 R50, desc[UR6][R4.64] ;  /* 0x0000000604320981 */ /* 0x000128000c1e1100 */
[----:B------:R-:W4:Y:S04]  /*107f0*/  LDL R59, [R1+0x71c] ;  /* 0x00071c00013b7983 */ /* 0x000f280000100800 */
        /* <DEDUP_REMOVED lines=105> */
[C---:B------:R-:W-:Y:S01]  /*10e90*/  ISETP.GT.AND P0, PT, R3.reuse, 0x12, PT ;  /* 0x000000120300780c */ /* 0x040fe20003f04270 */
[----:B------:R-:W4:Y:S04]  /*10ea0*/  LDL R59, [R1+0x694] ;  /* 0x00069400013b7983 */ /* 0x000f280000100800 */
[----:B------:R0:W4:Y:S01]  /*10eb0*/  @P2 LDG.E.U8 R34, desc[UR6][R4.64] ;  /* 0x0000000604222981 */ /* 0x000122000c1e1100 */
[----:B------:R-:W-:Y:S02]  /*10ec0*/  PRMT R33, RZ, 0x7610, R33 ;  /* 0x00007610ff217816 */ /* 0x000fe40000000021 */
[----:B------:R-:W-:Y:S01]  /*10ed0*/  ISETP.GT.AND P1, PT, R3, 0x13, PT ;  /* 0x000000130300780c */ /* 0x000fe20003f24270 */
[----:B------:R-:W4:Y:S04]  /*10ee0*/  LDL R58, [R1+0x698] ;  /* 0x00069800013a7983 */ /* 0x000f280000100800 */
[----:B------:R-:W0:Y:S04]  /*10ef0*/  LDL R4, [R1+0x6b4] ;  /* 0x0006b40001047983 */ /* 0x000e280000100800 */
[----:B------:R-:W0:Y:S01]  /*10f00*/  LDL R5, [R1+0x6b8] ;  /* 0x0006b80001057983 */ /* 0x000e220000100800 */
[----:B------:R-:W-:-:S02]  /*10f10*/  PRMT R32, RZ, 0x7610, R32 ;  /* 0x00007610ff207816 */ /* 0x000fc40000000020 */
[----:B------:R-:W-:Y:S02]  /*10f20*/  PRMT R31, RZ, 0x7610, R31 ;  /* 0x00007610ff1f7816 */ /* 0x000fe4000000001f */
        /* <DEDUP_REMOVED lines=13> */
[----:B------:R-:W3:Y:S04]  /*11000*/  LDL R2, [R1+0x684] ;  /* 0x0006840001027983 */ /* 0x000ee80000100800 */
[----:B------:R-:W0:Y:S04]  /*11010*/  LDL R4, [R1+0x69c] ;  /* 0x00069c0001047983 */ /* 0x000e280000100800 */
[----:B------:R-:W0:Y:S01]  /*11020*/  LDL R5, [R1+0x6a0] ;  /* 0x0006a00001057983 */ /* 0x000e220000100800 */
[----:B------:R-:W-:-:S02]  /*11030*/  ISETP.GT.AND P2, PT, R3, 0x14, PT ;  /* 0x000000140300780c */ /* 0x000fc40003f44270 */
[----:B------:R-:W-:Y:S02]  /*11040*/  PRMT R30, RZ, 0x7610, R30 ;  /* 0x00007610ff1e7816 */ /* 0x000fe4000000001e */
[----:B------:R-:W-:Y:S02]  /*11050*/  PRMT R29, RZ, 0x7610, R29 ;  /* 0x00007610ff1d7816 */ /* 0x000fe4000000001d */
[----:B------:R-:W-:Y:S02]  /*11060*/  ISETP.GT.AND P0, PT, R3, 0x15, PT ;  /* 0x000000150300780c */ /* 0x000fe40003f04270 */
[----:B------:R-:W-:Y:S02]  /*11070*/  PRMT R28, RZ, 0x7610, R28 ;  /* 0x00007610ff1c7816 */ /* 0x000fe4000000001c */
[----:B------:R-:W-:Y:S02]  /*11080*/  PRMT R27, RZ, 0x7610, R27 ;  /* 0x00007610ff1b7816 */ /* 0x000fe4000000001b */
[----:B0-----:R-:W-:-:S04]  /*11090*/  @P1 LOP3.LUT R5, R5, R4, RZ, 0x3c, !PT ;  /* 0x0000000405051212 */ /* 0x001fc800078e3cff */
[----:B------:R-:W-:-:S04]  /*110a0*/  @P1 LOP3.LUT R4, R5, R4, RZ, 0x3c, !PT ;  /* 0x0000000405041212 */ /* 0x000fc800078e3cff */
[----:B------:R-:W-:-:S05]  /*110b0*/  @P1 LOP3.LUT R5, R5, R4, RZ, 0x3c, !PT ;  /* 0x0000000405051212 */ /* 0x000fca00078e3cff */
[----:B------:R4:W3:Y:S02]  /*110c0*/  @P1 LDG.E.U8 R30, desc[UR6][R4.64] ;  /* 0x00000006041e1981 */ /* 0x0008e4000c1e1100 */
[----:B----4-:R-:W-:Y:S02]  /*110d0*/  @P2 IMAD.MOV.U32 R4, RZ, RZ, R58 ;  /* 0x000000ffff042224 */ /* 0x010fe400078e003a */
[----:B------:R-:W-:Y:S01]  /*110e0*/  @P2 IMAD.MOV.U32 R5, RZ, RZ, R59 ;  /* 0x000000ffff052224 */ /* 0x000fe200078e003b */
[----:B------:R-:W4:Y:S04]  /*110f0*/  LDL R58, [R1+0x678] ;  /* 0x00067800013a7983 */ /* 0x000f280000100800 */
[----:B------:R2:W4:Y:S04]  /*11100*/  @P2 LDG.E.U8 R29, desc[UR6][R4.64] ;  /* 0x00000006041d2981 */ /* 0x000528000c1e1100 */
[----:B------:R-:W4:Y:S01]  /*11110*/  LDL R59, [R1+0x674] ;  /* 0x00067400013b7983 */ /* 0x000f220000100800 */
[----:B--2---:R-:W-:-:S02]  /*11120*/  @P2 IMAD.MOV.U32 R4, RZ, RZ, R60 ;  /* 0x000000ffff042224 */ /* 0x004fc400078e003c */
        /* <DEDUP_REMOVED lines=12> */
[----:B------:R-:W-:Y:S02]  /*111f0*/  ISETP.GT.AND P3, PT, R3, 0x18, PT ;  /* 0x000000180300780c */ /* 0x000fe40003f64270 */
[----:B------:R-:W-:Y:S02]  /*11200*/  PRMT R26, RZ, 0x7610, R26 ;  /* 0x00007610ff1a7816 */ /* 0x000fe4000000001a */
[----:B------:R-:W-:Y:S02]  /*11210*/  PRMT R25, RZ, 0x7610, R25 ;  /* 0x00007610ff197816 */ /* 0x000fe40000000019 */
        /* <DEDUP_REMOVED lines=25> */
[----:B------:R-:W-:Y:S02]  /*113b0*/  ISETP.GT.AND P0, PT, R3, 0x1a, PT ;  /* 0x0000001a0300780c */ /* 0x000fe40003f04270 */
[----:B------:R-:W-:Y:S02]  /*113c0*/  PRMT R21, RZ, 0x7610, R21 ;  /* 0x00007610ff157816 */ /* 0x000fe40000000015 */
[----:B------:R-:W-:Y:S02]  /*113d0*/  PRMT R20, RZ, 0x7610, R20 ;  /* 0x00007610ff147816 */ /* 0x000fe40000000014 */
[----:B------:R-:W-:-:S03]  /*113e0*/  PRMT R19, RZ, 0x7610, R19 ;  /* 0x00007610ff137816 */ /* 0x000fc60000000013 */
        /* <DEDUP_REMOVED lines=11> */
[----:B------:R-:W-:Y:S01]  /*114a0*/  ISETP.GT.AND P3, PT, R3, 0x1b, PT ;  /* 0x0000001b0300780c */ /* 0x000fe20003f64270 */
[----:B------:R-:W2:Y:S04]  /*114b0*/  LDL R61, [R1+0x614] ;  /* 0x00061400013d7983 */ /* 0x000ea80000100800 */
[----:B------:R3:W2:Y:S01]  /*114c0*/  @P1 LDG.E.U8 R20, desc[UR6][R4.64] ;  /* 0x0000000604141981 */ /* 0x0006a2000c1e1100 */
[----:B------:R-:W-:Y:S02]  /*114d0*/  PRMT R18, RZ, 0x7610, R18 ;  /* 0x00007610ff127816 */ /* 0x000fe40000000012 */
[----:B------:R-:W-:Y:S01]  /*114e0*/  PRMT R17, RZ, 0x7610, R17 ;  /* 0x00007610ff117816 */ /* 0x000fe20000000011 */
[----:B------:R-:W2:Y:S01]  /*114f0*/  LDL R60, [R1+0x618] ;  /* 0x00061800013c7983 */ /* 0x000ea20000100800 */
[----:B---3--:R-:W-:-:S02]  /*11500*/  @P0 IMAD.MOV.U32 R4, RZ, RZ, R0 ;  /* 0x000000ffff040224 */ /* 0x008fc400078e0000 */
[----:B------:R-:W-:Y:S01]  /*11510*/  @P0 IMAD.MOV.U32 R5, RZ, RZ, R2 ;  /* 0x000000ffff050224 */ /* 0x000fe200078e0002 */
[----:B------:R-:W3:Y:S04]  /*11520*/  LDL R0, [R1+0x610] ;  /* 0x0006100001007983 */ /* 0x000ee80000100800 */
[----:B------:R0:W3:Y:S04]  /*11530*/  @P0 LDG.E.U8 R19, desc[UR6][R4.64] ;  /* 0x0000000604130981 */ /* 0x0000e8000c1e1100 */
[----:B------:R-:W3:Y:S04]  /*11540*/  LDL R2, [R1+0x60c] ;  /* 0x00060c0001027983 */ /* 0x000ee80000100800 */
[----:B------:R-:W0:Y:S04]  /*11550*/  LDL R4, [R1+0x62c] ;  /* 0x00062c0001047983 */ /* 0x000e280000100800 */
[----:B------:R-:W0:Y:S02]  /*11560*/  LDL R5, [R1+0x630] ;  /* 0x0006300001057983 */ /* 0x000e240000100800 */
        /* <DEDUP_REMOVED lines=8> */
[----:B------:R-:W4:Y:S04]  /*115f0*/  LDL R59, [R1+0x604] ;  /* 0x00060400013b7983 */ /* 0x000f280000100800 */
[----:B------:R-:W0:Y:S04]  /*11600*/  LDL R4, [R1+0x61c] ;  /* 0x00061c0001047983 */ /* 0x000e280000100800 */
[----:B------:R-:W0:Y:S01]  /*11610*/  LDL R5, [R1+0x620] ;  /* 0x0006200001057983 */ /* 0x000e220000100800 */
[----:B------:R-:W-:-:S02]  /*11620*/  ISETP.GT.AND P1, PT, R3, 0x1c, PT ;  /* 0x0000001c0300780c */ /* 0x000fc40003f24270 */
[----:B------:R-:W-:Y:S02]  /*11630*/  PRMT R16, RZ, 0x7610, R16 ;  /* 0x00007610ff107816 */ /* 0x000fe40000000010 */
[----:B------:R-:W-:Y:S02]  /*11640*/  ISETP.GT.AND P2, PT, R3, 0x1d, PT ;  /* 0x0000001d0300780c */ /* 0x000fe40003f44270 */
[----:B------:R-:W-:Y:S02]  /*11650*/  PRMT R15, RZ, 0x7610, R15 ;  /* 0x00007610ff0f7816 */ /* 0x000fe4000000000f */
[----:B------:R-:W-:Y:S02]  /*11660*/  PRMT R14, RZ, 0x7610, R14 ;  /* 0x00007610ff0e7816 */ /* 0x000fe4000000000e */
        /* <DEDUP_REMOVED lines=8> */
[----:B------:R3:W2:Y:S02]  /*116f0*/  @P1 LDG.E.U8 R15, desc[UR6][R4.64] ;  /* 0x00000006040f1981 */ /* 0x0006a4000c1e1100 */
[----:B---3--:R-:W-:-:S02]  /*11700*/  @P1 IMAD.MOV.U32 R4, RZ, RZ, R0 ;  /* 0x000000ffff041224 */ /* 0x008fc400078e0000 */
[----:B------:R-:W-:Y:S01]  /*11710*/  @P1 IMAD.MOV.U32 R5, RZ, RZ, R2 ;  /* 0x000000ffff051224 */ /* 0x000fe200078e0002 */
[----:B------:R-:W3:Y:S04]  /*11720*/  LDL R0, [R1+0x5f8] ;  /* 0x0005f80001007983 */ /* 0x000ee80000100800 */
[----:B------:R4:W3:Y:S04]  /*11730*/  @P1 LDG.E.U8 R14, desc[UR6][R4.64] ;  /* 0x00000006040e1981 */ /* 0x0008e8000c1e1100 */
[----:B------:R-:W3:Y:S01]  /*11740*/  LDL R2, [R1+0x5f4] ;  /* 0x0005f40001027983 */ /* 0x000ee20000100800 */
[----:B----4-:R-:W-:-:S02]  /*11750*/  @P2 IMAD.MOV.U32 R4, RZ, RZ, R58 ;  /* 0x000000ffff042224 */ /* 0x010fc400078e003a */
[----:B------:R-:W-:Y:S01]  /*11760*/  @P2 IMAD.MOV.U32 R5, RZ, RZ, R59 ;  /* 0x000000ffff052224 */ /* 0x000fe200078e003b */
[----:B------:R-:W4:Y:S04]  /*11770*/  LDL.LU R58, [R1+0x20] ;  /* 0x00002000013a7983 */ /* 0x000f280000300800 */
[----:B------:R-:W4:Y:S04]  /*11780*/  LDL.LU R59, [R1+0x1c] ;  /* 0x00001c00013b7983 */ /* 0x000f280000300800 */
[----:B------:R-:W4:Y:S04]  /*11790*/  LDL.LU R61, [R1+0x18] ;  /* 0x00001800013d7983 */ /* 0x000f280000300800 */
[----:B------:R0:W4:Y:S04]  /*117a0*/  @P2 LDG.E.U8 R13, desc[UR6][R4.64] ;  /* 0x00000006040d2981 */ /* 0x000128000c1e1100 */
[----:B------:R-:W0:Y:S04]  /*117b0*/  LDL R4, [R1+0x5fc] ;  /* 0x0005fc0001047983 */ /* 0x000e280000100800 */
[----:B------:R-:W0:Y:S01]  /*117c0*/  LDL R5, [R1+0x600] ;  /* 0x0006000001057983 */ /* 0x000e220000100800 */
[----:B------:R-:W-:-:S02]  /*117d0*/  PRMT R12, RZ, 0x7610, R12 ;  /* 0x00007610ff0c7816 */ /* 0x000fc4000000000c */
[----:B0-----:R-:W-:-:S04]  /*117e0*/  @P2 LOP3.LUT R5, R5, R4, RZ, 0x3c, !PT ;  /* 0x0000000405052212 */ /* 0x001fc800078e3cff */
[----:B------:R-:W-:-:S04]  /*117f0*/  @P2 LOP3.LUT R4, R5, R4, RZ, 0x3c, !PT ;  /* 0x0000000405042212 */ /* 0x000fc800078e3cff */
[----:B------:R-:W-:-:S05]  /*11800*/  @P2 LOP3.LUT R5, R5, R4, RZ, 0x3c, !PT ;  /* 0x0000000405052212 */ /* 0x000fca00078e3cff */
[----:B------:R0:W4:Y:S04]  /*11810*/  @P2 LDG.E.U8 R12, desc[UR6][R4.64] ;  /* 0x00000006040c2981 */ /* 0x000128000c1e1100 */
[----:B------:R-:W0:Y:S04]  /*11820*/  LDL R4, [R1+0x664] ;  /* 0x0006640001047983 */ /* 0x000e280000100800 */
[----:B------:R-:W0:Y:S01]  /*11830*/  LDL R5, [R1+0x668] ;  /* 0x0006680001057983 */ /* 0x000e220000100800 */
[----:B------:R-:W-:Y:S02]  /*11840*/  ISETP.GT.AND P0, PT, R3, 0x17, PT ;  /* 0x000000170300780c */ /* 0x000fe40003f04270 */
[----:B------:R-:W-:-:S11]  /*11850*/  PRMT R11, RZ, 0x7610, R11 ;  /* 0x00007610ff0b7816 */ /* 0x000fd6000000000b */
[----:B0-----:R-:W-:-:S04]  /*11860*/  @P0 LOP3.LUT R5, R5, R4, RZ, 0x3c, !PT ;  /* 0x0000000405050212 */ /* 0x001fc800078e3cff */
[----:B------:R-:W-:-:S04]  /*11870*/  @P0 LOP3.LUT R4, R5, R4, RZ, 0x3c, !PT ;  /* 0x0000000405040212 */ /* 0x000fc800078e3cff */
[----:B------:R-:W-:-:S05]  /*11880*/  @P0 LOP3.LUT R5, R5, R4, RZ, 0x3c, !PT ;  /* 0x0000000405050212 */ /* 0x000fca00078e3cff */
[----:B------:R2:W4:Y:S04]  /*11890*/  @P0 LDG.E.U8 R11, desc[UR6][R4.64] ;  /* 0x00000006040b0981 */ /* 0x000528000c1e1100 */
[----:B------:R-:W3:Y:S01]  /*118a0*/  LDL R5, [R1+0x65c] ;  /* 0x00065c0001057983 */ /* 0x000ee20000100800 */
[----:B------:R-:W-:Y:S01]  /*118b0*/  ISETP.GT.AND P1, PT, R3, 0x1e, PT ;  /* 0x0000001e0300780c */ /* 0x000fe20003f24270 */
[----:B--2---:R-:W-:Y:S01]  /*118c0*/  @P0 IMAD.MOV.U32 R4, RZ, RZ, R60 ;  /* 0x000000ffff040224 */ /* 0x004fe200078e003c */
[----:B------:R-:W-:Y:S02]  /*118d0*/  PRMT R10, RZ, 0x7610, R10 ;  /* 0x00007610ff0a7816 */ /* 0x000fe4000000000a */
[----:B------:R-:W-:-:S04]  /*118e0*/  PRMT R9, RZ, 0x7610, R9 ;  /* 0x00007610ff097816 */ /* 0x000fc80000000009 */
[----:B---3--:R0:W2:Y:S05]  /*118f0*/  @P0 LDG.E.U8 R10, desc[UR6][R4.64] ;  /* 0x00000006040a0981 */ /* 0x0080aa000c1e1100 */
[----:B0-----:R-:W-:Y:S02]  /*11900*/  @P1 IMAD.MOV.U32 R4, RZ, RZ, R0 ;  /* 0x000000ffff041224 */ /* 0x001fe400078e0000 */
[----:B------:R-:W-:Y:S02]  /*11910*/  @P1 IMAD.MOV.U32 R5, RZ, RZ, R2 ;  /* 0x000000ffff051224 */ /* 0x000fe400078e0002 */
[----:B------:R-:W3:Y:S04]  /*11920*/  LDL.LU R2, [R1+0x10] ;  /* 0x0000100001027983 */ /* 0x000ee80000300800 */
[----:B------:R-:W2:Y:S04]  /*11930*/  LDL.LU R60, [R1+0xc] ;  /* 0x00000c00013c7983 */ /* 0x000ea80000300800 */
[----:B------:R0:W2:Y:S04]  /*11940*/  @P1 LDG.E.U8 R9, desc[UR6][R4.64] ;  /* 0x0000000604091981 */ /* 0x0000a8000c1e1100 */
[----:B------:R-:W0:Y:S04]  /*11950*/  LDL R4, [R1+0x5ec] ;  /* 0x0005ec0001047983 */ /* 0x000e280000100800 */
[----:B------:R-:W0:Y:S01]  /*11960*/  LDL R5, [R1+0x5f0] ;  /* 0x0005f00001057983 */ /* 0x000e220000100800 */
[----:B------:R-:W-:-:S02]  /*11970*/  PRMT R8, RZ, 0x7610, R8 ;  /* 0x00007610ff087816 */ /* 0x000fc40000000008 */
[----:B0-----:R-:W-:-:S04]  /*11980*/  @P1 LOP3.LUT R5, R5, R4, RZ, 0x3c, !PT ;  /* 0x0000000405051212 */ /* 0x001fc800078e3cff */
[----:B------:R-:W-:-:S04]  /*11990*/  @P1 LOP3.LUT R4, R5, R4, RZ, 0x3c, !PT ;  /* 0x0000000405041212 */ /* 0x000fc800078e3cff */
[----:B------:R-:W-:-:S05]  /*119a0*/  @P1 LOP3.LUT R5, R5, R4, RZ, 0x3c, !PT ;  /* 0x0000000405051212 */ /* 0x000fca00078e3cff */
[----:B------:R0:W2:Y:S04]  /*119b0*/  @P1 LDG.E.U8 R8, desc[UR6][R4.64] ;  /* 0x0000000604081981 */ /* 0x0000a8000c1e1100 */
[----:B------:R-:W0:Y:S04]  /*119c0*/  LDL R4, [R1+0x5e4] ;  /* 0x0005e40001047983 */ /* 0x000e280000100800 */
[----:B------:R-:W0:Y:S01]  /*119d0*/  LDL R5, [R1+0x5e8] ;  /* 0x0005e80001057983 */ /* 0x000e220000100800 */
[----:B------:R-:W-:Y:S02]  /*119e0*/  ISETP.GT.AND P2, PT, R3, 0x1f, PT ;  /* 0x0000001f0300780c */ /* 0x000fe40003f44270 */
[----:B------:R-:W-:-:S11]  /*119f0*/  PRMT R7, RZ, 0x7610, R7 ;  /* 0x00007610ff077816 */ /* 0x000fd60000000007 */
[----:B0-----:R-:W-:-:S04]  /*11a00*/  @P2 LOP3.LUT R5, R5, R4, RZ, 0x3c, !PT ;  /* 0x0000000405052212 */ /* 0x001fc800078e3cff */
[----:B------:R-:W-:-:S04]  /*11a10*/  @P2 LOP3.LUT R4, R5, R4, RZ, 0x3c, !PT ;  /* 0x0000000405042212 */ /* 0x000fc800078e3cff */
[----:B------:R-:W-:-:S05]  /*11a20*/  @P2 LOP3.LUT R5, R5, R4, RZ, 0x3c, !PT ;  /* 0x0000000405052212 */ /* 0x000fca00078e3cff */
[----:B------:R0:W2:Y:S04]  /*11a30*/  @P2 LDG.E.U8 R7, desc[UR6][R4.64] ;  /* 0x0000000604072981 */ /* 0x0000a8000c1e1100 */
[----:B------:R-:W0:Y:S04]  /*11a40*/  LDL R4, [R1+0x5dc] ;  /* 0x0005dc0001047983 */ /* 0x000e280000100800 */
[----:B------:R-:W0:Y:S01]  /*11a50*/  LDL R5, [R1+0x5e0] ;  /* 0x0005e00001057983 */ /* 0x000e220000100800 */
[----:B------:R-:W-:Y:S01]  /*11a60*/  PRMT R6, RZ, 0x7610, R6 ;  /* 0x00007610ff067816 */ /* 0x000fe20000000006 */
[----:B------:R-:W1:Y:S01]  /*11a70*/  S2R R0, SR_TID.X ;  /* 0x0000000000007919 */ /* 0x000e620000002100 */
[----:B0-----:R-:W-:-:S04]  /*11a80*/  @P2 LOP3.LUT R5, R5, R4, RZ, 0x3c, !PT ;  /* 0x0000000405052212 */ /* 0x001fc800078e3cff */
[----:B------:R-:W-:-:S04]  /*11a90*/  @P2 LOP3.LUT R4, R5, R4, RZ, 0x3c, !PT ;  /* 0x0000000405042212 */ /* 0x000fc800078e3cff */
[----:B------:R-:W-:-:S05]  /*11aa0*/  @P2 LOP3.LUT R5, R5, R4, RZ, 0x3c, !PT ;  /* 0x0000000405052212 */ /* 0x000fca00078e3cff */
[----:B------:R0:W2:Y:S04]  /*11ab0*/  @P2 LDG.E.U8 R6, desc[UR6][R4.64] ;  /* 0x0000000604062981 */ /* 0x0000a8000c1e1100 */
[----:B------:R-:W3:Y:S01]  /*11ac0*/  LDL.LU R5, [R1+0x14] ;  /* 0x0000140001057983 */ /* 0x000ee20000300800 */
[----:B-1----:R-:W-:Y:S01]  /*11ad0*/  LOP3.LUT R0, R0, 0x1f, RZ, 0xc0, !PT ;  /* 0x0000001f00007812 */ /* 0x002fe200078ec0ff */
[----:B------:R-:W-:Y:S06]  /*11ae0*/  BAR.SYNC.DEFER_BLOCKING 0x0 ;  /* 0x0000000000007b1d */ /* 0x000fec0000010000 */
[----:B------:R-:W2:Y:S04]  /*11af0*/  LDL.LU R4, [R1+0x8] ;  /* 0x0000080001047983 */ /* 0x000ea80000300800 */
[----:B----4-:R1:W-:Y:S04]  /*11b00*/  STS.U8 [R0+UR4], R58 ;  /* 0x0000003a00007988 */ /* 0x0103e80008000004 */
[----:B------:R4:W-:Y:S04]  /*11b10*/  STS.U8 [R0+UR4+0x20], R59 ;  /* 0x0000203b00007988 */ /* 0x0009e80008000004 */
[----:B------:R0:W-:Y:S04]  /*11b20*/  STS.U8 [R0+UR4+0x40], R61 ;  /* 0x0000403d00007988 */ /* 0x0001e80008000004 */
[----:B------:R-:W-:Y:S04]  /*11b30*/  STL [R1+0x10cc], R3 ;  /* 0x0010cc0301007387 */ /* 0x000fe80000100800 */
[----:B-1----:R-:W2:Y:S04]  /*11b40*/  LDL.LU R58, [R1+0x10e8] ;  /* 0x0010e800013a7983 */ /* 0x002ea80000300800 */
[----:B----4-:R-:W4:Y:S04]  /*11b50*/  LDL.LU R59, [R1+0x10e4] ;  /* 0x0010e400013b7983 */ /* 0x010f280000300800 */
[----:B0-----:R-:W4:Y:S04]  /*11b60*/  LDL.LU R61, [R1+0x10e0] ;  /* 0x0010e000013d7983 */ /* 0x001f280000300800 */
[----:B---3--:R0:W-:Y:S02]  /*11b70*/  STS.U8 [R0+UR4+0x60], R5 ;  /* 0x0000600500007988 */ /* 0x0081e40008000004 */
[----:B0-----:R-:W0:Y:S02]  /*11b80*/  S2R R5, SR_TID.X ;  /* 0x0000000000057919 */ /* 0x001e240000002100 */
[----:B------:R-:W-:Y:S04]  /*11b90*/  STS.U8 [R0+UR4+0x220], R53 ;  /* 0x0002203500007988 */ /* 0x000fe80008000004 */
[----:B------:R-:W-:Y:S04]  /*11ba0*/  STS.U8 [R0+UR4+0x200], R52 ;  /* 0x0002003400007988 */ /* 0x000fe80008000004 */
[----:B------:R-:W-:Y:S04]  /*11bb0*/  STS.U8 [R0+UR4+0x260], R51 ;  /* 0x0002603300007988 */ /* 0x000fe80008000004 */
[----:B------:R-:W-:Y:S04]  /*11bc0*/  STS.U8 [R0+UR4+0x240], R50 ;  /* 0x0002403200007988 */ /* 0x000fe80008000004 */
[----:B------:R-:W-:Y:S04]  /*11bd0*/  STS.U8 [R0+UR4+0x400], R37 ;  /* 0x0004002500007988 */ /* 0x000fe80008000004 */
[----:B------:R-:W-:Y:S04]  /*11be0*/  STS.U8 [R0+UR4+0x420], R36 ;  /* 0x0004202400007988 */ /* 0x000fe80008000004 */
[----:B------:R-:W-:Y:S01]  /*11bf0*/  STS.U8 [R0+UR4+0x440], R35 ;  /* 0x0004402300007988 */ /* 0x000fe20008000004 */
[----:B0-----:R-:W-:-:S03]  /*11c00*/  LOP3.LUT R5, R5, 0x1f, RZ, 0xc0, !PT ;  /* 0x0000001f05057812 */ /* 0x001fc600078ec0ff */
[----:B------:R-:W-:Y:S01]  /*11c10*/  STS.U8 [R0+UR4+0x460], R34 ;  /* 0x0004602200007988 */ /* 0x000fe20008000004 */
[----:B------:R-:W-:-:S03]  /*11c20*/  LOP3.LUT R5, R5, 0x8, RZ, 0x3c, !PT ;  /* 0x0000000805057812 */ /* 0x000fc600078e3cff */
[----:B------:R-:W-:Y:S04]  /*11c30*/  STS.U8 [R0+UR4+0x620], R24 ;  /* 0x0006201800007988 */ /* 0x000fe80008000004 */
[----:B------:R-:W-:Y:S04]  /*11c40*/  STS.U8 [R0+UR4+0x600], R23 ;  /* 0x0006001700007988 */ /* 0x000fe80008000004 */
[----:B------:R-:W-:Y:S04]  /*11c50*/  STS.U8 [R0+UR4+0x660], R22 ;  /* 0x0006601600007988 */ /* 0x000fe80008000004 */
[----:B------:R-:W-:Y:S04]  /*11c60*/  STS.U8 [R0+UR4+0x640], R21 ;  /* 0x0006401500007988 */ /* 0x000fe80008000004 */
[----:B------:R0:W-:Y:S04]  /*11c70*/  STS.U8 [R5+UR4+0x80], R2 ;  /* 0x0000800205007988 */ /* 0x0001e80008000004 */
[----:B--2---:R1:W-:Y:S04]  /*11c80*/  STS.U8 [R5+UR4+0xa0], R60 ;  /* 0x0000a03c05007988 */ /* 0x0043e80008000004 */
[----:B0-----:R-:W2:Y:S04]  /*11c90*/  LDL.LU R2, [R1+0x10dc] ;  /* 0x0010dc0001027983 */ /* 0x001ea80000300800 */
[----:B-1----:R-:W3:Y:S04]  /*11ca0*/  LDL.LU R60, [R1+0x10d8] ;  /* 0x0010d800013c7983 */ /* 0x002ee80000300800 */
[----:B------:R0:W-:Y:S02]  /*11cb0*/  STS.U8 [R5+UR4+0xc0], R4 ;  /* 0x0000c00405007988 */ /* 0x0001e40008000004 */
[----:B0-----:R-:W-:-:S02]  /*11cc0*/  LOP3.LUT R4, R0, 0x10, RZ, 0x3c, !PT ;  /* 0x0000001000047812 */ /* 0x001fc400078e3cff */
[C---:B------:R-:W-:Y:S01]  /*11cd0*/  ISETP.GE.AND P0, PT, R0.reuse, R3, PT ;  /* 0x000000030000720c */ /* 0x040fe20003f06270 */
[----:B---3--:R0:W-:Y:S04]  /*11ce0*/  STS.U8 [R5+UR4+0xe0], R60 ;  /* 0x0000e03c05007988 */ /* 0x0081e80008000004 */
[----:B------:R-:W-:Y:S04]  /*11cf0*/  STS.U8 [R5+UR4+0x2a0], R49 ;  /* 0x0002a03105007988 */ /* 0x000fe80008000004 */
        /* <DEDUP_REMOVED lines=11> */
[----:B--2---:R1:W-:Y:S04]  /*11db0*/  STS.U8 [R4+UR4+0x100], R2 ;  /* 0x0001000204007988 */ /* 0x0043e80008000004 */
[----:B----4-:R-:W-:Y:S04]  /*11dc0*/  STS.U8 [R4+UR4+0x120], R61 ;  /* 0x0001203d04007988 */ /* 0x010fe80008000004 */
        /* <DEDUP_REMOVED lines=12> */
[----:B0-----:R-:W2:Y:S04]  /*11e90*/  LDL.LU R60, [R1+0x10d4] ;  /* 0x0010d400013c7983 */ /* 0x001ea80000300800 */
[----:B------:R-:W-:Y:S04]  /*11ea0*/  STS.U8 [R4+UR4+0x760], R13 ;  /* 0x0007600d04007988 */ /* 0x000fe80008000004 */
[----:B-1----:R-:W3:Y:S04]  /*11eb0*/  LDL.LU R2, [R1+0x10d0] ;  /* 0x0010d00001027983 */ /* 0x002ee80000300800 */
[----:B------:R0:W-:Y:S04]  /*11ec0*/  STS.U8 [R4+UR4+0x740], R12 ;  /* 0x0007400c04007988 */ /* 0x0001e80008000004 */
[----:B------:R-:W4:Y:S04]  /*11ed0*/  LDL R5, [R1+0xba4] ;  /* 0x000ba40001057983 */ /* 0x000f280000100800 */
[----:B0-----:R-:W4:Y:S01]  /*11ee0*/  LDL R4, [R1+0xba8] ;  /* 0x000ba80001047983 */ /* 0x001f220000100800 */
[----:B------:R-:W-:-:S05]  /*11ef0*/  LOP3.LUT R0, R0, 0x18, RZ, 0x3c, !PT ;  /* 0x0000001800007812 */ /* 0x000fca00078e3cff */
        /* <DEDUP_REMOVED lines=15> */
[----:B------:R0:W-:Y:S01]  /*11ff0*/  STS.U8 [R0+UR4+0x7c0], R6 ;  /* 0x0007c00600007988 */ /* 0x0001e20008000004 */
[----:B------:R-:W-:Y:S01]  /*12000*/  PRMT R3, RZ, 0x7610, R3 ;  /* 0x00007610ff037816 */ /* 0x000fe20000000003 */
[----:B------:R-:W-:Y:S06]  /*12010*/  BAR.SYNC.DEFER_BLOCKING 0x0 ;  /* 0x0000000000007b1d */ /* 0x000fec0000010000 */
[----:B0-----:R-:W3:Y:S04]  /*12020*/  LDL.LU R0, [R1+0x7cc] ;  /* 0x0007cc0001007983 */ /* 0x001ee80000300800 */
[----:B----4-:R-:W4:Y:S04]  /*12030*/  @!P0 LDG.E.U8 R3, desc[UR6][R4.64] ;  /* 0x0000000604038981 */ /* 0x010f28000c1e1100 */
[----:B----4-:R0:W-:Y:S04]  /*12040*/  STL [R1+0x540], R3 ;  /* 0x0005400301007387 */ /* 0x0101e80000100800 */
[----:B0-----:R-:W4:Y:S04]  /*12050*/  LDL.LU R3, [R1+0x10cc] ;  /* 0x0010cc0001037983 */ /* 0x001f280000300800 */
[----:B------:R-:W3:Y:S04]  /*12060*/  LDL R4, [R1+0x5d4] ;  /* 0x0005d40001047983 */ /* 0x000ee80000100800 */
[----:B------:R-:W3:Y:S01]  /*12070*/  LDL R5, [R1+0x5d8] ;  /* 0x0005d80001057983 */ /* 0x000ee20000100800 */
[----:B--2---:R-:W-:-:S02]  /*12080*/  PRMT R60, RZ, 0x7610, R60 ;  /* 0x00007610ff3c7816 */ /* 0x004fc4000000003c */
[----:B---3--:R-:W-:-:S04]  /*12090*/  @!P0 LOP3.LUT R5, R5, R4, RZ, 0x3c, !PT ;  /* 0x0000000405058212 */ /* 0x008fc800078e3cff */
[----:B------:R-:W-:-:S04]  /*120a0*/  @!P0 LOP3.LUT R4, R5, R4, RZ, 0x3c, !PT ;  /* 0x0000000405048212 */ /* 0x000fc800078e3cff */
[----:B------:R-:W-:-:S05]  /*120b0*/  @!P0 LOP3.LUT R5, R5, R4, RZ, 0x3c, !PT ;  /* 0x0000000405058212 */ /* 0x000fca00078e3cff */
[----:B------:R-:W2:Y:S04]  /*120c0*/  @!P0 LDG.E.U8 R60, desc[UR6][R4.64] ;  /* 0x00000006043c8981 */ /* 0x000ea8000c1e1100 */
[----:B--2---:R0:W-:Y:S04]  /*120d0*/  STL [R1+0x53c], R60 ;  /* 0x00053c3c01007387 */ /* 0x0041e80000100800 */
[----:B0-----:R-:W2:Y:S04]  /*120e0*/  LDL.LU R60, [R1+0x10c8] ;  /* 0x0010c800013c7983 */ /* 0x001ea80000300800 */
[----:B------:R-:W3:Y:S04]  /*120f0*/  LDL R4, [R1+0x5d0] ;  /* 0x0005d00001047983 */ /* 0x000ee80000100800 */
[----:B------:R-:W3:Y:S01]  /*12100*/  LDL R5, [R1+0xba0] ;  /* 0x000ba00001057983 */ /* 0x000ee20000100800 */
[----:B------:R-:W-:-:S02]  /*12110*/  PRMT R2, RZ, 0x7610, R2 ;  /* 0x00007610ff027816 */ /* 0x000fc40000000002 */
[----:B---3--:R-:W-:-:S04]  /*12120*/  @!P0 LOP3.LUT R5, R5, R4, RZ, 0x3c, !PT ;  /* 0x0000000405058212 */ /* 0x008fc800078e3cff */
[----:B------:R-:W-:-:S04]  /*12130*/  @!P0 LOP3.LUT R4, R5, R4, RZ, 0x3c, !PT ;  /* 0x0000000405048212 */ /* 0x000fc800078e3cff */
[----:B------:R-:W-:-:S05]  /*12140*/  @!P0 LOP3.LUT R5, R5, R4, RZ, 0x3c, !PT ;  /* 0x0000000405058212 */ /* 0x000fca00078e3cff */
[----:B------:R-:W3:Y:S04]  /*12150*/  @!P0 LDG.E.U8 R2, desc[UR6][R4.64] ;  /* 0x0000000604028981 */ /* 0x000ee8000c1e1100 */
[----:B---3--:R0:W-:Y:S04]  /*12160*/  STL [R1+0x538], R2 ;  /* 0x0005380201007387 */ /* 0x0081e80000100800 */
[----:B0-----:R-:W3:Y:S04]  /*12170*/  LDL.LU R2, [R1+0x10c4] ;  /* 0x0010c40001027983 */ /* 0x001ee80000300800 */
[----:B------:R-:W4:Y:S04]  /*12180*/  LDL R4, [R1+0x5cc] ;  /* 0x0005cc0001047983 */ /* 0x000f280000100800 */
[----:B------:R-:W4:Y:S01]  /*12190*/  LDL R5, [R1+0xb9c] ;  /* 0x000b9c0001057983 */ /* 0x000f220000100800 */
[----:B--2---:R-:W-:-:S02]  /*121a0*/  PRMT R60, RZ, 0x7610, R60 ;  /* 0x00007610ff3c7816 */ /* 0x004fc4000000003c */
[----:B----4-:R-:W-:-:S04]  /*121b0*/  @!P0 LOP3.LUT R5, R5, R4, RZ, 0x3c, !PT ;  /* 0x0000000405058212 */ /* 0x010fc800078e3cff */
[----:B------:R-:W-:-:S04]  /*121c0*/  @!P0 LOP3.LUT R4, R5, R4, RZ, 0x3c, !PT ;  /* 0x0000000405048212 */ /* 0x000fc800078e3cff */
[----:B------:R-:W-:-:S05]  /*121d0*/  @!P0 LOP3.LUT R5, R5, R4, RZ, 0x3c, !PT ;  /* 0x0000000405058212 */ /* 0x000fca00078e3cff */
[----:B------:R-:W2:Y:S04]  /*121e0*/  @!P0 LDG.E.U8 R60, desc[UR6][R4.64] ;  /* 0x00000006043c8981 */ /* 0x000ea8000c1e1100 */
[----:B--2---:R0:W-:Y:S04]  /*121f0*/  STL [R1+0x534], R60 ;  /* 0x0005343c01007387 */ /* 0x0041e80000100800 */
[----:B0-----:R-:W2:Y:S04]  /*12200*/  LDL.LU R60, [R1+0x10c0] ;  /* 0x0010c000013c7983 */ /* 0x001ea80000300800 */
[----:B------:R-:W4:Y:S04]  /*12210*/  LDL R4, [R1+0x5c8] ;  /* 0x0005c80001047983 */ /* 0x000f280000100800 */
[----:B------:R-:W4:Y:S01]  /*12220*/  LDL R5, [R1+0xb98] ;  /* 0x000b980001057983 */ /* 0x000f220000100800 */
[----:B---3--:R-:W-:-:S02]  /*12230*/  PRMT R2, RZ, 0x7610, R2 ;  /* 0x00007610ff027816 */ /* 0x008fc40000000002 */
[----:B----4-:R-:W-:-:S04]  /*12240*/  @!P0 LOP3.LUT R5, R5, R4, RZ, 0x3c, !PT ;  /* 0x0000000405058212 */ /* 0x010fc800078e3cff */
        /* <DEDUP_REMOVED lines=606> */
[----:B------:R-:W4:Y:S04]  /*14830*/  LDL R4, [R1+0x984] ;  /* 0x0009840001047983 */ /* 0x000f280000100800 */
[----:B------:R-:W4:Y:S01]  /*14840*/  LDL R5, [R1+0x988] ;  /* 0x0009880001057983 */ /* 0x000f220000100800 */
[----:B------:R-:W-:-:S03]  /*14850*/  PRMT R61, RZ, 0x7610, R61 ;  /* 0x00007610ff3d7816 */ /* 0x000fc6000000003d */
[----:B--2---:R0:W-:Y:S04]  /*14860*/  STL [R1+0xf34], R60 ;  /* 0x000f343c01007387 */ /* 0x0041e80000100800 */
[----:B0-----:R-:W2:Y:S01]  /*14870*/  LDL R60, [R1+0x980] ;  /* 0x00098000013c7983 */ /* 0x001ea20000100800 */
[----:B----4-:R-:W-:-:S04]  /*14880*/  @!P0 LOP3.LUT R5, R5, R4, RZ, 0x3c, !PT ;  /* 0x0000000405058212 */ /* 0x010fc800078e3cff */
[----:B------:R-:W-:-:S04]  /*14890*/  @!P0 LOP3.LUT R4, R5, R4, RZ, 0x3c, !PT ;  /* 0x0000000405048212 */ /* 0x000fc800078e3cff */
[----:B------:R-:W-:-:S05]  /*148a0*/  @!P0 LOP3.LUT R5, R5, R4, RZ, 0x3c, !PT ;  /* 0x0000000405058212 */ /* 0x000fca00078e3cff */
[----:B------:R2:W4:Y:S04]  /*148b0*/  @!P0 LDG.E.U8 R61, desc[UR6][R4.64] ;  /* 0x00000006043d8981 */ /* 0x000528000c1e1100 */
[----:B------:R-:W3:Y:S01]  /*148c0*/  LDL R5, [R1+0x97c] ;  /* 0x00097c0001057983 */ /* 0x000ee20000100800 */
[----:B------:R-:W-:Y:S01]  /*148d0*/  PRMT R59, RZ, 0x7610, R59 ;  /* 0x00007610ff3b7816 */ /* 0x000fe2000000003b */
[----:B--2---:R-:W-:Y:S02]  /*148e0*/  @!P0 IMAD.MOV.U32 R4, RZ, RZ, R60 ;  /* 0x000000ffff048224 */ /* 0x004fe400078e003c */
[----:B----4-:R0:W-:Y:S01]  /*148f0*/  STL [R1+0xf48], R61 ;  /* 0x000f483d01007387 */ /* 0x0101e20000100800 */
[----:B------:R-:W-:-:S03]  /*14900*/  PRMT R58, RZ, 0x7610, R58 ;  /* 0x00007610ff3a7816 */ /* 0x000fc6000000003a */
[----:B------:R-:W2:Y:S04]  /*14910*/  LDL R60, [R1+0x960] ;  /* 0x00096000013c7983 */ /* 0x000ea80000100800 */
[----:B---3--:R1:W3:Y:S04]  /*14920*/  @!P0 LDG.E.U8 R59, desc[UR6][R4.64] ;  /* 0x00000006043b8981 */ /* 0x0082e8000c1e1100 */
[----:B0-----:R-:W4:Y:S04]  /*14930*/  LDL R61, [R1+0x95c] ;  /* 0x00095c00013d7983 */ /* 0x001f280000100800 */
[----:B------:R-:W1:Y:S04]  /*14940*/  LDL R4, [R1+0x974] ;  /* 0x0009740001047983 */ /* 0x000e680000100800 */
[----:B------:R-:W1:Y:S02]  /*14950*/  LDL R5, [R1+0x978] ;  /* 0x0009780001057983 */ /* 0x000e640000100800 */
[----:B-1----:R-:W-:-:S04]  /*14960*/  @!P0 LOP3.LUT R5, R5, R4, RZ, 0x3c, !PT ;  /* 0x0000000405058212 */ /* 0x002fc800078e3cff */
[----:B------:R-:W-:-:S04]  /*14970*/  @!P0 LOP3.LUT R4, R5, R4, RZ, 0x3c, !PT ;  /* 0x0000000405048212 */ /* 0x000fc800078e3cff */
[----:B------:R-:W-:-:S05]  /*14980*/  @!P0 LOP3.LUT R5, R5, R4, RZ, 0x3c, !PT ;  /* 0x0000000405058212 */ /* 0x000fca00078e3cff */
[----:B------:R-:W2:Y:S04]  /*14990*/  @!P0 LDG.E.U8 R58, desc[UR6][R4.64] ;  /* 0x00000006043a8981 */ /* 0x000ea8000c1e1100 */
[----:B---3--:R0:W-:Y:S04]  /*149a0*/  STL [R1+0xf44], R59 ;  /* 0x000f443b01007387 */ /* 0x0081e80000100800 */
[----:B------:R-:W3:Y:S04]  /*149b0*/  LDL R4, [R1+0x96c] ;  /* 0x00096c0001047983 */ /* 0x000ee80000100800 */
[----:B------:R-:W3:Y:S04]  /*149c0*/  LDL R5, [R1+0x970] ;  /* 0x0009700001057983 */ /* 0x000ee80000100800 */
[----:B0-----:R-:W4:Y:S04]  /*149d0*/  LDL R59, [R1+0x968] ;  /* 0x00096800013b7983 */ /* 0x001f280000100800 */
[----:B--2---:R0:W-:Y:S04]  /*149e0*/  STL [R1+0xf4c], R58 ;  /* 0x000f4c3a01007387 */ /* 0x0041e80000100800 */
[----:B0-----:R-:W2:Y:S01]  /*149f0*/  LDL R58, [R1+0x964] ;  /* 0x00096400013a7983 */ /* 0x001ea20000100800 */
[----:B---3--:R-:W-:-:S04]  /*14a00*/  @!P0 LOP3.LUT R5, R5, R4, RZ, 0x3c, !PT ;  /* 0x0000000405058212 */ /* 0x008fc800078e3cff */
[C---:B------:R-:W-:Y:S02]  /*14a10*/  @!P0 LOP3.LUT R4, R5.reuse, R4, RZ, 0x3c, !PT ;  /* 0x0000000405048212 */ /* 0x040fe400078e3cff */
[----:B------:R-:W-:Y:S02]  /*14a20*/  PRMT R57, RZ, 0x7610, R57 ;  /* 0x00007610ff397816 */ /* 0x000fe40000000039 */
[----:B------:R-:W-:Y:S02]  /*14a30*/  @!P0 LOP3.LUT R5, R5, R4, RZ, 0x3c, !PT ;  /* 0x0000000405058212 */ /* 0x000fe400078e3cff */
[----:B------:R-:W-:-:S03]  /*14a40*/  PRMT R56, RZ, 0x7610, R56 ;  /* 0x00007610ff387816 */ /* 0x000fc60000000038 */
[----:B------:R4:W3:Y:S02]  /*14a50*/  @!P0 LDG.E.U8 R57, desc[UR6][R4.64] ;  /* 0x0000000604398981 */ /* 0x0008e4000c1e1100 */
[----:B----4-:R-:W-:Y:S02]  /*14a60*/  @!P0 IMAD.MOV.U32 R4, RZ, RZ, R59 ;  /* 0x000000ffff048224 */ /* 0x010fe400078e003b */
[----:B--2---:R-:W-:-:S05]  /*14a70*/  @!P0 IMAD.MOV.U32 R5, RZ, RZ, R58 ;  /* 0x000000ffff058224 */ /* 0x004fca00078e003a */
[----:B------:R0:W2:Y:S01]  /*14a80*/  @!P0 LDG.E.U8 R56, desc[UR6][R4.64] ;  /* 0x0000000604388981 */ /* 0x0000a2000c1e1100 */
[----:B------:R-:W-:Y:S01]  /*14a90*/  PRMT R55, RZ, 0x7610, R55 ;  /* 0x00007610ff377816 */ /* 0x000fe20000000037 */
[----:B0-----:R-:W-:Y:S02]  /*14aa0*/  @!P0 IMAD.MOV.U32 R4, RZ, RZ, R60 ;  /* 0x000000ffff048224 */ /* 0x001fe400078e003c */
[----:B------:R-:W-:Y:S01]  /*14ab0*/  @!P0 IMAD.MOV.U32 R5, RZ, RZ, R61 ;  /* 0x000000ffff058224 */ /* 0x000fe200078e003d */
[----:B---3--:R0:W-:Y:S04]  /*14ac0*/  STL [R1+0xf50], R57 ;  /* 0x000f503901007387 */ /* 0x0081e80000100800 */
[----:B------:R1:W3:Y:S04]  /*14ad0*/  @!P0 LDG.E.U8 R55, desc[UR6][R4.64] ;  /* 0x0000000604378981 */ /* 0x0002e8000c1e1100 */
[----:B0-----:R-:W1:Y:S04]  /*14ae0*/  LDL R57, [R1+0x958] ;  /* 0x0009580001397983 */ /* 0x001e680000100800 */
[----:B--2---:R0:W-:Y:S01]  /*14af0*/  STL [R1+0xf38], R56 ;  /* 0x000f383801007387 */ /* 0x0041e20000100800 */
[----:B------:R-:W-:-:S03]  /*14b00*/  PRMT R54, RZ, 0x7610, R54 ;  /* 0x00007610ff367816 */ /* 0x000fc60000000036 */
[----:B------:R-:W2:Y:S04]  /*14b10*/  LDL R61, [R1+0x944] ;  /* 0x00094400013d7983 */ /* 0x000ea80000100800 */
[----:B------:R-:W4:Y:S04]  /*14b20*/  LDL R60, [R1+0x948] ;  /* 0x00094800013c7983 */ /* 0x000f280000100800 */
[----:B0-----:R-:W2:Y:S04]  /*14b30*/  LDL R56, [R1+0x954] ;  /* 0x0009540001387983 */ /* 0x001ea80000100800 */
[----:B------:R-:W4:Y:S04]  /*14b40*/  LDL R59, [R1+0x93c] ;  /* 0x00093c00013b7983 */ /* 0x000f280000100800 */
[----:B------:R-:W4:Y:S01]  /*14b50*/  LDL R58, [R1+0x940] ;  /* 0x00094000013a7983 */ /* 0x000f220000100800 */
[----:B-1----:R-:W-:-:S03]  /*14b60*/  @!P0 IMAD.MOV.U32 R4, RZ, RZ, R57 ;  /* 0x000000ffff048224 */ /* 0x002fc600078e0039 */
[----:B---3--:R0:W-:Y:S04]  /*14b70*/  STL [R1+0xf3c], R55 ;  /* 0x000f3c3701007387 */ /* 0x0081e80000100800 */
[----:B------:R-:W3:Y:S04]  /*14b80*/  LDL R57, [R1+0x934] ;  /* 0x0009340001397983 */ /* 0x000ee80000100800 */
[----:B0-----:R-:W4:Y:S01]  /*14b90*/  LDL R55, [R1+0x950] ;  /* 0x0009500001377983 */ /* 0x001f220000100800 */
[----:B--2---:R-:W-:-:S03]  /*14ba0*/  @!P0 IMAD.MOV.U32 R5, RZ, RZ, R56 ;  /* 0x000000ffff058224 */ /* 0x004fc600078e0038 */
[----:B------:R-:W2:Y:S04]  /*14bb0*/  LDL R56, [R1+0x938] ;  /* 0x0009380001387983 */ /* 0x000ea80000100800 */
[----:B------:R4:W3:Y:S04]  /*14bc0*/  @!P0 LDG.E.U8 R54, desc[UR6][R4.64] ;  /* 0x0000000604368981 */ /* 0x0008e8000c1e1100 */
[----:B------:R-:W2:Y:S01]  /*14bd0*/  LDL R5, [R1+0x94c] ;  /* 0x00094c0001057983 */ /* 0x000ea20000100800 */
[----:B------:R-:W-:Y:S01]  /*14be0*/  PRMT R53, RZ, 0x7610, R53 ;  /* 0x00007610ff357816 */ /* 0x000fe20000000035 */
[----:B----4-:R-:W-:Y:S01]  /*14bf0*/  @!P0 IMAD.MOV.U32 R4, RZ, RZ, R55 ;  /* 0x000000ffff048224 */ /* 0x010fe200078e0037 */
[----:B------:R-:W-:-:S02]  /*14c00*/  PRMT R52, RZ, 0x7610, R52 ;  /* 0x00007610ff347816 */ /* 0x000fc40000000034 */
[----:B------:R-:W-:Y:S02]  /*14c10*/  PRMT R51, RZ, 0x7610, R51 ;  /* 0x00007610ff337816 */ /* 0x000fe40000000033 */
[----:B------:R-:W-:Y:S01]  /*14c20*/  PRMT R50, RZ, 0x7610, R50 ;  /* 0x00007610ff327816 */ /* 0x000fe20000000032 */
[----:B--2---:R0:W2:Y:S02]  /*14c30*/  @!P0 LDG.E.U8 R53, desc[UR6][R4.64] ;  /* 0x0000000604358981 */ /* 0x0040a4000c1e1100 */
[----:B0-----:R-:W-:Y:S02]  /*14c40*/  @!P0 IMAD.MOV.U32 R4, RZ, RZ, R60 ;  /* 0x000000ffff048224 */ /* 0x001fe400078e003c */
[----:B------:R-:W-:-:S05]  /*14c50*/  @!P0 IMAD.MOV.U32 R5, RZ, RZ, R61 ;  /* 0x000000ffff058224 */ /* 0x000fca00078e003d */
[----:B------:R0:W4:Y:S02]  /*14c60*/  @!P0 LDG.E.U8 R52, desc[UR6][R4.64] ;  /* 0x0000000604348981 */ /* 0x000124000c1e1100 */
[----:B0-----:R-:W-:Y:S02]  /*14c70*/  @!P0 IMAD.MOV.U32 R4, RZ, RZ, R58 ;  /* 0x000000ffff048224 */ /* 0x001fe400078e003a */
[----:B------:R-:W-:-:S05]  /*14c80*/  @!P0 IMAD.MOV.U32 R5, RZ, RZ, R59 ;  /* 0x000000ffff058224 */ /* 0x000fca00078e003b */
[----:B------:R0:W4:Y:S04]  /*14c90*/  @!P0 LDG.E.U8 R51, desc[UR6][R4.64] ;  /* 0x0000000604338981 */ /* 0x000128000c1e1100 */
[----:B---3--:R1:W-:Y:S04]  /*14ca0*/  STL [R1+0xf40], R54 ;  /* 0x000f403601007387 */ /* 0x0083e80000100800 */
[----:B------:R-:W3:Y:S01]  /*14cb0*/  LDL R55, [R1+0x92c] ;  /* 0x00092c0001377983 */ /* 0x000ee20000100800 */
[----:B0-----:R-:W-:Y:S02]  /*14cc0*/  @!P0 IMAD.MOV.U32 R4, RZ, RZ, R56 ;  /* 0x000000ffff048224 */ /* 0x001fe400078e0038 */
[----:B------:R-:W-:Y:S01]  /*14cd0*/  @!P0 IMAD.MOV.U32 R5, RZ, RZ, R57 ;  /* 0x000000ffff058224 */ /* 0x000fe200078e0039 */
[----:B-1----:R-:W3:Y:S04]  /*14ce0*/  LDL R54, [R1+0x930] ;  /* 0x0009300001367983 */ /* 0x002ee80000100800 */
[----:B------:R3:W3:Y:S04]  /*14cf0*/  @!P0 LDG.E.U8 R50, desc[UR6][R4.64] ;  /* 0x0000000604328981 */ /* 0x0006e8000c1e1100 */
[----:B--2---:R0:W-:Y:S04]  /*14d00*/  STL [R1+0xf54], R53 ;  /* 0x000f543501007387 */ /* 0x0041e80000100800 */
[----:B----4-:R1:W-:Y:S04]  /*14d10*/  STL [R1+0xf58], R52 ;  /* 0x000f583401007387 */ /* 0x0103e80000100800 */
[----:B------:R-:W2:Y:S04]  /*14d20*/  LDL R59, [R1+0x924] ;  /* 0x00092400013b7983 */ /* 0x000ea80000100800 */
[----:B------:R-:W4:Y:S04]  /*14d30*/  LDL R58, [R1+0x928] ;  /* 0x00092800013a7983 */ /* 0x000f280000100800 */
[----:B------:R4:W-:Y:S04]  /*14d40*/  STL [R1+0xf5c], R51 ;  /* 0x000f5c3301007387 */ /* 0x0009e80000100800 */
[----:B------:R-:W4:Y:S04]  /*14d50*/  LDL R57, [R1+0x91c] ;  /* 0x00091c0001397983 */ /* 0x000f280000100800 */
[----:B------:R-:W4:Y:S01]  /*14d60*/  LDL R56, [R1+0x920] ;  /* 0x0009200001387983 */ /* 0x000f220000100800 */
[----:B---3--:R-:W-:-:S02]  /*14d70*/  @!P0 IMAD.MOV.U32 R5, RZ, RZ, R55 ;  /* 0x000000ffff058224 */ /* 0x008fc400078e0037 */
[----:B------:R-:W-:Y:S01]  /*14d80*/  @!P0 IMAD.MOV.U32 R4, RZ, RZ, R54 ;  /* 0x000000ffff048224 */ /* 0x000fe200078e0036 */
[----:B------:R3:W-:Y:S04]  /*14d90*/  STL [R1+0xf60], R50 ;  /* 0x000f603201007387 */ /* 0x0007e80000100800 */
[----:B------:R-:W3:Y:S04]  /*14da0*/  LDL R55, [R1+0x904] ;  /* 0x0009040001377983 */ /* 0x000ee80000100800 */
[----:B------:R-:W3:Y:S01]  /*14db0*/  LDL R54, [R1+0x908] ;  /* 0x0009080001367983 */ /* 0x000ee20000100800 */
[----:B------:R-:W-:-:S03]  /*14dc0*/  PRMT R49, RZ, 0x7610, R49 ;  /* 0x00007610ff317816 */ /* 0x000fc60000000031 */
[----:B0-----:R-:W3:Y:S04]  /*14dd0*/  LDL R53, [R1+0x8fc] ;  /* 0x0008fc0001357983 */ /* 0x001ee80000100800 */
[----:B-1----:R-:W3:Y:S01]  /*14de0*/  LDL R52, [R1+0x900] ;  /* 0x0009000001347983 */ /* 0x002ee20000100800 */
[----:B------:R-:W-:-:S03]  /*14df0*/  PRMT R48, RZ, 0x7610, R48 ;  /* 0x00007610ff307816 */ /* 0x000fc60000000030 */
[----:B------:R2:W3:Y:S01]  /*14e00*/  @!P0 LDG.E.U8 R49, desc[UR6][R4.64] ;  /* 0x0000000604318981 */ /* 0x0004e2000c1e1100 */
[----:B------:R-:W-:Y:S02]  /*14e10*/  PRMT R47, RZ, 0x7610, R47 ;  /* 0x00007610ff2f7816 */ /* 0x000fe4000000002f */
[----:B------:R-:W-:Y:S01]  /*14e20*/  PRMT R46, RZ, 0x7610, R46 ;  /* 0x00007610ff2e7816 */ /* 0x000fe2000000002e */
[----:B--2---:R-:W-:Y:S02]  /*14e30*/  @!P0 IMAD.MOV.U32 R5, RZ, RZ, R59 ;  /* 0x000000ffff058224 */ /* 0x004fe400078e003b */
[----:B----4-:R-:W-:-:S05]  /*14e40*/  @!P0 IMAD.MOV.U32 R4, RZ, RZ, R58 ;  /* 0x000000ffff048224 */ /* 0x010fca00078e003a */
[----:B------:R0:W2:Y:S02]  /*14e50*/  @!P0 LDG.E.U8 R48, desc[UR6][R4.64] ;  /* 0x0000000604308981 */ /* 0x0000a4000c1e1100 */
[----:B0-----:R-:W-:Y:S02]  /*14e60*/  @!P0 IMAD.MOV.U32 R5, RZ, RZ, R57 ;  /* 0x000000ffff058224 */ /* 0x001fe400078e0039 */
[----:B------:R-:W-:-:S05]  /*14e70*/  @!P0 IMAD.MOV.U32 R4, RZ, RZ, R56 ;  /* 0x000000ffff048224 */ /* 0x000fca00078e0038 */
[----:B------:R3:W4:Y:S02]  /*14e80*/  @!P0 LDG.E.U8 R47, desc[UR6][R4.64] ;  /* 0x00000006042f8981 */ /* 0x000724000c1e1100 */
[----:B---3--:R-:W-:Y:S02]  /*14e90*/  @!P0 IMAD.MOV.U32 R5, RZ, RZ, R55 ;  /* 0x000000ffff058224 */ /* 0x008fe400078e0037 */
[----:B------:R-:W-:-:S05]  /*14ea0*/  @!P0 IMAD.MOV.U32 R4, RZ, RZ, R54 ;  /* 0x000000ffff048224 */ /* 0x000fca00078e0036 */
[----:B------:R0:W3:Y:S01]  /*14eb0*/  @!P0 LDG.E.U8 R46, desc[UR6][R4.64] ;  /* 0x00000006042e8981 */ /* 0x0000e2000c1e1100 */
[----:B------:R-:W-:Y:S01]  /*14ec0*/  PRMT R45, RZ, 0x7610, R45 ;  /* 0x00007610ff2d7816 */ /* 0x000fe2000000002d */
[----:B0-----:R-:W-:Y:S02]  /*14ed0*/  @!P0 IMAD.MOV.U32 R4, RZ, RZ, R52 ;  /* 0x000000ffff048224 */ /* 0x001fe400078e0034 */
[----:B------:R-:W-:Y:S01]  /*14ee0*/  @!P0 IMAD.MOV.U32 R5, RZ, RZ, R53 ;  /* 0x000000ffff058224 */ /* 0x000fe200078e0035 */
[----:B------:R0:W-:Y:S04]  /*14ef0*/  STL [R1+0xf64], R49 ;  /* 0x000f643101007387 */ /* 0x0001e80000100800 */
[----:B------:R-:W3:Y:S04]  /*14f00*/  LDL R51, [R1+0x8f4] ;  /* 0x0008f40001337983 */ /* 0x000ee80000100800 */
[----:B------:R-:W3:Y:S04]  /*14f10*/  LDL R50, [R1+0x8f8] ;  /* 0x0008f80001327983 */ /* 0x000ee80000100800 */
[----:B------:R1:W3:Y:S04]  /*14f20*/  @!P0 LDG.E.U8 R45, desc[UR6][R4.64] ;  /* 0x00000006042d8981 */ /* 0x0002e8000c1e1100 */
[----:B--2---:R2:W-:Y:S04]  /*14f30*/  STL [R1+0xf68], R48 ;  /* 0x000f683001007387 */ /* 0x0045e80000100800 */
[----:B0-----:R-:W3:Y:S04]  /*14f40*/  LDL R49, [R1+0x8ec] ;  /* 0x0008ec0001317983 */ /* 0x001ee80000100800 */
[----:B--2---:R-:W2:Y:S04]  /*14f50*/  LDL R48, [R1+0x8f0] ;  /* 0x0008f00001307983 */ /* 0x004ea80000100800 */
[----:B----4-:R0:W-:Y:S04]  /*14f60*/  STL [R1+0xf6c], R47 ;  /* 0x000f6c2f01007387 */ /* 0x0101e80000100800 */
[----:B---3--:R3:W-:Y:S04]  /*14f70*/  STL [R1+0xf70], R46 ;  /* 0x000f702e01007387 */ /* 0x0087e80000100800 */
[----:B0-----:R-:W4:Y:S04]  /*14f80*/  LDL R47, [R1+0x8c4] ;  /* 0x0008c400012f7983 */ /* 0x001f280000100800 */
[----:B---3--:R-:W3:Y:S01]  /*14f90*/  LDL R46, [R1+0x8c8] ;  /* 0x0008c800012e7983 */ /* 0x008ee20000100800 */
[----:B------:R-:W-:Y:S01]  /*14fa0*/  PRMT R44, RZ, 0x7610, R44 ;  /* 0x00007610ff2c7816 */ /* 0x000fe2000000002c */
[----:B-1----:R-:W-:-:S02]  /*14fb0*/  @!P0 IMAD.MOV.U32 R5, RZ, RZ, R51 ;  /* 0x000000ffff058224 */ /* 0x002fc400078e0033 */
[----:B------:R-:W-:Y:S01]  /*14fc0*/  @!P0 IMAD.MOV.U32 R4, RZ, RZ, R50 ;  /* 0x000000ffff048224 */ /* 0x000fe200078e0032 */
[----:B------:R0:W-:Y:S04]  /*14fd0*/  STL [R1+0xf74], R45 ;  /* 0x000f742d01007387 */ /* 0x0001e80000100800 */
[----:B------:R-:W3:Y:S01]  /*14fe0*/  LDL R52, [R1+0x8bc] ;  /* 0x0008bc0001347983 */ /* 0x000ee20000100800 */
[----:B------:R-:W-:-:S03]  /*14ff0*/  PRMT R43, RZ, 0x7610, R43 ;  /* 0x00007610ff2b7816 */ /* 0x000fc6000000002b */
[----:B------:R1:W3:Y:S04]  /*15000*/  @!P0 LDG.E.U8 R44, desc[UR6][R4.64] ;  /* 0x00000006042c8981 */ /* 0x0002e8000c1e1100 */
[----:B0-----:R-:W3:Y:S01]  /*15010*/  LDL R45, [R1+0x8c0] ;  /* 0x0008c000012d7983 */ /* 0x001ee20000100800 */
[----:B------:R-:W-:Y:S01]  /*15020*/  PRMT R42, RZ, 0x7610, R42 ;  /* 0x00007610ff2a7816 */ /* 0x000fe2000000002a */
[----:B-1----:R-:W-:Y:S02]  /*15030*/  @!P0 IMAD.MOV.U32 R5, RZ, RZ, R49 ;  /* 0x000000ffff058224 */ /* 0x002fe400078e0031 */
[----:B--2---:R-:W-:-:S05]  /*15040*/  @!P0 IMAD.MOV.U32 R4, RZ, RZ, R48 ;  /* 0x000000ffff048224 */ /* 0x004fca00078e0030 */
[----:B------:R4:W2:Y:S02]  /*15050*/  @!P0 LDG.E.U8 R43, desc[UR6][R4.64] ;  /* 0x00000006042b8981 */ /* 0x0008a4000c1e1100 */
[----:B----4-:R-:W-:Y:S02]  /*15060*/  @!P0 IMAD.MOV.U32 R5, RZ, RZ, R47 ;  /* 0x000000ffff058224 */ /* 0x010fe400078e002f */
[----:B---3--:R-:W-:-:S05]  /*15070*/  @!P0 IMAD.MOV.U32 R4, RZ, RZ, R46 ;  /* 0x000000ffff048224 */ /* 0x008fca00078e002e */
[----:B------:R0:W3:Y:S01]  /*15080*/  @!P0 LDG.E.U8 R42, desc[UR6][R4.64] ;  /* 0x00000006042a8981 */ /* 0x0000e2000c1e1100 */
[----:B------:R-:W-:Y:S01]  /*15090*/  PRMT R41, RZ, 0x7610, R41 ;  /* 0x00007610ff297816 */ /* 0x000fe20000000029 */
[----:B0-----:R-:W-:Y:S02]  /*150a0*/  @!P0 IMAD.MOV.U32 R5, RZ, RZ, R52 ;  /* 0x000000ffff058224 */ /* 0x001fe400078e0034 */
[----:B------:R0:W-:Y:S01]  /*150b0*/  STL [R1+0xf78], R44 ;  /* 0x000f782c01007387 */ /* 0x0001e20000100800 */
[----:B------:R-:W-:-:S03]  /*150c0*/  @!P0 IMAD.MOV.U32 R4, RZ, RZ, R45 ;  /* 0x000000ffff048224 */ /* 0x000fc600078e002d */
[----:B------:R-:W4:Y:S04]  /*150d0*/  LDL R51, [R1+0x8b4] ;  /* 0x0008b40001337983 */ /* 0x000f280000100800 */
[----:B------:R-:W4:Y:S04]  /*150e0*/  LDL R50, [R1+0x8b8] ;  /* 0x0008b80001327983 */ /* 0x000f280000100800 */
[----:B------:R4:W4:Y:S04]  /*150f0*/  @!P0 LDG.E.U8 R41, desc[UR6][R4.64] ;  /* 0x0000000604298981 */ /* 0x000928000c1e1100 */
[----:B------:R-:W4:Y:S04]  /*15100*/  LDL R48, [R1+0x8b0] ;  /* 0x0008b00001307983 */ /* 0x000f280000100800 */
[----:B--2---:R1:W-:Y:S04]  /*15110*/  STL [R1+0xf7c], R43 ;  /* 0x000f7c2b01007387 */ /* 0x0043e80000100800 */
[----:B------:R-:W2:Y:S04]  /*15120*/  LDL R49, [R1+0x8ac] ;  /* 0x0008ac0001317983 */ /* 0x000ea80000100800 */
[----:B------:R-:W2:Y:S04]  /*15130*/  LDL R47, [R1+0x884] ;  /* 0x00088400012f7983 */ /* 0x000ea80000100800 */
[----:B------:R-:W2:Y:S04]  /*15140*/  LDL R46, [R1+0x888] ;  /* 0x00088800012e7983 */ /* 0x000ea80000100800 */
[----:B---3--:R3:W-:Y:S04]  /*15150*/  STL [R1+0xf80], R42 ;  /* 0x000f802a01007387 */ /* 0x0087e80000100800 */
[----:B------:R-:W3:Y:S04]  /*15160*/  LDL R45, [R1+0x87c] ;  /* 0x00087c00012d7983 */ /* 0x000ee80000100800 */
[----:B0-----:R-:W3:Y:S01]  /*15170*/  LDL R44, [R1+0x880] ;  /* 0x00088000012c7983 */ /* 0x001ee20000100800 */
[----:B------:R-:W-:-:S02]  /*15180*/  PRMT R40, RZ, 0x7610, R40 ;  /* 0x00007610ff287816 */ /* 0x000fc40000000028 */
[----:B------:R-:W-:Y:S01]  /*15190*/  PRMT R39, RZ, 0x7610, R39 ;  /* 0x00007610ff277816 */ /* 0x000fe20000000027 */
[----:B----4-:R-:W-:Y:S02]  /*151a0*/  @!P0 IMAD.MOV.U32 R5, RZ, RZ, R51 ;  /* 0x000000ffff058224 */ /* 0x010fe400078e0033 */
[----:B------:R-:W-:Y:S01]  /*151b0*/  @!P0 IMAD.MOV.U32 R4, RZ, RZ, R50 ;  /* 0x000000ffff048224 */ /* 0x000fe200078e0032 */
[----:B------:R0:W-:Y:S04]  /*151c0*/  STL [R1+0xf84], R41 ;  /* 0x000f842901007387 */ /* 0x0001e80000100800 */
[----:B------:R-:W4:Y:S04]  /*151d0*/  LDL R50, [R1+0x874] ;  /* 0x0008740001327983 */ /* 0x000f280000100800 */
[----:B-1----:R-:W4:Y:S04]  /*151e0*/  LDL R43, [R1+0x878] ;  /* 0x00087800012b7983 */ /* 0x002f280000100800 */
[----:B------:R1:W4:Y:S01]  /*151f0*/  @!P0 LDG.E.U8 R40, desc[UR6][R4.64] ;  /* 0x0000000604288981 */ /* 0x000322000c1e1100 */
[----:B------:R-:W-:Y:S01]  /*15200*/  PRMT R38, RZ, 0x7610, R38 ;  /* 0x00007610ff267816 */ /* 0x000fe20000000026 */
[----:B-1----:R-:W-:Y:S01]  /*15210*/  @!P0 IMAD.MOV.U32 R4, RZ, RZ, R48 ;  /* 0x000000ffff048224 */ /* 0x002fe200078e0030 */
[----:B------:R-:W-:Y:S01]  /*15220*/  PRMT R37, RZ, 0x7610, R37 ;  /* 0x00007610ff257816 */ /* 0x000fe20000000025 */
[----:B--2---:R-:W-:-:S05]  /*15230*/  @!P0 IMAD.MOV.U32 R5, RZ, RZ, R49 ;  /* 0x000000ffff058224 */ /* 0x004fca00078e0031 */
[----:B------:R1:W2:Y:S02]  /*15240*/  @!P0 LDG.E.U8 R39, desc[UR6][R4.64] ;  /* 0x0000000604278981 */ /* 0x0002a4000c1e1100 */
[----:B-1----:R-:W-:Y:S02]  /*15250*/  @!P0 IMAD.MOV.U32 R4, RZ, RZ, R46 ;  /* 0x000000ffff048224 */ /* 0x002fe400078e002e */
[----:B------:R-:W-:-:S05]  /*15260*/  @!P0 IMAD.MOV.U32 R5, RZ, RZ, R47 ;  /* 0x000000ffff058224 */ /* 0x000fca00078e002f */
[----:B------:R3:W2:Y:S02]  /*15270*/  @!P0 LDG.E.U8 R38, desc[UR6][R4.64] ;  /* 0x0000000604268981 */ /* 0x0006a4000c1e1100 */
[----:B---3--:R-:W-:Y:S02]  /*15280*/  @!P0 IMAD.MOV.U32 R5, RZ, RZ, R45 ;  /* 0x000000ffff058224 */ /* 0x008fe400078e002d */
[----:B------:R-:W-:-:S05]  /*15290*/  @!P0 IMAD.MOV.U32 R4, RZ, RZ, R44 ;  /* 0x000000ffff048224 */ /* 0x000fca00078e002c */
[----:B------:R4:W3:Y:S01]  /*152a0*/  @!P0 LDG.E.U8 R37, desc[UR6][R4.64] ;  /* 0x0000000604258981 */ /* 0x0008e2000c1e1100 */
[----:B------:R-:W-:Y:S01]  /*152b0*/  PRMT R36, RZ, 0x7610, R36 ;  /* 0x00007610ff247816 */ /* 0x000fe20000000024 */
[----:B----4-:R-:W-:Y:S02]  /*152c0*/  @!P0 IMAD.MOV.U32 R5, RZ, RZ, R50 ;  /* 0x000000ffff058224 */ /* 0x010fe400078e0032 */
[----:B------:R-:W-:Y:S01]  /*152d0*/  @!P0 IMAD.MOV.U32 R4, RZ, RZ, R43 ;  /* 0x000000ffff048224 */ /* 0x000fe200078e002b */
[----:B------:R1:W-:Y:S04]  /*152e0*/  STL [R1+0xf88], R40 ;  /* 0x000f882801007387 */ /* 0x0003e80000100800 */
[----:B------:R-:W4:Y:S04]  /*152f0*/  LDL R49, [R1+0x86c] ;  /* 0x00086c0001317983 */ /* 0x000f280000100800 */
[----:B------:R-:W4:Y:S04]  /*15300*/  LDL R42, [R1+0x870] ;  /* 0x00087000012a7983 */ /* 0x000f280000100800 */
[----:B------:R4:W4:Y:S04]  /*15310*/  @!P0 LDG.E.U8 R36, desc[UR6][R4.64] ;  /* 0x0000000604248981 */ /* 0x000928000c1e1100 */
[----:B--2---:R2:W-:Y:S04]  /*15320*/  STL [R1+0xf8c], R39 ;  /* 0x000f8c2701007387 */ /* 0x0045e80000100800 */
[----:B------:R-:W4:Y:S04]  /*15330*/  LDL R48, [R1+0x844] ;  /* 0x0008440001307983 */ /* 0x000f280000100800 */
[----:B------:R-:W4:Y:S04]  /*15340*/  LDL R47, [R1+0x848] ;  /* 0x00084800012f7983 */ /* 0x000f280000100800 */
[----:B0-----:R-:W4:Y:S04]  /*15350*/  LDL R41, [R1+0x840] ;  /* 0x0008400001297983 */ /* 0x001f280000100800 */
[----:B------:R-:W-:Y:S04]  /*15360*/  STL [R1+0xf90], R38 ;  /* 0x000f902601007387 */ /* 0x000fe80000100800 */
[----:B------:R-:W4:Y:S04]  /*15370*/  LDL R46, [R1+0x83c] ;  /* 0x00083c00012e7983 */ /* 0x000f280000100800 */
[----:B------:R-:W4:Y:S04]  /*15380*/  LDL R45, [R1+0x834] ;  /* 0x00083400012d7983 */ /* 0x000f280000100800 */
[----:B------:R-:W4:Y:S04]  /*15390*/  LDL R44, [R1+0x838] ;  /* 0x00083800012c7983 */ /* 0x000f280000100800 */
[----:B---3--:R0:W-:Y:S04]  /*153a0*/  STL [R1+0xf94], R37 ;  /* 0x000f942501007387 */ /* 0x0081e80000100800 */
[----:B------:R-:W3:Y:S04]  /*153b0*/  LDL R43, [R1+0x82c] ;  /* 0x00082c00012b7983 */ /* 0x000ee80000100800 */
[----:B-1----:R-:W3:Y:S01]  /*153c0*/  LDL R40, [R1+0x830] ;  /* 0x0008300001287983 */ /* 0x002ee20000100800 */
[----:B------:R-:W-:-:S03]  /*153d0*/  PRMT R35, RZ, 0x7610, R35 ;  /* 0x00007610ff237816 */ /* 0x000fc60000000023 */
[----:B--2---:R-:W2:Y:S01]  /*153e0*/  LDL R39, [R1+0x808] ;  /* 0x0008080001277983 */ /* 0x004ea20000100800 */
[----:B------:R-:W-:Y:S02]  /*153f0*/  PRMT R34, RZ, 0x7610, R34 ;  /* 0x00007610ff227816 */ /* 0x000fe40000000022 */
[----:B------:R-:W-:Y:S02]  /*15400*/  PRMT R33, RZ, 0x7610, R33 ;  /* 0x00007610ff217816 */ /* 0x000fe40000000021 */
[----:B------:R-:W-:Y:S01]  /*15410*/  PRMT R32, RZ, 0x7610, R32 ;  /* 0x00007610ff207816 */ /* 0x000fe20000000020 */
[----:B----4-:R-:W-:Y:S02]  /*15420*/  @!P0 IMAD.MOV.U32 R5, RZ, RZ, R49 ;  /* 0x000000ffff058224 */ /* 0x010fe400078e0031 */
[----:B------:R-:W-:Y:S01]  /*15430*/  @!P0 IMAD.MOV.U32 R4, RZ, RZ, R42 ;  /* 0x000000ffff048224 */ /* 0x000fe200078e002a */
[----:B------:R-:W-:Y:S04]  /*15440*/  STL [R1+0xf98], R36 ;  /* 0x000f982401007387 */ /* 0x000fe80000100800 */
[----:B------:R-:W4:Y:S04]  /*15450*/  LDL R42, [R1+0x804] ;  /* 0x00080400012a7983 */ /* 0x000f280000100800 */
[----:B------:R1:W4:Y:S01]  /*15460*/  @!P0 LDG.E.U8 R35, desc[UR6][R4.64] ;  /* 0x0000000604238981 */ /* 0x000322000c1e1100 */
[----:B------:R-:W-:-:S02]  /*15470*/  PRMT R31, RZ, 0x7610, R31 ;  /* 0x00007610ff1f7816 */ /* 0x000fc4000000001f */
[----:B------:R-:W-:Y:S01]  /*15480*/  PRMT R30, RZ, 0x7610, R30 ;  /* 0x00007610ff1e7816 */ /* 0x000fe2000000001e */
[----:B0-----:R-:W4:Y:S01]  /*15490*/  LDL R37, [R1+0x800] ;  /* 0x0008000001257983 */ /* 0x001f220000100800 */
[----:B-1----:R-:W-:Y:S02]  /*154a0*/  @!P0 IMAD.MOV.U32 R5, RZ, RZ, R48 ;  /* 0x000000ffff058224 */ /* 0x002fe400078e0030 */
[----:B------:R-:W-:-:S05]  /*154b0*/  @!P0 IMAD.MOV.U32 R4, RZ, RZ, R47 ;  /* 0x000000ffff048224 */ /* 0x000fca00078e002f */
[----:B------:R0:W4:Y:S02]  /*154c0*/  @!P0 LDG.E.U8 R34, desc[UR6][R4.64] ;  /* 0x0000000604228981 */ /* 0x000124000c1e1100 */
[----:B0-----:R-:W-:Y:S02]  /*154d0*/  @!P0 IMAD.MOV.U32 R4, RZ, RZ, R41 ;  /* 0x000000ffff048224 */ /* 0x001fe400078e0029 */
[----:B------:R-:W-:-:S05]  /*154e0*/  @!P0 IMAD.MOV.U32 R5, RZ, RZ, R46 ;  /* 0x000000ffff058224 */ /* 0x000fca00078e002e */
[----:B------:R0:W4:Y:S02]  /*154f0*/  @!P0 LDG.E.U8 R33, desc[UR6][R4.64] ;  /* 0x0000000604218981 */ /* 0x000124000c1e1100 */
[----:B0-----:R-:W-:Y:S02]  /*15500*/  @!P0 IMAD.MOV.U32 R4, RZ, RZ, R44 ;  /* 0x000000ffff048224 */ /* 0x001fe400078e002c */
[----:B------:R-:W-:-:S05]  /*15510*/  @!P0 IMAD.MOV.U32 R5, RZ, RZ, R45 ;  /* 0x000000ffff058224 */ /* 0x000fca00078e002d */
[----:B------:R3:W4:Y:S02]  /*15520*/  @!P0 LDG.E.U8 R32, desc[UR6][R4.64] ;  /* 0x0000000604208981 */ /* 0x000724000c1e1100 */
[----:B---3--:R-:W-:Y:S02]  /*15530*/  @!P0 IMAD.MOV.U32 R4, RZ, RZ, R40 ;  /* 0x000000ffff048224 */ /* 0x008fe400078e0028 */
[----:B------:R-:W-:-:S05]  /*15540*/  @!P0 IMAD.MOV.U32 R5, RZ, RZ, R43 ;  /* 0x000000ffff058224 */ /* 0x000fca00078e002b */
[----:B------:R2:W3:Y:S02]  /*15550*/  @!P0 LDG.E.U8 R31, desc[UR6][R4.64] ;  /* 0x00000006041f8981 */ /* 0x0004e4000c1e1100 */
[----:B--2---:R-:W-:Y:S02]  /*15560*/  @!P0 IMAD.MOV.U32 R4, RZ, RZ, R39 ;  /* 0x000000ffff048224 */ /* 0x004fe400078e0027 */
[----:B----4-:R-:W-:Y:S01]  /*15570*/  @!P0 IMAD.MOV.U32 R5, RZ, RZ, R42 ;  /* 0x000000ffff058224 */ /* 0x010fe200078e002a */
[----:B------:R0:W-:Y:S04]  /*15580*/  STL [R1+0xf9c], R35 ;  /* 0x000f9c2301007387 */ /* 0x0001e80000100800 */
[----:B------:R-:W2:Y:S04]  /*15590*/  LDL R38, [R1+0x7fc] ;  /* 0x0007fc0001267983 */ /* 0x000ea80000100800 */
[----:B------:R1:W4:Y:S04]  /*155a0*/  @!P0 LDG.E.U8 R30, desc[UR6][R4.64] ;  /* 0x00000006041e8981 */ /* 0x000328000c1e1100 */
[----:B0-----:R-:W4:Y:S04]  /*155b0*/  LDL R35, [R1+0x7f8] ;  /* 0x0007f80001237983 */ /* 0x001f280000100800 */
[----:B------:R0:W-:Y:S04]  /*155c0*/  STL [R1+0xfa0], R34 ;  /* 0x000fa02201007387 */ /* 0x0001e80000100800 */
[----:B------:R-:W4:Y:S04]  /*155d0*/  LDL R36, [R1+0x7f4] ;  /* 0x0007f40001247983 */ /* 0x000f280000100800 */
[----:B------:R-:W4:Y:S04]  /*155e0*/  LDL R41, [R1+0x7f0] ;  /* 0x0007f00001297983 */ /* 0x000f280000100800 */
[----:B------:R1:W-:Y:S04]  /*155f0*/  STL [R1+0xfa4], R33 ;  /* 0x000fa42101007387 */ /* 0x0003e80000100800 */
[----:B0-----:R-:W4:Y:S04]  /*15600*/  LDL R34, [R1+0x918] ;  /* 0x0009180001227983 */ /* 0x001f280000100800 */
[----:B-1----:R-:W4:Y:S04]  /*15610*/  LDL R33, [R1+0x7ec] ;  /* 0x0007ec0001217983 */ /* 0x002f280000100800 */
[----:B------:R0:W-:Y:S04]  /*15620*/  STL [R1+0xfa8], R32 ;  /* 0x000fa82001007387 */ /* 0x0001e80000100800 */
[----:B------:R-:W4:Y:S04]  /*15630*/  LDL R40, [R1+0x914] ;  /* 0x0009140001287983 */ /* 0x000f280000100800 */
[----:B0-----:R-:W4:Y:S04]  /*15640*/  LDL R32, [R1+0x910] ;  /* 0x0009100001207983 */ /* 0x001f280000100800 */
[----:B---3--:R0:W-:Y:S04]  /*15650*/  STL [R1+0xfac], R31 ;  /* 0x000fac1f01007387 */ /* 0x0081e80000100800 */
[----:B------:R-:W3:Y:S04]  /*15660*/  LDL R42, [R1+0x8e4] ;  /* 0x0008e400012a7983 */ /* 0x000ee80000100800 */
[----:B------:R-:W3:Y:S04]  /*15670*/  LDL R39, [R1+0x8e8] ;  /* 0x0008e80001277983 */ /* 0x000ee80000100800 */
[----:B0-----:R-:W3:Y:S01]  /*15680*/  LDL R31, [R1+0x90c] ;  /* 0x00090c00011f7983 */ /* 0x001ee20000100800 */
[----:B------:R-:W-:Y:S01]  /*15690*/  PRMT R29, RZ, 0x7610, R29 ;  /* 0x00007610ff1d7816 */ /* 0x000fe2000000001d */
[----:B------:R-:W-:Y:S01]  /*156a0*/  @!P0 IMAD.MOV.U32 R4, RZ, RZ, R37 ;  /* 0x000000ffff048224 */ /* 0x000fe200078e0025 */
[----:B------:R-:W-:-:S02]  /*156b0*/  PRMT R28, RZ, 0x7610, R28 ;  /* 0x00007610ff1c7816 */ /* 0x000fc4000000001c */
[----:B------:R-:W-:Y:S01]  /*156c0*/  PRMT R27, RZ, 0x7610, R27 ;  /* 0x00007610ff1b7816 */ /* 0x000fe2000000001b */
[----:B--2---:R-:W-:Y:S01]  /*156d0*/  @!P0 IMAD.MOV.U32 R5, RZ, RZ, R38 ;  /* 0x000000ffff058224 */ /* 0x004fe200078e0026 */
[----:B----4-:R0:W-:Y:S04]  /*156e0*/  STL [R1+0xfb0], R30 ;  /* 0x000fb01e01007387 */ /* 0x0101e80000100800 */
[----:B------:R-:W2:Y:S04]  /*156f0*/  LDL R38, [R1+0x8dc] ;  /* 0x0008dc0001267983 */ /* 0x000ea80000100800 */
[----:B------:R-:W4:Y:S04]  /*15700*/  LDL R37, [R1+0x8e0] ;  /* 0x0008e00001257983 */ /* 0x000f280000100800 */
[----:B------:R1:W2:Y:S01]  /*15710*/  @!P0 LDG.E.U8 R29, desc[UR6][R4.64] ;  /* 0x00000006041d8981 */ /* 0x0002a2000c1e1100 */
[----:B------:R-:W-:-:S03]  /*15720*/  PRMT R26, RZ, 0x7610, R26 ;  /* 0x00007610ff1a7816 */ /* 0x000fc6000000001a */
[----:B0-----:R-:W2:Y:S01]  /*15730*/  LDL R30, [R1+0x898] ;  /* 0x00089800011e7983 */ /* 0x001ea20000100800 */
[----:B------:R-:W-:Y:S02]  /*15740*/  PRMT R25, RZ, 0x7610, R25 ;  /* 0x00007610ff197816 */ /* 0x000fe40000000019 */
[----:B------:R-:W-:Y:S01]  /*15750*/  PRMT R24, RZ, 0x7610, R24 ;  /* 0x00007610ff187816 */ /* 0x000fe20000000018 */
[----:B------:R-:W2:Y:S01]  /*15760*/  LDL R45, [R1+0x84c] ;  /* 0x00084c00012d7983 */ /* 0x000ea20000100800 */
[----:B-1----:R-:W-:-:S03]  /*15770*/  @!P0 IMAD.MOV.U32 R4, RZ, RZ, R35 ;  /* 0x000000ffff048224 */ /* 0x002fc600078e0023 */
[----:B------:R-:W2:Y:S01]  /*15780*/  LDL R35, [R1+0x8d8] ;  /* 0x0008d80001237983 */ /* 0x000ea20000100800 */
[----:B------:R-:W-:Y:S02]  /*15790*/  PRMT R23, RZ, 0x7610, R23 ;  /* 0x00007610ff177816 */ /* 0x000fe40000000017 */
[----:B------:R-:W-:Y:S01]  /*157a0*/  PRMT R22, RZ, 0x7610, R22 ;  /* 0x00007610ff167816 */ /* 0x000fe20000000016 */
[----:B------:R-:W2:Y:S01]  /*157b0*/  LDL R44, [R1+0x824] ;  /* 0x00082400012c7983 */ /* 0x000ea20000100800 */
[----:B------:R-:W-:Y:S02]  /*157c0*/  PRMT R21, RZ, 0x7610, R21 ;  /* 0x00007610ff157816 */ /* 0x000fe40000000015 */
[----:B------:R-:W-:Y:S01]  /*157d0*/  PRMT R20, RZ, 0x7610, R20 ;  /* 0x00007610ff147816 */ /* 0x000fe20000000014 */
[----:B------:R-:W2:Y:S01]  /*157e0*/  LDL R43, [R1+0x828] ;  /* 0x00082800012b7983 */ /* 0x000ea20000100800 */
[----:B------:R-:W-:-:S03]  /*157f0*/  @!P0 IMAD.MOV.U32 R5, RZ, RZ, R36 ;  /* 0x000000ffff058224 */ /* 0x000fc600078e0024 */
[----:B------:R-:W2:Y:S04]  /*15800*/  LDL R36, [R1+0x8d4] ;  /* 0x0008d40001247983 */ /* 0x000ea80000100800 */
[----:B------:R0:W2:Y:S02]  /*15810*/  @!P0 LDG.E.U8 R28, desc[UR6][R4.64] ;  /* 0x00000006041c8981 */ /* 0x0000a4000c1e1100 */
[----:B0-----:R-:W-:Y:S02]  /*15820*/  @!P0 IMAD.MOV.U32 R4, RZ, RZ, R41 ;  /* 0x000000ffff048224 */ /* 0x001fe400078e0029 */
[----:B------:R-:W2:Y:S01]  /*15830*/  LDL R41, [R1+0x8cc] ;  /* 0x0008cc0001297983 */ /* 0x000ea20000100800 */
[----:B------:R-:W-:-:S03]  /*15840*/  @!P0 IMAD.MOV.U32 R5, RZ, RZ, R33 ;  /* 0x000000ffff058224 */ /* 0x000fc600078e0021 */
[----:B------:R-:W2:Y:S04]  /*15850*/  LDL R33, [R1+0x8d0] ;  /* 0x0008d00001217983 */ /* 0x000ea80000100800 */
[----:B------:R0:W2:Y:S02]  /*15860*/  @!P0 LDG.E.U8 R27, desc[UR6][R4.64] ;  /* 0x00000006041b8981 */ /* 0x0000a4000c1e1100 */
[----:B0-----:R-:W-:Y:S02]  /*15870*/  @!P0 IMAD.MOV.U32 R4, RZ, RZ, R34 ;  /* 0x000000ffff048224 */ /* 0x001fe400078e0022 */
[----:B------:R-:W-:Y:S01]  /*15880*/  @!P0 IMAD.MOV.U32 R5, RZ, RZ, R40 ;  /* 0x000000ffff058224 */ /* 0x000fe200078e0028 */
[----:B------:R-:W2:Y:S04]  /*15890*/  LDL R34, [R1+0x8a8] ;  /* 0x0008a80001227983 */ /* 0x000ea80000100800 */
[----:B------:R-:W2:Y:S04]  /*158a0*/  LDL R40, [R1+0x8a4] ;  /* 0x0008a40001287983 */ /* 0x000ea80000100800 */
[----:B------:R0:W2:Y:S02]  /*158b0*/  @!P0 LDG.E.U8 R26, desc[UR6][R4.64] ;  /* 0x00000006041a8981 */ /* 0x0000a4000c1e1100 */
[----:B0-----:R-:W-:-:S02]  /*158c0*/  @!P0 IMAD.MOV.U32 R4, RZ, RZ, R32 ;  /* 0x000000ffff048224 */ /* 0x001fc400078e0020 */
[----:B---3--:R-:W-:Y:S01]  /*158d0*/  @!P0 IMAD.MOV.U32 R5, RZ, RZ, R31 ;  /* 0x000000ffff058224 */ /* 0x008fe200078e001f */
[----:B------:R-:W3:Y:S04]  /*158e0*/  LDL R32, [R1+0x89c] ;  /* 0x00089c0001207983 */ /* 0x000ee80000100800 */
[----:B------:R-:W3:Y:S04]  /*158f0*/  LDL R31, [R1+0x8a0] ;  /* 0x0008a000011f7983 */ /* 0x000ee80000100800 */
[----:B------:R0:W3:Y:S02]  /*15900*/  @!P0 LDG.E.U8 R25, desc[UR6][R4.64] ;  /* 0x0000000604198981 */ /* 0x0000e4000c1e1100 */
[----:B0-----:R-:W-:-:S02]  /*15910*/  @!P0 IMAD.MOV.U32 R4, RZ, RZ, R39 ;  /* 0x000000ffff048224 */ /* 0x001fc400078e0027 */
[----:B------:R-:W-:Y:S01]  /*15920*/  @!P0 IMAD.MOV.U32 R5, RZ, RZ, R42 ;  /* 0x000000ffff058224 */ /* 0x000fe200078e002a */
[----:B------:R-:W3:Y:S04]  /*15930*/  LDL R39, [R1+0x894] ;  /* 0x0008940001277983 */ /* 0x000ee80000100800 */
[----:B------:R4:W3:Y:S01]  /*15940*/  @!P0 LDG.E.U8 R24, desc[UR6][R4.64] ;  /* 0x0000000604188981 */ /* 0x0008e2000c1e1100 */
[----:B------:R-:W-:-:S03]  /*15950*/  PRMT R19, RZ, 0x7610, R19 ;  /* 0x00007610ff137816 */ /* 0x000fc60000000013 */
[----:B------:R-:W3:Y:S01]  /*15960*/  LDL R42, [R1+0x81c] ;  /* 0x00081c00012a7983 */ /* 0x000ee20000100800 */
[----:B----4-:R-:W-:Y:S02]  /*15970*/  @!P0 IMAD.MOV.U32 R4, RZ, RZ, R37 ;  /* 0x000000ffff048224 */ /* 0x010fe400078e0025 */
[----:B--2---:R-:W-:Y:S01]  /*15980*/  @!P0 IMAD.MOV.U32 R5, RZ, RZ, R38 ;  /* 0x000000ffff058224 */ /* 0x004fe200078e0026 */
[----:B------:R-:W2:Y:S04]  /*15990*/  LDL R37, [R1+0x890] ;  /* 0x0008900001257983 */ /* 0x000ea80000100800 */
[----:B------:R0:W4:Y:S04]  /*159a0*/  @!P0 LDG.E.U8 R23, desc[UR6][R4.64] ;  /* 0x0000000604178981 */ /* 0x000128000c1e1100 */
[----:B------:R-:W4:Y:S01]  /*159b0*/  LDL R38, [R1+0x88c] ;  /* 0x00088c0001267983 */ /* 0x000f220000100800 */
[----:B0-----:R-:W-:-:S03]  /*159c0*/  @!P0 IMAD.MOV.U32 R4, RZ, RZ, R35 ;  /* 0x000000ffff048224 */ /* 0x001fc600078e0023 */
[----:B------:R-:W4:Y:S01]  /*159d0*/  LDL R35, [R1+0x868] ;  /* 0x0008680001237983 */ /* 0x000f220000100800 */
[----:B------:R-:W-:-:S03]  /*159e0*/  @!P0 IMAD.MOV.U32 R5, RZ, RZ, R36 ;  /* 0x000000ffff058224 */ /* 0x000fc600078e0024 */
[----:B------:R-:W4:Y:S04]  /*159f0*/  LDL R36, [R1+0x864] ;  /* 0x0008640001247983 */ /* 0x000f280000100800 */
[----:B------:R0:W4:Y:S02]  /*15a00*/  @!P0 LDG.E.U8 R22, desc[UR6][R4.64] ;  /* 0x0000000604168981 */ /* 0x000124000c1e1100 */
[----:B0-----:R-:W-:Y:S02]  /*15a10*/  @!P0 IMAD.MOV.U32 R5, RZ, RZ, R41 ;  /* 0x000000ffff058224 */ /* 0x001fe400078e0029 */
[----:B------:R-:W4:Y:S01]  /*15a20*/  LDL R41, [R1+0x820] ;  /* 0x0008200001297983 */ /* 0x000f220000100800 */
[----:B------:R-:W-:-:S03]  /*15a30*/  @!P0 IMAD.MOV.U32 R4, RZ, RZ, R33 ;  /* 0x000000ffff048224 */ /* 0x000fc600078e0021 */
[----:B------:R-:W4:Y:S04]  /*15a40*/  LDL R33, [R1+0x860] ;  /* 0x0008600001217983 */ /* 0x000f280000100800 */
[----:B------:R0:W4:Y:S02]  /*15a50*/  @!P0 LDG.E.U8 R21, desc[UR6][R4.64] ;  /* 0x0000000604158981 */ /* 0x000124000c1e1100 */
[----:B0-----:R-:W-:Y:S02]  /*15a60*/  @!P0 IMAD.MOV.U32 R4, RZ, RZ, R34 ;  /* 0x000000ffff048224 */ /* 0x001fe400078e0022 */
[----:B------:R-:W4:Y:S01]  /*15a70*/  LDL R34, [R1+0x85c] ;  /* 0x00085c0001227983 */ /* 0x000f220000100800 */
[----:B------:R-:W-:Y:S01]  /*15a80*/  @!P0 IMAD.MOV.U32 R5, RZ, RZ, R40 ;  /* 0x000000ffff058224 */ /* 0x000fe200078e0028 */
[----:B------:R-:W-:-:S02]  /*15a90*/  PRMT R18, RZ, 0x7610, R18 ;  /* 0x00007610ff127816 */ /* 0x000fc40000000012 */
[----:B------:R-:W4:Y:S04]  /*15aa0*/  LDL R40, [R1+0x814] ;  /* 0x0008140001287983 */ /* 0x000f280000100800 */
[----:B------:R3:W4:Y:S02]  /*15ab0*/  @!P0 LDG.E.U8 R20, desc[UR6][R4.64] ;  /* 0x0000000604148981 */ /* 0x000724000c1e1100 */
[----:B---3--:R-:W-:Y:S02]  /*15ac0*/  @!P0 IMAD.MOV.U32 R5, RZ, RZ, R32 ;  /* 0x000000ffff058224 */ /* 0x008fe400078e0020 */
[----:B------:R-:W3:Y:S01]  /*15ad0*/  LDL R32, [R1+0x854] ;  /* 0x0008540001207983 */ /* 0x000ee20000100800 */
[----:B------:R-:W-:-:S03]  /*15ae0*/  @!P0 IMAD.MOV.U32 R4, RZ, RZ, R31 ;  /* 0x000000ffff048224 */ /* 0x000fc600078e001f */
[----:B------:R-:W3:Y:S04]  /*15af0*/  LDL R31, [R1+0x858] ;  /* 0x00085800011f7983 */ /* 0x000ee80000100800 */
[----:B------:R0:W3:Y:S02]  /*15b00*/  @!P0 LDG.E.U8 R19, desc[UR6][R4.64] ;  /* 0x0000000604138981 */ /* 0x0000e4000c1e1100 */
[----:B0-----:R-:W-:Y:S02]  /*15b10*/  @!P0 IMAD.MOV.U32 R4, RZ, RZ, R30 ;  /* 0x000000ffff048224 */ /* 0x001fe400078e001e */
[----:B------:R-:W3:Y:S01]  /*15b20*/  LDL R30, [R1+0x850] ;  /* 0x00085000011e7983 */ /* 0x000ee20000100800 */
[----:B------:R-:W-:-:S03]  /*15b30*/  @!P0 IMAD.MOV.U32 R5, RZ, RZ, R39 ;  /* 0x000000ffff058224 */ /* 0x000fc600078e0027 */
[----:B------:R-:W3:Y:S01]  /*15b40*/  LDL R39, [R1+0x818] ;  /* 0x0008180001277983 */ /* 0x000ee20000100800 */
[----:B------:R-:W-:-:S03]  /*15b50*/  PRMT R17, RZ, 0x7610, R17 ;  /* 0x00007610ff117816 */ /* 0x000fc60000000011 */
[----:B------:R2:W3:Y:S01]  /*15b60*/  @!P0 LDG.E.U8 R18, desc[UR6][R4.64] ;  /* 0x0000000604128981 */ /* 0x0004e2000c1e1100 */
[----:B------:R-:W-:Y:S01]  /*15b70*/  PRMT R16, RZ, 0x7610, R16 ;  /* 0x00007610ff107816 */ /* 0x000fe20000000010 */
[----:B--2---:R-:W-:Y:S02]  /*15b80*/  @!P0 IMAD.MOV.U32 R4, RZ, RZ, R37 ;  /* 0x000000ffff048224 */ /* 0x004fe400078e0025 */
[----:B------:R-:W2:Y:S01]  /*15b90*/  LDL R37, [R1+0x810] ;  /* 0x0008100001257983 */ /* 0x000ea20000100800 */
[----:B----4-:R-:W-:-:S03]  /*15ba0*/  @!P0 IMAD.MOV.U32 R5, RZ, RZ, R38 ;  /* 0x000000ffff058224 */ /* 0x010fc600078e0026 */
[----:B------:R-:W4:Y:S04]  /*15bb0*/  LDL R38, [R1+0x80c] ;  /* 0x00080c0001267983 */ /* 0x000f280000100800 */
[----:B------:R0:W4:Y:S01]  /*15bc0*/  @!P0 LDG.E.U8 R17, desc[UR6][R4.64] ;  /* 0x0000000604118981 */ /* 0x000122000c1e1100 */
[----:B------:R-:W-:Y:S01]  /*15bd0*/  PRMT R15, RZ, 0x7610, R15 ;  /* 0x00007610ff0f7816 */ /* 0x000fe2000000000f */
[----:B0-----:R-:W-:Y:S02]  /*15be0*/  @!P0 IMAD.MOV.U32 R4, RZ, RZ, R35 ;  /* 0x000000ffff048224 */ /* 0x001fe400078e0023 */
[----:B------:R-:W4:Y:S01]  /*15bf0*/  LDL R35, [R1+0x7e8] ;  /* 0x0007e80001237983 */ /* 0x000f220000100800 */
[----:B------:R-:W-:Y:S01]  /*15c00*/  PRMT R14, RZ, 0x7610, R14 ;  /* 0x00007610ff0e7816 */ /* 0x000fe2000000000e */
[----:B------:R-:W-:-:S02]  /*15c10*/  @!P0 IMAD.MOV.U32 R5, RZ, RZ, R36 ;  /* 0x000000ffff058224 */ /* 0x000fc400078e0024 */
[----:B------:R-:W4:Y:S04]  /*15c20*/  LDL R36, [R1+0x7e4] ;  /* 0x0007e40001247983 */ /* 0x000f280000100800 */
[----:B------:R0:W4:Y:S02]  /*15c30*/  @!P0 LDG.E.U8 R16, desc[UR6][R4.64] ;  /* 0x0000000604108981 */ /* 0x000124000c1e1100 */
[----:B0-----:R-:W-:Y:S02]  /*15c40*/  @!P0 IMAD.MOV.U32 R4, RZ, RZ, R33 ;  /* 0x000000ffff048224 */ /* 0x001fe400078e0021 */
[----:B------:R-:W4:Y:S01]  /*15c50*/  LDL R33, [R1+0x7e0] ;  /* 0x0007e00001217983 */ /* 0x000f220000100800 */
[----:B------:R-:W-:-:S03]  /*15c60*/  @!P0 IMAD.MOV.U32 R5, RZ, RZ, R34 ;  /* 0x000000ffff058224 */ /* 0x000fc600078e0022 */
        /* <DEDUP_REMOVED lines=9> */
[----:B------:R-:W-:Y:S01]  /*15d00*/  PRMT R13, RZ, 0x7610, R13 ;  /* 0x00007610ff0d7816 */ /* 0x000fe2000000000d */
[----:B------:R-:W-:Y:S01]  /*15d10*/  @!P0 IMAD.MOV.U32 R5, RZ, RZ, R45 ;  /* 0x000000ffff058224 */ /* 0x000fe200078e002d */
[----:B------:R-:W-:-:S04]  /*15d20*/  PRMT R12, RZ, 0x7610, R12 ;  /* 0x00007610ff0c7816 */ /* 0x000fc8000000000c */
[----:B------:R0:W3:Y:S01]  /*15d30*/  @!P0 LDG.E.U8 R13, desc[UR6][R4.64] ;  /* 0x00000006040d8981 */ /* 0x0000e2000c1e1100 */
[----:B------:R-:W-:Y:S01]  /*15d40*/  PRMT R11, RZ, 0x7610, R11 ;  /* 0x00007610ff0b7816 */ /* 0x000fe2000000000b */
[----:B0-----:R-:W-:Y:S02]  /*15d50*/  @!P0 IMAD.MOV.U32 R4, RZ, RZ, R43 ;  /* 0x000000ffff048224 */ /* 0x001fe400078e002b */
[----:B------:R-:W-:-:S05]  /*15d60*/  @!P0 IMAD.MOV.U32 R5, RZ, RZ, R44 ;  /* 0x000000ffff058224 */ /* 0x000fca00078e002c */
        /* <DEDUP_REMOVED lines=10> */
[----:B--2---:R-:W-:Y:S02]  /*15e10*/  @!P0 IMAD.MOV.U32 R4, RZ, RZ, R37 ;  /* 0x000000ffff048224 */ /* 0x004fe400078e0025 */
[----:B----4-:R-:W-:-:S05]  /*15e20*/  @!P0 IMAD.MOV.U32 R5, RZ, RZ, R38 ;  /* 0x000000ffff058224 */ /* 0x010fca00078e0026 */
[----:B------:R0:W2:Y:S01]  /*15e30*/  @!P0 LDG.E.U8 R9, desc[UR6][R4.64] ;  /* 0x0000000604098981 */ /* 0x0000a2000c1e1100 */
[----:B------:R-:W-:Y:S01]  /*15e40*/  PRMT R7, RZ, 0x7610, R7 ;  /* 0x00007610ff077816 */ /* 0x000fe20000000007 */
[----:B0-----:R-:W-:Y:S01]  /*15e50*/  @!P0 IMAD.MOV.U32 R4, RZ, RZ, R35 ;  /* 0x000000ffff048224 */ /* 0x001fe200078e0023 */
[----:B------:R-:W-:Y:S01]  /*15e60*/  PRMT R6, RZ, 0x7610, R6 ;  /* 0x00007610ff067816 */ /* 0x000fe20000000006 */
[----:B------:R-:W-:Y:S01]  /*15e70*/  STL [R1+0xc68], R0 ;  /* 0x000c680001007387 */ /* 0x000fe20000100800 */
[----:B------:R-:W-:-:S05]  /*15e80*/  @!P0 IMAD.MOV.U32 R5, RZ, RZ, R36 ;  /* 0x000000ffff058224 */ /* 0x000fca00078e0024 */
[----:B------:R0:W4:Y:S02]  /*15e90*/  @!P0 LDG.E.U8 R8, desc[UR6][R4.64] ;  /* 0x0000000604088981 */ /* 0x000124000c1e1100 */
[----:B0-----:R-:W-:Y:S02]  /*15ea0*/  @!P0 IMAD.MOV.U32 R4, RZ, RZ, R33 ;  /* 0x000000ffff048224 */ /* 0x001fe400078e0021 */
[----:B------:R-:W-:-:S05]  /*15eb0*/  @!P0 IMAD.MOV.U32 R5, RZ, RZ, R34 ;  /* 0x000000ffff058224 */ /* 0x000fca00078e0022 */
[----:B------:R3:W4:Y:S02]  /*15ec0*/  @!P0 LDG.E.U8 R7, desc[UR6][R4.64] ;  /* 0x0000000604078981 */ /* 0x000724000c1e1100 */
[----:B---3--:R-:W-:Y:S02]  /*15ed0*/  @!P0 IMAD.MOV.U32 R5, RZ, RZ, R32 ;  /* 0x000000ffff058224 */ /* 0x008fe400078e0020 */
[----:B------:R-:W-:Y:S02]  /*15ee0*/  @!P0 IMAD.MOV.U32 R4, RZ, RZ, R31 ;  /* 0x000000ffff048224 */ /* 0x000fe400078e001f */
[----:B------:R-:W-:Y:S04]  /*15ef0*/  LDS.U8 R31, [R2+UR4+0xc8] ;  /* 0x0000c804021f7984 */ /* 0x000fe80008000000 */
[----:B------:R0:W3:Y:S02]  /*15f00*/  @!P0 LDG.E.U8 R6, desc[UR6][R4.64] ;  /* 0x0000000604068981 */ /* 0x0000e4000c1e1100 */
[----:B0-----:R-:W-:-:S02]  /*15f10*/  @!P0 IMAD.MOV.U32 R4, RZ, RZ, R30 ;  /* 0x000000ffff048224 */ /* 0x001fc400078e001e */
[----:B------:R-:W0:Y:S01]  /*15f20*/  LDS.U8 R30, [R2+UR4+0x88] ;  /* 0x00008804021e7984 */ /* 0x000e220008000000 */
[----:B------:R-:W-:-:S03]  /*15f30*/  @!P0 IMAD.MOV.U32 R5, RZ, RZ, R0 ;  /* 0x000000ffff058224 */ /* 0x000fc600078e0000 */
[----:B------:R-:W1:Y:S04]  /*15f40*/  LDS.U8 R0, [R2+UR4+0x8] ;  /* 0x0000080402007984 */ /* 0x000e680008000000 */
[----:B0-----:R-:W-:Y:S04]  /*15f50*/  STL [R1+0xbb0], R30 ;  /* 0x000bb01e01007387 */ /* 0x001fe80000100800 */
[----:B------:R-:W0:Y:S04]  /*15f60*/  LDS.U8 R30, [R2+UR4+0x48] ;  /* 0x00004804021e7984 */ /* 0x000e280008000000 */
[----:B------:R-:W-:Y:S04]  /*15f70*/  STL [R1+0xbac], R31 ;  /* 0x000bac1f01007387 */ /* 0x000fe80000100800 */
[----:B------:R-:W2:Y:S04]  /*15f80*/  LDS.U8 R31, [R2+UR4+0x80] ;  /* 0x00008004021f7984 */ /* 0x000ea80008000000 */
[----:B-1----:R-:W-:Y:S04]  /*15f90*/  STL [R1+0x4d0], R0 ;  /* 0x0004d00001007387 */ /* 0x002fe80000100800 */
[----:B------:R-:W1:Y:S04]  /*15fa0*/  LDS.U8 R0, [R2+UR4+0xc0] ;  /* 0x0000c00402007984 */ /* 0x000e680008000000 */
[----:B0-----:R-:W-:Y:S04]  /*15fb0*/  STL [R1+0x4cc], R30 ;  /* 0x0004cc1e01007387 */ /* 0x001fe80000100800 */
[----:B------:R-:W0:Y:S04]  /*15fc0*/  LDS.U8 R30, [R2+UR4+0x400] ;  /* 0x00040004021e7984 */ /* 0x000e280008000000 */
[----:B--2---:R-:W-:Y:S04]  /*15fd0*/  STL [R1+0xbb8], R31 ;  /* 0x000bb81f01007387 */ /* 0x004fe80000100800 */
        /* <DEDUP_REMOVED lines=9> */
[----:B0-----:R0:W-:Y:S04]  /*16070*/  STL [R1+0xbbc], R30 ;  /* 0x000bbc1e01007387 */ /* 0x0011e80000100800 */
[----:B--2---:R-:W-:Y:S04]  /*16080*/  STL [R1+0x4ec], R31 ;  /* 0x0004ec1f01007387 */ /* 0x004fe80000100800 */
[----:B------:R-:W2:Y:S04]  /*16090*/  LDS.U8 R31, [R2+UR4+0x480] ;  /* 0x00048004021f7984 */ /* 0x000ea80008000000 */
[----:B-1----:R-:W-:Y:S04]  /*160a0*/  STL [R1+0x4e8], R0 ;  /* 0x0004e80001007387 */ /* 0x002fe80000100800 */
[----:B------:R-:W1:Y:S01]  /*160b0*/  LDS.U8 R0, [R2+UR4+0x4c0] ;  /* 0x0004c00402007984 */ /* 0x000e620008000000 */
[----:B------:R-:W-:-:S02]  /*160c0*/  PRMT R3, RZ, 0x7610, R3 ;  /* 0x00007610ff037816 */ /* 0x000fc40000000003 */
[----:B0-----:R-:W-:Y:S01]  /*160d0*/  LOP3.LUT R30, R2, 0x10, RZ, 0x3c, !PT ;  /* 0x00000010021e7812 */ /* 0x001fe200078e3cff */
[----:B------:R-:W-:Y:S04]  /*160e0*/  STL [R1+0xc6c], R2 ;  /* 0x000c6c0201007387 */ /* 0x000fe80000100800 */
[----:B------:R0:W3:Y:S01]  /*160f0*/  @!P0 LDG.E.U8 R3, desc[UR6][R4.64] ;  /* 0x0000000604038981 */ /* 0x0000e2000c1e1100 */
[----:B------:R-:W4:Y:S03]  /*16100*/  S2R R60, SR_TID.X ;  /* 0x00000000003c7919 */ /* 0x000f260000002100 */
[----:B------:R-:W-:Y:S04]  /*16110*/  LDS.U8 R32, [R30+UR4+0x448] ;  /* 0x000448041e207984 */ /* 0x000fe80008000000 */
[----:B0-----:R-:W-:Y:S04]  /*16120*/  LDS.U8 R5, [R2+UR4] ;  /* 0x0000000402057984 */ /* 0x001fe80008000000 */
[----:B------:R-:W-:Y:S04]  /*16130*/  LDS.U8 R4, [R2+UR4+0x40] ;  /* 0x0000400402047984 */ /* 0x000fe80008000000 */
[----:B------:R-:W0:Y:S04]  /*16140*/  LDS.U8 R2, [R30+UR4] ;  /* 0x000000041e027984 */ /* 0x000e280008000000 */
[----:B--2---:R-:W-:Y:S04]  /*16150*/  STL [R1+0xbc8], R31 ;  /* 0x000bc81f01007387 */ /* 0x004fe80000100800 */
[----:B------:R-:W-:Y:S04]  /*16160*/  LDS.U8 R31, [R30+UR4+0x88] ;  /* 0x000088041e1f7984 */ /* 0x000fe80008000000 */
[----:B-1----:R-:W-:Y:S04]  /*16170*/  STL [R1+0xbc4], R0 ;  /* 0x000bc40001007387 */ /* 0x002fe80000100800 */
[----:B------:R-:W1:Y:S04]  /*16180*/  LDS.U8 R0, [R30+UR4+0x40] ;  /* 0x000040041e007984 */ /* 0x000e680008000000 */
[----:B0-----:R-:W-:Y:S04]  /*16190*/  STL [R1+0x55c], R2 ;  /* 0x00055c0201007387 */ /* 0x001fe80000100800 */
[----:B------:R-:W0:Y:S04]  /*161a0*/  LDS.U8 R2, [R30+UR4+0xc8] ;  /* 0x0000c8041e027984 */ /* 0x000e280008000000 */
[----:B-1----:R-:W-:Y:S04]  /*161b0*/  STL [R1+0x558], R0 ;  /* 0x0005580001007387 */ /* 0x002fe80000100800 */
[----:B------:R-:W1:Y:S04]  /*161c0*/  LDS.U8 R0, [R30+UR4+0x8] ;  /* 0x000008041e007984 */ /* 0x000e680008000000 */
[----:B------:R-:W-:Y:S04]  /*161d0*/  STL [R1+0xbd0], R31 ;  /* 0x000bd01f01007387 */ /* 0x000fe80000100800 */
[----:B------:R-:W2:Y:S04]  /*161e0*/  LDS.U8 R31, [R30+UR4+0x48] ;  /* 0x000048041e1f7984 */ /* 0x000ea80008000000 */
[----:B0-----:R-:W-:Y:S04]  /*161f0*/  STL [R1+0xbcc], R2 ;  /* 0x000bcc0201007387 */ /* 0x001fe80000100800 */
[----:B------:R-:W0:Y:S04]  /*16200*/  LDS.U8 R2, [R30+UR4+0x80] ;  /* 0x000080041e027984 */ /* 0x000e280008000000 */
[----:B-1----:R-:W-:Y:S04]  /*16210*/  STL [R1+0x564], R0 ;  /* 0x0005640001007387 */ /* 0x002fe80000100800 */
[----:B------:R-:W1:Y:S04]  /*16220*/  LDS.U8 R0, [R30+UR4+0xc0] ;  /* 0x0000c0041e007984 */ /* 0x000e680008000000 */
[----:B--2---:R-:W-:Y:S04]  /*16230*/  STL [R1+0x560], R31 ;  /* 0x0005601f01007387 */ /* 0x004fe80000100800 */
[----:B------:R-:W-:Y:S04]  /*16240*/  LDS.U8 R31, [R30+UR4+0x4c8] ;  /* 0x0004c8041e1f7984 */ /* 0x000fe80008000000 */
[----:B0-----:R-:W-:Y:S04]  /*16250*/  STL [R1+0xbd8], R2 ;  /* 0x000bd80201007387 */ /* 0x001fe80000100800 */
[----:B------:R-:W0:Y:S04]  /*16260*/  LDS.U8 R2, [R30+UR4+0x400] ;  /* 0x000400041e027984 */ /* 0x000e280008000000 */
[----:B-1----:R-:W-:Y:S04]  /*16270*/  STL [R1+0xbd4], R0 ;  /* 0x000bd40001007387 */ /* 0x002fe80000100800 */
[----:B------:R-:W1:Y:S04]  /*16280*/  LDS.U8 R0, [R30+UR4+0x440] ;  /* 0x000440041e007984 */ /* 0x000e680008000000 */
[----:B0-----:R-:W-:Y:S04]  /*16290*/  STL [R1+0x56c], R2 ;  /* 0x00056c0201007387 */ /* 0x001fe80000100800 */
[----:B------:R-:W-:Y:S04]  /*162a0*/  LDS.U8 R2, [R30+UR4+0x408] ;  /* 0x000408041e027984 */ /* 0x000fe80008000000 */
[----:B-1----:R-:W-:Y:S04]  /*162b0*/  STL [R1+0x568], R0 ;  /* 0x0005680001007387 */ /* 0x002fe80000100800 */
[----:B------:R-:W0:Y:S01]  /*162c0*/  LDS.U8 R0, [R30+UR4+0x488] ;  /* 0x000488041e007984 */ /* 0x000e220008000000 */
[----:B----4-:R-:W-:-:S02]  /*162d0*/  LOP3.LUT R61, R60, 0x3, RZ, 0xc0, !PT ;  /* 0x000000033c3d7812 */ /* 0x010fc400078ec0ff */
[----:B------:R-:W-:-:S03]  /*162e0*/  SHF.R.U32.HI R60, RZ, 0x2, R60 ;  /* 0x00000002ff3c7819 */ /* 0x000fc6000001163c */
[----:B------:R-:W-:Y:S01]  /*162f0*/  IMAD R59, R61, 0x110, RZ ;  /* 0x000001103d3b7824 */ /* 0x000fe200078e02ff */
[----:B------:R-:W-:Y:S01]  /*16300*/  SGXT.U32 R55, R60, 0x3 ;  /* 0x000000033c37781a */ /* 0x000fe20000000000 */
[----:B0-----:R0:W-:Y:S04]  /*16310*/  STL [R1+0xbe0], R0 ;  /* 0x000be00001007387 */ /* 0x0011e80000100800 */
[----:B------:R-:W-:Y:S04]  /*16320*/  STL [R1+0xbdc], R31 ;  /* 0x000bdc1f01007387 */ /* 0x000fe80000100800 */
[----:B------:R-:W-:Y:S04]  /*16330*/  STL [R1+0x574], R2 ;  /* 0x0005740201007387 */ /* 0x000fe80000100800 */
[----:B------:R-:W1:Y:S01]  /*16340*/  LDS.U8 R2, [R30+UR4+0x480] ;  /* 0x000480041e027984 */ /* 0x000e620008000000 */
[----:B0-----:R-:W-:-:S03]  /*16350*/  LOP3.LUT R0, R59, R55, RZ, 0xfc, !PT ;  /* 0x000000373b007212 */ /* 0x001fc600078efcff */
[----:B------:R-:W0:Y:S01]  /*16360*/  LDS.U8 R31, [R30+UR4+0x4c0] ;  /* 0x0004c0041e1f7984 */ /* 0x000e220008000000 */
[----:B------:R-:W-:-:S03]  /*16370*/  LOP3.LUT R0, R0, 0x20, RZ, 0x3c, !PT ;  /* 0x0000002000007812 */ /* 0x000fc600078e3cff */
[----:B------:R-:W-:Y:S04]  /*16380*/  STL [R1+0x570], R32 ;  /* 0x0005702001007387 */ /* 0x000fe80000100800 */
[----:B------:R-:W2:Y:S04]  /*16390*/  LDS.U8 R30, [R0+UR4] ;  /* 0x00000004001e7984 */ /* 0x000ea80008000000 */
[----:B------:R-:W-:Y:S04]  /*163a0*/  LDS.U8 R32, [R0+UR4+0x480] ;  /* 0x0004800400207984 */ /* 0x000fe80008000000 */
        /* <DEDUP_REMOVED lines=15> */
[----:B------:R-:W4:Y:S04]  /*164a0*/  LDL.LU R56, [R1+0x540] ;  /* 0x0005400001387983 */ /* 0x000f280000300800 */
[----:B--2---:R-:W-:Y:S04]  /*164b0*/  STL [R1+0xbf8], R30 ;  /* 0x000bf81e01007387 */ /* 0x004fe80000100800 */
[----:B------:R-:W2:Y:S04]  /*164c0*/  LDL.LU R57, [R1+0x53c] ;  /* 0x00053c0001397983 */ /* 0x000ea80000300800 */
[----:B------:R-:W0:Y:S04]  /*164d0*/  LDS.U8 R31, [R0+UR4+0x400] ;  /* 0x00040004001f7984 */ /* 0x000e280008000000 */
[----:B------:R-:W-:Y:S04]  /*164e0*/  LDS.U8 R30, [R0+UR4+0x488] ;  /* 0x00048804001e7984 */ /* 0x000fe80008000000 */
[----:B-1----:R-:W-:Y:S04]  /*164f0*/  STL [R1+0xbf4], R2 ;  /* 0x000bf40201007387 */ /* 0x002fe80000100800 */
[----:B------:R-:W1:Y:S04]  /*16500*/  LDS.U8 R2, [R0+UR4+0x440] ;  /* 0x0004400400027984 */ /* 0x000e680008000000 */
[----:B------:R-:W3:Y:S04]  /*16510*/  LDL.LU R58, [R1+0x538] ;  /* 0x00053800013a7983 */ /* 0x000ee80000300800 */
[----:B------:R-:W3:Y:S04]  /*16520*/  LDL.LU R61, [R1+0x534] ;  /* 0x00053400013d7983 */ /* 0x000ee80000300800 */
[----:B------:R-:W3:Y:S04]  /*16530*/  LDL.LU R60, [R1+0x520] ;  /* 0x00052000013c7983 */ /* 0x000ee80000300800 */
[----:B0-----:R-:W-:Y:S04]  /*16540*/  STL [R1+0x58c], R31 ;  /* 0x00058c1f01007387 */ /* 0x001fe80000100800 */
[----:B------:R-:W0:Y:S04]  /*16550*/  LDS.U8 R31, [R0+UR4+0x4c8] ;  /* 0x0004c804001f7984 */ /* 0x000e280008000000 */
[----:B-1----:R-:W-:Y:S04]  /*16560*/  STL [R1+0x588], R2 ;  /* 0x0005880201007387 */ /* 0x002fe80000100800 */
[----:B------:R-:W1:Y:S04]  /*16570*/  LDS.U8 R2, [R0+UR4+0x408] ;  /* 0x0004080400027984 */ /* 0x000e680008000000 */
[----:B------:R1:W-:Y:S04]  /*16580*/  STL [R1+0xc00], R30 ;  /* 0x000c001e01007387 */ /* 0x0003e80000100800 */
[----:B0-----:R-:W-:Y:S04]  /*16590*/  STL [R1+0xbfc], R31 ;  /* 0x000bfc1f01007387 */ /* 0x001fe80000100800 */
[----:B------:R-:W-:Y:S04]  /*165a0*/  LDS.U8 R31, [R0+UR4+0x4c0] ;  /* 0x0004c004001f7984 */ /* 0x000fe80008000000 */
[----:B-1----:R-:W-:Y:S04]  /*165b0*/  STL [R1+0x594], R2 ;  /* 0x0005940201007387 */ /* 0x002fe80000100800 */
[----:B------:R-:W0:Y:S01]  /*165c0*/  LDS.U8 R2, [R0+UR4+0x448] ;  /* 0x0004480400027984 */ /* 0x000e220008000000 */
[----:B------:R-:W-:-:S04]  /*165d0*/  LOP3.LUT R30, R59, R55, RZ, 0xfc, !PT ;  /* 0x000000373b1e7212 */ /* 0x000fc800078efcff */
[----:B------:R-:W-:-:S05]  /*165e0*/  LOP3.LUT R30, R30, 0x30, RZ, 0x3c, !PT ;  /* 0x000000301e1e7812 */ /* 0x000fca00078e3cff */
[----:B------:R-:W-:Y:S04]  /*165f0*/  LDS.U8 R0, [R30+UR4+0x40] ;  /* 0x000040041e007984 */ /* 0x000fe80008000000 */
[----:B0-----:R-:W-:Y:S04]  /*16600*/  STL [R1+0x590], R2 ;  /* 0x0005900201007387 */ /* 0x001fe80000100800 */
[----:B------:R-:W0:Y:S04]  /*16610*/  LDS.U8 R2, [R30+UR4] ;  /* 0x000000041e027984 */ /* 0x000e280008000000 */
[----:B------:R-:W-:Y:S04]  /*16620*/  STL [R1+0xc08], R32 ;  /* 0x000c082001007387 */ /* 0x000fe80000100800 */
[----:B------:R-:W-:Y:S04]  /*16630*/  STL [R1+0xc04], R31 ;  /* 0x000c041f01007387 */ /* 0x000fe80000100800 */
[----:B------:R-:W1:Y:S04]  /*16640*/  LDS.U8 R31, [R30+UR4+0x88] ;  /* 0x000088041e1f7984 */ /* 0x000e680008000000 */
[----:B0-----:R-:W-:Y:S04]  /*16650*/  STL [R1+0x5a0], R2 ;  /* 0x0005a00201007387 */ /* 0x001fe80000100800 */
[----:B------:R-:W0:Y:S04]  /*16660*/  LDS.U8 R2, [R30+UR4+0xc8] ;  /* 0x0000c8041e027984 */ /* 0x000e280008000000 */
[----:B------:R-:W-:Y:S04]  /*16670*/  STL [R1+0x59c], R0 ;  /* 0x00059c0001007387 */ /* 0x000fe80000100800 */
[----:B------:R-:W0:Y:S04]  /*16680*/  LDS.U8 R0, [R30+UR4+0x8] ;  /* 0x000008041e007984 */ /* 0x000e280008000000 */
[----:B-1----:R-:W-:Y:S04]  /*16690*/  STL [R1+0xc10], R31 ;  /* 0x000c101f01007387 */ /* 0x002fe80000100800 */
[----:B------:R-:W1:Y:S04]  /*166a0*/  LDS.U8 R31, [R30+UR4+0x48] ;  /* 0x000048041e1f7984 */ /* 0x000e680008000000 */
[----:B0-----:R-:W-:Y:S04]  /*166b0*/  STL [R1+0xc0c], R2 ;  /* 0x000c0c0201007387 */ /* 0x001fe80000100800 */
[----:B------:R-:W0:Y:S04]  /*166c0*/  LDS.U8 R2, [R30+UR4+0x80] ;  /* 0x000080041e027984 */ /* 0x000e280008000000 */
[----:B------:R-:W-:Y:S04]  /*166d0*/  STL [R1+0x5a8], R0 ;  /* 0x0005a80001007387 */ /* 0x000fe80000100800 */
[----:B------:R-:W4:Y:S04]  /*166e0*/  LDS.U8 R0, [R30+UR4+0xc0] ;  /* 0x0000c0041e007984 */ /* 0x000f280008000000 */
[----:B-1----:R-:W-:Y:S04]  /*166f0*/  STL [R1+0x5a4], R31 ;  /* 0x0005a41f01007387 */ /* 0x002fe80000100800 */
[----:B------:R-:W1:Y:S04]  /*16700*/  LDS.U8 R31, [R30+UR4+0x400] ;  /* 0x000400041e1f7984 */ /* 0x000e680008000000 */
[----:B0-----:R-:W-:Y:S04]  /*16710*/  STL [R1+0xc18], R2 ;  /* 0x000c180201007387 */ /* 0x001fe80000100800 */
[----:B------:R-:W0:Y:S04]  /*16720*/  LDS.U8 R2, [R30+UR4+0x440] ;  /* 0x000440041e027984 */ /* 0x000e280008000000 */
[----:B----4-:R-:W-:Y:S04]  /*16730*/  STL [R1+0xc14], R0 ;  /* 0x000c140001007387 */ /* 0x010fe80000100800 */
[----:B------:R-:W4:Y:S04]  /*16740*/  LDS.U8 R0, [R30+UR4+0x488] ;  /* 0x000488041e007984 */ /* 0x000f280008000000 */
[----:B-1----:R-:W-:Y:S04]  /*16750*/  STL [R1+0x5b0], R31 ;  /* 0x0005b01f01007387 */ /* 0x002fe80000100800 */
[----:B------:R-:W1:Y:S04]  /*16760*/  LDS.U8 R31, [R30+UR4+0x4c8] ;  /* 0x0004c8041e1f7984 */ /* 0x000e680008000000 */
[----:B0-----:R-:W-:Y:S04]  /*16770*/  STL [R1+0x5ac], R2 ;  /* 0x0005ac0201007387 */ /* 0x001fe80000100800 */
[----:B------:R-:W-:Y:S04]  /*16780*/  LDS.U8 R2, [R30+UR4+0x408] ;  /* 0x000408041e027984 */ /* 0x000fe80008000000 */
[----:B----4-:R-:W-:Y:S04]  /*16790*/  STL [R1+0xc20], R0 ;  /* 0x000c200001007387 */ /* 0x010fe80000100800 */
[----:B------:R-:W-:Y:S04]  /*167a0*/  LDS.U8 R0, [R30+UR4+0x448] ;  /* 0x000448041e007984 */ /* 0x000fe80008000000 */
[----:B-1----:R-:W-:Y:S04]  /*167b0*/  STL [R1+0xc1c], R31 ;  /* 0x000c1c1f01007387 */ /* 0x002fe80000100800 */
[----:B------:R-:W0:Y:S04]  /*167c0*/  LDS.U8 R31, [R30+UR4+0x480] ;  /* 0x000480041e1f7984 */ /* 0x000e280008000000 */
[----:B------:R-:W1:Y:S01]  /*167d0*/  LDS.U8 R30, [R30+UR4+0x4c0] ;  /* 0x0004c0041e1e7984 */ /* 0x000e620008000000 */
[----:B------:R-:W4:Y:S03]  /*167e0*/  S2R R59, SR_TID.X ;  /* 0x00000000003b7919 */ /* 0x000f260000002100 */
[----:B0-----:R-:W-:Y:S04]  /*167f0*/  STL [R1+0xc28], R31 ;  /* 0x000c281f01007387 */ /* 0x001fe80000100800 */
[----:B-1----:R0:W-:Y:S04]  /*16800*/  STL [R1+0xc24], R30 ;  /* 0x000c241e01007387 */ /* 0x0021e80000100800 */
[----:B0-----:R-:W3:Y:S04]  /*16810*/  LDL.LU R30, [R1+0x51c] ;  /* 0x00051c00011e7983 */ /* 0x001ee80000300800 */
[----:B------:R-:W3:Y:S04]  /*16820*/  LDL.LU R31, [R1+0x518] ;  /* 0x00051800011f7983 */ /* 0x000ee80000300800 */
        /* <DEDUP_REMOVED lines=11> */
[----:B------:R-:W3:Y:S01]  /*168e0*/  LDL.LU R43, [R1+0x4a0] ;  /* 0x0004a000012b7983 */ /* 0x000ee20000300800 */
[----:B----4-:R-:W-:Y:S01]  /*168f0*/  LOP3.LUT R59, R59, 0x1f, RZ, 0xc0, !PT ;  /* 0x0000001f3b3b7812 */ /* 0x010fe200078ec0ff */
[----:B------:R-:W-:Y:S06]  /*16900*/  BAR.SYNC.DEFER_BLOCKING 0x0 ;  /* 0x0000000000007b1d */ /* 0x000fec0000010000 */
        /* <DEDUP_REMOVED lines=8> */
[----:B------:R-:W-:Y:S04]  /*16990*/  STS.U8 [R59+UR4], R56 ;  /* 0x000000383b007988 */ /* 0x000fe80008000004 */
[----:B------:R-:W4:Y:S04]  /*169a0*/  LDL.LU R52, [R1+0x45c] ;  /* 0x00045c0001347983 */ /* 0x000f280000300800 */
[----:B--2---:R0:W-:Y:S04]  /*169b0*/  STS.U8 [R59+UR4+0x20], R57 ;  /* 0x000020393b007988 */ /* 0x0041e80008000004 */
[----:B------:R-:W2:Y:S04]  /*169c0*/  LDL.LU R53, [R1+0x3c] ;  /* 0x00003c0001357983 */ /* 0x000ea80000300800 */
[----:B---3--:R1:W-:Y:S04]  /*169d0*/  STS.U8 [R59+UR4+0x40], R58 ;  /* 0x0000403a3b007988 */ /* 0x0083e80008000004 */
[----:B0-----:R-:W3:Y:S04]  /*169e0*/  LDL.LU R57, [R1+0x38] ;  /* 0x0000380001397983 */ /* 0x001ee80000300800 */
[----:B------:R0:W-:Y:S04]  /*169f0*/  STS.U8 [R59+UR4+0x60], R61 ;  /* 0x0000603d3b007988 */ /* 0x0001e80008000004 */
[----:B-1----:R-:W3:Y:S04]  /*16a00*/  LDL.LU R58, [R1+0x34] ;  /* 0x00003400013a7983 */ /* 0x002ee80000300800 */
[----:B0-----:R-:W3:Y:S04]  /*16a10*/  LDL.LU R61, [R1+0x30] ;  /* 0x00003000013d7983 */ /* 0x001ee80000300800 */
[----:B------:R-:W3:Y:S04]  /*16a20*/  LDL.LU R54, [R1+0x1c] ;  /* 0x00001c0001367983 */ /* 0x000ee80000300800 */
[----:B------:R-:W3:Y:S04]  /*16a30*/  LDL.LU R55, [R1+0x18] ;  /* 0x0000180001377983 */ /* 0x000ee80000300800 */
[----:B------:R0:W-:Y:S04]  /*16a40*/  STS.U8 [R59+UR4+0x100], R60 ;  /* 0x0001003c3b007988 */ /* 0x0001e80008000004 */
[----:B------:R-:W3:Y:S04]  /*16a50*/  LDL.LU R56, [R1+0x14] ;  /* 0x0000140001387983 */ /* 0x000ee80000300800 */
[----:B0-----:R-:W3:Y:S04]  /*16a60*/  LDL.LU R60, [R1+0x10] ;  /* 0x00001000013c7983 */ /* 0x001ee80000300800 */
[----:B------:R0:W-:Y:S04]  /*16a70*/  STS.U8 [R59+UR4+0x120], R30 ;  /* 0x0001201e3b007988 */ /* 0x0001e80008000004 */
[----:B------:R1:W-:Y:S04]  /*16a80*/  STS.U8 [R59+UR4+0x140], R31 ;  /* 0x0001401f3b007988 */ /* 0x0003e80008000004 */
[----:B------:R1:W-:Y:S04]  /*16a90*/  STS.U8 [R59+UR4+0x160], R32 ;  /* 0x000160203b007988 */ /* 0x0003e80008000004 */
[----:B0-----:R-:W3:Y:S04]  /*16aa0*/  LDL.LU R30, [R1+0xfb0] ;  /* 0x000fb000011e7983 */ /* 0x001ee80000300800 */
[----:B-1----:R-:W3:Y:S04]  /*16ab0*/  LDL.LU R31, [R1+0xfac] ;  /* 0x000fac00011f7983 */ /* 0x002ee80000300800 */
[----:B------:R-:W3:Y:S04]  /*16ac0*/  LDL.LU R32, [R1+0xfa8] ;  /* 0x000fa80001207983 */ /* 0x000ee80000300800 */
        /* <DEDUP_REMOVED lines=17> */
[----:B----4-:R-:W4:Y:S04]  /*16be0*/  LDL.LU R41, [R1+0xf84] ;  /* 0x000f840001297983 */ /* 0x010f280000300800 */
[----:B------:R0:W-:Y:S04]  /*16bf0*/  STS.U8 [R59+UR4+0x420], R42 ;  /* 0x0004202a3b007988 */ /* 0x0001e80008000004 */
[----:B------:R1:W-:Y:S04]  /*16c00*/  STS.U8 [R59+UR4+0x440], R43 ;  /* 0x0004402b3b007988 */ /* 0x0003e80008000004 */
[----:B------:R2:W-:Y:S04]  /*16c10*/  STS.U8 [R59+UR4+0x460], R44 ;  /* 0x0004602c3b007988 */ /* 0x0005e80008000004 */
[----:B0-----:R-:W4:Y:S04]  /*16c20*/  LDL.LU R42, [R1+0xf80] ;  /* 0x000f8000012a7983 */ /* 0x001f280000300800 */
[----:B-1----:R-:W4:Y:S04]  /*16c30*/  LDL.LU R43, [R1+0xf7c] ;  /* 0x000f7c00012b7983 */ /* 0x002f280000300800 */
[----:B--2---:R-:W2:Y:S04]  /*16c40*/  LDL.LU R44, [R1+0xf78] ;  /* 0x000f7800012c7983 */ /* 0x004ea80000300800 */
[----:B------:R0:W-:Y:S04]  /*16c50*/  STS.U8 [R59+UR4+0x500], R45 ;  /* 0x0005002d3b007988 */ /* 0x0001e80008000004 */
[----:B------:R1:W-:Y:S04]  /*16c60*/  STS.U8 [R59+UR4+0x520], R46 ;  /* 0x0005202e3b007988 */ /* 0x0003e80008000004 */
[----:B------:R1:W-:Y:S04]  /*16c70*/  STS.U8 [R59+UR4+0x540], R47 ;  /* 0x0005402f3b007988 */ /* 0x0003e80008000004 */
[----:B0-----:R-:W4:Y:S04]  /*16c80*/  LDL.LU R45, [R1+0xf74] ;  /* 0x000f7400012d7983 */ /* 0x001f280000300800 */
[----:B-1----:R-:W2:Y:S04]  /*16c90*/  LDL.LU R46, [R1+0xf70] ;  /* 0x000f7000012e7983 */ /* 0x002ea80000300800 */
[----:B------:R-:W4:Y:S04]  /*16ca0*/  LDL.LU R47, [R1+0xf6c] ;  /* 0x000f6c00012f7983 */ /* 0x000f280000300800 */
        /* <DEDUP_REMOVED lines=9> */
[----:B0-----:R-:W2:Y:S04]  /*16d40*/  LDL.LU R51, [R1+0xf5c] ;  /* 0x000f5c0001337983 */ /* 0x001ea80000300800 */
[----:B-1----:R-:W4:Y:S04]  /*16d50*/  LDL.LU R52, [R1+0xf58] ;  /* 0x000f580001347983 */ /* 0x002f280000300800 */
[----:B------:R-:W2:Y:S04]  /*16d60*/  LDL.LU R53, [R1+0xf54] ;  /* 0x000f540001357983 */ /* 0x000ea80000300800 */
[----:B---3--:R0:W-:Y:S04]  /*16d70*/  STS.U8 [R59+UR4+0x720], R57 ;  /* 0x000720393b007988 */ /* 0x0081e80008000004 */
[----:B------:R1:W-:Y:S04]  /*16d80*/  STS.U8 [R59+UR4+0x740], R58 ;  /* 0x0007403a3b007988 */ /* 0x0003e80008000004 */
[----:B------:R3:W-:Y:S04]  /*16d90*/  STS.U8 [R59+UR4+0x760], R61 ;  /* 0x0007603d3b007988 */ /* 0x0007e80008000004 */
[----:B0-----:R-:W4:Y:S04]  /*16da0*/  LDL.LU R57, [R1+0xf50] ;  /* 0x000f500001397983 */ /* 0x001f280000300800 */
[----:B-1----:R-:W2:Y:S04]  /*16db0*/  LDL.LU R58, [R1+0xf4c] ;  /* 0x000f4c00013a7983 */ /* 0x002ea80000300800 */
[----:B---3--:R-:W3:Y:S04]  /*16dc0*/  LDL.LU R61, [R1+0xf48] ;  /* 0x000f4800013d7983 */ /* 0x008ee80000300800 */
[----:B------:R0:W-:Y:S04]  /*16dd0*/  STS.U8 [R59+UR4+0x800], R54 ;  /* 0x000800363b007988 */ /* 0x0001e80008000004 */
[----:B------:R1:W-:Y:S04]  /*16de0*/  STS.U8 [R59+UR4+0x820], R55 ;  /* 0x000820373b007988 */ /* 0x0003e80008000004 */
[----:B------:R1:W-:Y:S04]  /*16df0*/  STS.U8 [R59+UR4+0x840], R56 ;  /* 0x000840383b007988 */ /* 0x0003e80008000004 */
[----:B0-----:R-:W4:Y:S04]  /*16e00*/  LDL.LU R54, [R1+0x530] ;  /* 0x0005300001367983 */ /* 0x001f280000300800 */
[----:B-1----:R-:W4:Y:S04]  /*16e10*/  LDL.LU R55, [R1+0x52c] ;  /* 0x00052c0001377983 */ /* 0x002f280000300800 */
[----:B------:R0:W-:Y:S04]  /*16e20*/  STS.U8 [R59+UR4+0x860], R60 ;  /* 0x0008603c3b007988 */ /* 0x0001e80008000004 */
[----:B------:R-:W4:Y:S04]  /*16e30*/  LDL.LU R56, [R1+0x528] ;  /* 0x0005280001387983 */ /* 0x000f280000300800 */
[----:B0-----:R-:W4:Y:S04]  /*16e40*/  LDL.LU R60, [R1+0x524] ;  /* 0x00052400013c7983 */ /* 0x001f280000300800 */
[----:B---3--:R0:W-:Y:S04]  /*16e50*/  STS.U8 [R59+UR4+0x900], R61 ;  /* 0x0009003d3b007988 */ /* 0x0081e80008000004 */
[----:B0-----:R-:W3:Y:S01]  /*16e60*/  LDL.LU R59, [R1+0xf44] ;  /* 0x000f4400013b7983 */ /* 0x001ee20000300800 */
[----:B------:R-:W0:Y:S02]  /*16e70*/  S2R R61, SR_TID.X ;  /* 0x00000000003d7919 */ /* 0x000e240000002100 */
[----:B0-----:R-:W-:-:S05]  /*16e80*/  LOP3.LUT R61, R61, 0x1f, RZ, 0xc0, !PT ;  /* 0x0000001f3d3d7812 */ /* 0x001fca00078ec0ff */
[----:B---3--:R-:W-:Y:S04]  /*16e90*/  STS.U8 [R61+UR4+0x920], R59 ;  /* 0x0009203b3d007988 */ /* 0x008fe80008000004 */
[----:B--2---:R-:W-:Y:S04]  /*16ea0*/  STS.U8 [R61+UR4+0x940], R58 ;  /* 0x0009403a3d007988 */ /* 0x004fe80008000004 */
[----:B----4-:R-:W-:Y:S04]  /*16eb0*/  STS.U8 [R61+UR4+0x960], R57 ;  /* 0x000960393d007988 */ /* 0x010fe80008000004 */
[----:B------:R-:W-:Y:S04]  /*16ec0*/  STS.U8 [R61+UR4+0xa00], R52 ;  /* 0x000a00343d007988 */ /* 0x000fe80008000004 */
[----:B------:R-:W-:Y:S04]  /*16ed0*/  STS.U8 [R61+UR4+0xa20], R51 ;  /* 0x000a20333d007988 */ /* 0x000fe80008000004 */
[----:B------:R0:W-:Y:S04]  /*16ee0*/  STS.U8 [R61+UR4+0xa40], R50 ;  /* 0x000a40323d007988 */ /* 0x0001e80008000004 */
        /* <DEDUP_REMOVED lines=22> */
[----:B------:R0:W-:Y:S04]  /*17050*/  STS.U8 [R50+UR4+0x80], R54 ;  /* 0x0000803632007988 */ /* 0x0001e80008000004 */
[----:B------:R1:W-:Y:S04]  /*17060*/  STS.U8 [R50+UR4+0xa0], R55 ;  /* 0x0000a03732007988 */ /* 0x0003e80008000004 */
[----:B------:R2:W-:Y:S04]  /*17070*/  STS.U8 [R50+UR4+0xc0], R56 ;  /* 0x0000c03832007988 */ /* 0x0005e80008000004 */
[----:B0-----:R-:W3:Y:S04]  /*17080*/  LDL.LU R54, [R1+0x510] ;  /* 0x0005100001367983 */ /* 0x001ee80000300800 */
[----:B-1----:R-:W4:Y:S04]  /*17090*/  LDL.LU R55, [R1+0x50c] ;  /* 0x00050c0001377983 */ /* 0x002f280000300800 */
[----:B------:R0:W-:Y:S04]  /*170a0*/  STS.U8 [R50+UR4+0xe0], R60 ;  /* 0x0000e03c32007988 */ /* 0x0001e80008000004 */
[----:B--2---:R-:W2:Y:S04]  /*170b0*/  LDL.LU R56, [R1+0x508] ;  /* 0x0005080001387983 */ /* 0x004ea80000300800 */
[----:B0-----:R-:W2:Y:S04]  /*170c0*/  LDL.LU R60, [R1+0x504] ;  /* 0x00050400013c7983 */ /* 0x001ea80000300800 */
[----:B------:R-:W2:Y:S04]  /*170d0*/  LDL.LU R27, [R1+0x4f0] ;  /* 0x0004f000011b7983 */ /* 0x000ea80000300800 */
        /* <DEDUP_REMOVED lines=26> */
[----:B---3--:R0:W-:Y:S04]  /*17280*/  STS.U8 [R50+UR4+0x180], R54 ;  /* 0x0001803632007988 */ /* 0x0081e80008000004 */
[----:B----4-:R1:W-:Y:S04]  /*17290*/  STS.U8 [R50+UR4+0x1a0], R55 ;  /* 0x0001a03732007988 */ /* 0x0103e80008000004 */
[----:B0-----:R-:W3:Y:S04]  /*172a0*/  LDL.LU R54, [R1+0xf40] ;  /* 0x000f400001367983 */ /* 0x001ee80000300800 */
[----:B-1----:R-:W4:Y:S04]  /*172b0*/  LDL.LU R55, [R1+0xf3c] ;  /* 0x000f3c0001377983 */ /* 0x002f280000300800 */
[----:B--2---:R0:W-:Y:S04]  /*172c0*/  STS.U8 [R50+UR4+0x1c0], R56 ;  /* 0x0001c03832007988 */ /* 0x0041e80008000004 */
[----:B------:R1:W-:Y:S04]  /*172d0*/  STS.U8 [R50+UR4+0x1e0], R60 ;  /* 0x0001e03c32007988 */ /* 0x0003e80008000004 */
[----:B0-----:R-:W2:Y:S04]  /*172e0*/  LDL.LU R56, [R1+0xf38] ;  /* 0x000f380001387983 */ /* 0x001ea80000300800 */
[----:B-1----:R-:W3:Y:S04]  /*172f0*/  LDL.LU R60, [R1+0xf34] ;  /* 0x000f3400013c7983 */ /* 0x002ee80000300800 */
        /* <DEDUP_REMOVED lines=27> */
[----:B---3--:R0:W-:Y:S04]  /*174b0*/  STS.U8 [R50+UR4+0x8e0], R60 ;  /* 0x0008e03c32007988 */ /* 0x0081e80008000004 */
[----:B0-----:R-:W3:Y:S04]  /*174c0*/  LDL.LU R60, [R1+0xf30] ;  /* 0x000f3000013c7983 */ /* 0x001ee80000300800 */
[----:B--2---:R-:W-:Y:S04]  /*174d0*/  STS.U8 [R50+UR4+0x980], R56 ;  /* 0x0009803832007988 */ /* 0x004fe80008000004 */
[----:B----4-:R-:W-:Y:S04]  /*174e0*/  STS.U8 [R50+UR4+0x9a0], R55 ;  /* 0x0009a03732007988 */ /* 0x010fe80008000004 */
[----:B------:R-:W-:Y:S04]  /*174f0*/  STS.U8 [R50+UR4+0x9c0], R54 ;  /* 0x0009c03632007988 */ /* 0x000fe80008000004 */
[----:B------:R-:W-:Y:S04]  /*17500*/  STS.U8 [R50+UR4+0x9e0], R53 ;  /* 0x0009e03532007988 */ /* 0x000fe80008000004 */
[----:B------:R-:W-:Y:S04]  /*17510*/  STS.U8 [R50+UR4+0xa80], R48 ;  /* 0x000a803032007988 */ /* 0x000fe80008000004 */
[----:B------:R-:W-:Y:S04]  /*17520*/  STS.U8 [R50+UR4+0xaa0], R47 ;  /* 0x000aa02f32007988 */ /* 0x000fe80008000004 */
        /* <DEDUP_REMOVED lines=22> */
[----:B------:R-:W-:Y:S06]  /*17690*/  BAR.SYNC.DEFER_BLOCKING 0x0 ;  /* 0x0000000000007b1d */ /* 0x000fec0000010000 */
[----:B------:R-:W2:Y:S04]  /*176a0*/  LDL.LU R51, [R1+0x4d0] ;  /* 0x0004d00001337983 */ /* 0x000ea80000300800 */
[----:B------:R-:W2:Y:S04]  /*176b0*/  LDL.LU R52, [R1+0x4cc] ;  /* 0x0004cc0001347983 */ /* 0x000ea80000300800 */
[----:B------:R-:W4:Y:S04]  /*176c0*/  LDL.LU R57, [R1+0x4e0] ;  /* 0x0004e00001397983 */ /* 0x000f280000300800 */
[----:B------:R-:W4:Y:S04]  /*176d0*/  LDL.LU R58, [R1+0x4d8] ;  /* 0x0004d800013a7983 */ /* 0x000f280000300800 */
[----:B------:R-:W4:Y:S04]  /*176e0*/  LDL.LU R59, [R1+0x4ec] ;  /* 0x0004ec00013b7983 */ /* 0x000f280000300800 */
[----:B------:R-:W4:Y:S04]  /*176f0*/  LDL.LU R61, [R1+0x4e8] ;  /* 0x0004e800013d7983 */ /* 0x000f280000300800 */
[----:B0-----:R-:W4:Y:S04]  /*17700*/  LDL.LU.64 R24, [R1+0x70] ;  /* 0x0000700001187983 */ /* 0x001f280000300a00 */
[----:B------:R-:W4:Y:S04]  /*17710*/  LDL.LU.64 R26, [R1+0x78] ;  /* 0x00007800011a7983 */ /* 0x000f280000300a00 */
[----:B---3--:R-:W0:Y:S04]  /*17720*/  LDSM.16.M88.4 R8, [R60] ;  /* 0x000000003c08783b */ /* 0x008e280000000200 */
[----:B------:R-:W1:Y:S04]  /*17730*/  LDSM.16.M88.4 R12, [R60+0x200] ;  /* 0x000200003c0c783b */ /* 0x000e680000000200 */
[----:B------:R-:W3:Y:S04]  /*17740*/  LDSM.16.M88.4 R20, [R60+0x400] ;  /* 0x000400003c14783b */ /* 0x000ee80000000200 */
[----:B0-----:R0:W-:Y:S01]  /*17750*/  STL.64 [R1+0x30], R8 ;  /* 0x0000300801007387 */ /* 0x0011e20000100a00 */
[----:B------:R-:W-:-:S03]  /*17760*/  IMAD.MOV.U32 R36, RZ, RZ, R8 ;  /* 0x000000ffff247224 */ /* 0x000fc600078e0008 */
[----:B------:R3:W-:Y:S01]  /*17770*/  STL.64 [R1+0x38], R10 ;  /* 0x0000380a01007387 */ /* 0x0007e20000100a00 */
[----:B------:R-:W-:Y:S02]  /*17780*/  IMAD.MOV.U32 R19, RZ, RZ, R9 ;  /* 0x000000ffff137224 */ /* 0x000fe400078e0009 */
[----:B------:R-:W-:Y:S01]  /*17790*/  IMAD.MOV.U32 R6, RZ, RZ, R10 ;  /* 0x000000ffff067224 */ /* 0x000fe200078e000a */
[----:B-1----:R1:W-:Y:S01]  /*177a0*/  STL.64 [R1+0x20], R12 ;  /* 0x0000200c01007387 */ /* 0x0023e20000100a00 */
[----:B------:R-:W-:-:S03]  /*177b0*/  IMAD.MOV.U32 R7, RZ, RZ, R11 ;  /* 0x000000ffff077224 */ /* 0x000fc600078e000b */
[----:B------:R1:W-:Y:S01]  /*177c0*/  STL.64 [R1+0x28], R14 ;  /* 0x0000280e01007387 */ /* 0x0003e20000100a00 */
[----:B0-----:R-:W-:Y:S02]  /*177d0*/  IMAD.MOV.U32 R8, RZ, RZ, R12 ;  /* 0x000000ffff087224 */ /* 0x001fe400078e000c */
[----:B------:R-:W-:Y:S01]  /*177e0*/  IMAD.MOV.U32 R9, RZ, RZ, R13 ;  /* 0x000000ffff097224 */ /* 0x000fe200078e000d */
[----:B---3--:R-:W-:Y:S01]  /*177f0*/  STL.64 [R1+0x10], R20 ;  /* 0x0000101401007387 */ /* 0x008fe20000100a00 */
[----:B------:R-:W-:Y:S02]  /*17800*/  IMAD.MOV.U32 R10, RZ, RZ, R14 ;  /* 0x000000ffff0a7224 */ /* 0x000fe400078e000e */
[----:B------:R-:W-:Y:S01]  /*17810*/  IMAD.MOV.U32 R11, RZ, RZ, R15 ;  /* 0x000000ffff0b7224 */ /* 0x000fe200078e000f */
[----:B------:R-:W-:Y:S01]  /*17820*/  STL.64 [R1+0x18], R22 ;  /* 0x0000181601007387 */ /* 0x000fe20000100a00 */
[----:B-1----:R-:W-:Y:S02]  /*17830*/  IMAD.MOV.U32 R12, RZ, RZ, R20 ;  /* 0x000000ffff0c7224 */ /* 0x002fe400078e0014 */
[----:B------:R-:W-:-:S02]  /*17840*/  IMAD.MOV.U32 R13, RZ, RZ, R21 ;  /* 0x000000ffff0d7224 */ /* 0x000fc400078e0015 */
[----:B------:R-:W-:Y:S02]  /*17850*/  IMAD.MOV.U32 R14, RZ, RZ, R22 ;  /* 0x000000ffff0e7224 */ /* 0x000fe400078e0016 */
[----:B------:R-:W-:Y:S02]  /*17860*/  IMAD.MOV.U32 R15, RZ, RZ, R23 ;  /* 0x000000ffff0f7224 */ /* 0x000fe400078e0017 */
[----:B------:R-:W0:Y:S04]  /*17870*/  LDSM.16.M88.4 R20, [R60+0x600] ;  /* 0x000600003c14783b */ /* 0x000e280000000200 */
[----:B0-----:R0:W-:Y:S04]  /*17880*/  STL.64 [R1], R20 ;  /* 0x0000001401007387 */ /* 0x0011e80000100a00 */
[----:B------:R1:W-:Y:S04]  /*17890*/  STL.64 [R1+0x8], R22 ;  /* 0x0000081601007387 */ /* 0x0003e80000100a00 */
[----:B------:R-:W3:Y:S04]  /*178a0*/  LDL.LU.64 R28, [R1+0x90] ;  /* 0x00009000011c7983 */ /* 0x000ee80000300a00 */
[----:B------:R-:W3:Y:S01]  /*178b0*/  LDL.LU.64 R30, [R1+0x98] ;  /* 0x00009800011e7983 */ /* 0x000ee20000300a00 */
[----:B------:R-:W-:-:S02]  /*178c0*/  IMAD.MOV.U32 R16, RZ, RZ, R20 ;  /* 0x000000ffff107224 */ /* 0x000fc400078e0014 */
[----:B------:R-:W-:Y:S02]  /*178d0*/  IMAD.MOV.U32 R17, RZ, RZ, R21 ;  /* 0x000000ffff117224 */ /* 0x000fe400078e0015 */
[----:B------:R-:W-:Y:S01]  /*178e0*/  IMAD.MOV.U32 R18, RZ, RZ, R22 ;  /* 0x000000ffff127224 */ /* 0x000fe200078e0016 */
[----:B0-----:R-:W3:Y:S01]  /*178f0*/  LDL.LU.64 R20, [R1+0xb0] ;  /* 0x0000b00001147983 */ /* 0x001ee20000300a00 */
[----:B------:R-:W-:-:S03]  /*17900*/  IMAD.MOV.U32 R3, RZ, RZ, R23 ;  /* 0x000000ffff037224 */ /* 0x000fc600078e0017 */
[----:B-1----:R-:W3:Y:S01]  /*17910*/  LDL.LU.64 R22, [R1+0xb8] ;  /* 0x0000b80001167983 */ /* 0x002ee20000300a00 */
[----:B------:R-:W-:Y:S02]  /*17920*/  IMAD R32, R4, 0x100, R5 ;  /* 0x0000010004207824 */ /* 0x000fe400078e0205 */
[----:B--2---:R-:W-:Y:S02]  /*17930*/  IMAD R33, R52, 0x100, R51 ;  /* 0x0000010034217824 */ /* 0x004fe400078e0233 */
[----:B----4-:R-:W-:Y:S01]  /*17940*/  IMAD R34, R58, 0x100, R57 ;  /* 0x000001003a227824 */ /* 0x010fe200078e0239 */
[----:B------:R-:W-:Y:S01]  /*17950*/  F2FP.F16.E5M2.UNPACK_B R32, R32 ;  /* 0x00000020ff20723e */ /* 0x000fe200020004ff */
[----:B------:R-:W-:Y:S01]  /*17960*/  LDSM.16.M88.4 R52, [R60+0xa00] ;  /* 0x000a00003c34783b */ /* 0x000fe20000000200 */
[----:B------:R-:W-:Y:S01]  /*17970*/  F2FP.F16.E5M2.UNPACK_B R33, R33 ;  /* 0x00000021ff21723e */ /* 0x000fe200020004ff */
[----:B------:R-:W-:Y:S01]  /*17980*/  IMAD R35, R61, 0x100, R59 ;  /* 0x000001003d237824 */ /* 0x000fe200078e023b */
[----:B------:R-:W-:Y:S01]  /*17990*/  F2FP.F16.E5M2.UNPACK_B R34, R34 ;  /* 0x00000022ff22723e */ /* 0x000fe200020004ff */
[----:B------:R-:W0:Y:S01]  /*179a0*/  LDSM.16.M88.4 R56, [R60+0x800] ;  /* 0x000800003c38783b */ /* 0x000e220000000200 */
[----:B------:R-:W-:-:S02]  /*179b0*/  F2FP.F16.E5M2.UNPACK_B R4, R36 ;  /* 0x00000024ff04723e */ /* 0x000fc400020004ff */
[----:B------:R-:W-:Y:S02]  /*179c0*/  F2FP.F16.E5M2.UNPACK_B R35, R35 ;  /* 0x00000023ff23723e */ /* 0x000fe400020004ff */
[----:B------:R-:W-:Y:S02]  /*179d0*/  F2FP.F16.E5M2.UNPACK_B R5, R19 ;  /* 0x00000013ff05723e */ /* 0x000fe400020004ff */
[----:B------:R-:W-:Y:S02]  /*179e0*/  F2FP.F16.E5M2.UNPACK_B R6, R6 ;  /* 0x00000006ff06723e */ /* 0x000fe400020004ff */
[----:B------:R-:W-:-:S03]  /*179f0*/  F2FP.F16.E5M2.UNPACK_B R7, R7 ;  /* 0x00000007ff07723e */ /* 0x000fc600020004ff */
[----:B------:R-:W-:Y:S01]  /*17a00*/  HMMA.16816.F32 R36, R32, R4, R24 ;  /* 0x000000042024723c */ /* 0x000fe20000001818 */
[----:B------:R-:W2:Y:S04]  /*17a10*/  LDL.LU.64 R24, [R1+0xd0] ;  /* 0x0000d00001187983 */ /* 0x000ea80000300a00 */
[----:B------:R-:W2:Y:S01]  /*17a20*/  LDL.LU.64 R26, [R1+0xd8] ;  /* 0x0000d800011a7983 */ /* 0x000ea20000300a00 */
[----:B------:R-:W-:Y:S02]  /*17a30*/  F2FP.F16.E5M2.UNPACK_B R8, R8 ;  /* 0x00000008ff08723e */ /* 0x000fe400020004ff */
[----:B------:R-:W-:-:S15]  /*17a40*/  F2FP.F16.E5M2.UNPACK_B R9, R9 ;  /* 0x00000009ff09723e */ /* 0x000fde00020004ff */
[----:B------:R-:W-:Y:S04]  /*17a50*/  STL.64 [R1+0x70], R36 ;  /* 0x0000702401007387 */ /* 0x000fe80000100a00 */
[----:B------:R-:W-:Y:S04]  /*17a60*/  STL.64 [R1+0x78], R38 ;  /* 0x0000782601007387 */ /* 0x000fe80000100a00 */
[----:B------:R-:W-:Y:S04]  /*17a70*/  STL.64 [R1+0xf18], R6 ;  /* 0x000f180601007387 */ /* 0x000fe80000100a00 */
[----:B------:R1:W-:Y:S01]  /*17a80*/  STL.64 [R1+0xf10], R4 ;  /* 0x000f100401007387 */ /* 0x0003e20000100a00 */
[C---:B---3--:R-:W-:Y:S06]  /*17a90*/  HMMA.16816.F32 R28, R32.reuse, R6, R28 ;  /* 0x00000006201c723c */ /* 0x048fec000000181c */
[----:B-1----:R-:W-:Y:S01]  /*17aa0*/  HMMA.16816.F32 R4, R32, R8, R20 ;  /* 0x000000082004723c */ /* 0x002fe20000001814 */
[----:B------:R-:W-:Y:S01]  /*17ab0*/  F2FP.F16.E5M2.UNPACK_B R10, R10 ;  /* 0x0000000aff0a723e */ /* 0x000fe200020004ff */
[----:B------:R-:W1:-:S15]  /*17ac0*/  LDSM.16.M88.4 R20, [R60+0xc00] ;  /* 0x000c00003c14783b */ /* 0x000e5e0000000200 */
[----:B------:R-:W-:Y:S04]  /*17ad0*/  STL.64 [R1+0x90], R28 ;  /* 0x0000901c01007387 */ /* 0x000fe80000100a00 */
[----:B------:R-:W-:Y:S04]  /*17ae0*/  STL.64 [R1+0x98], R30 ;  /* 0x0000981e01007387 */ /* 0x000fe80000100a00 */
[----:B------:R-:W3:Y:S04]  /*17af0*/  LDL.LU.64 R40, [R1+0xf0] ;  /* 0x0000f00001287983 */ /* 0x000ee80000300a00 */
[----:B------:R-:W3:Y:S04]  /*17b00*/  LDL.LU.64 R42, [R1+0xf8] ;  /* 0x0000f800012a7983 */ /* 0x000ee80000300a00 */
[----:B------:R4:W-:Y:S04]  /*17b10*/  STL.64 [R1+0xb0], R4 ;  /* 0x0000b00401007387 */ /* 0x0009e80000100a00 */
[----:B------:R0:W-:Y:S04]  /*17b20*/  STL.64 [R1+0xb8], R6 ;  /* 0x0000b80601007387 */ /* 0x0001e80000100a00 */
[----:B------:R-:W3:Y:S04]  /*17b30*/  LDL.LU.64 R36, [R1+0x110] ;  /* 0x0001100001247983 */ /* 0x000ee80000300a00 */
[----:B------:R-:W3:Y:S04]  /*17b40*/  LDL.LU.64 R38, [R1+0x118] ;  /* 0x0001180001267983 */ /* 0x000ee80000300a00 */
[----:B----4-:R-:W4:Y:S04]  /*17b50*/  LDL.LU.64 R4, [R1+0x130] ;  /* 0x0001300001047983 */ /* 0x010f280000300a00 */
[----:B0-----:R-:W4:Y:S01]  /*17b60*/  LDL.LU.64 R6, [R1+0x138] ;  /* 0x0001380001067983 */ /* 0x001f220000300a00 */
[----:B------:R-:W-:-:S02]  /*17b70*/  F2FP.F16.E5M2.UNPACK_B R11, R11 ;  /* 0x0000000bff0b723e */ /* 0x000fc400020004ff */
[----:B------:R-:W-:Y:S01]  /*17b80*/  F2FP.F16.E5M2.UNPACK_B R12, R12 ;  /* 0x0000000cff0c723e */ /* 0x000fe200020004ff */
[----:B------:R-:W4:Y:S04]  /*17b90*/  LDL.LU.64 R28, [R1+0x150] ;  /* 0x00015000011c7983 */ /* 0x000f280000300a00 */
[----:B--2---:R-:W-:Y:S01]  /*17ba0*/  HMMA.16816.F32 R24, R32, R10, R24 ;  /* 0x0000000a2018723c */ /* 0x004fe20000001818 */
[----:B------:R-:W-:Y:S01]  /*17bb0*/  F2FP.F16.E5M2.UNPACK_B R13, R13 ;  /* 0x0000000dff0d723e */ /* 0x000fe200020004ff */
[----:B------:R-:W2:-:S15]  /*17bc0*/  LDL.LU.64 R30, [R1+0x158] ;  /* 0x00015800011e7983 */ /* 0x000e9e0000300a00 */
[----:B------:R-:W-:-:S06]  /*17bd0*/  NOP ;  /* 0x0000000000007918 */ /* 0x000fcc0000000000 */
[----:B------:R-:W-:Y:S04]  /*17be0*/  STL.64 [R1+0xd0], R24 ;  /* 0x0000d01801007387 */ /* 0x000fe80000100a00 */
[----:B------:R-:W-:Y:S04]  /*17bf0*/  STL.64 [R1+0xd8], R26 ;  /* 0x0000d81a01007387 */ /* 0x000fe80000100a00 */
[----:B------:R-:W-:Y:S04]  /*17c00*/  STL.64 [R1+0xf28], R10 ;  /* 0x000f280a01007387 */ /* 0x000fe80000100a00 */
[----:B------:R3:W-:Y:S01]  /*17c10*/  STL.64 [R1+0xf20], R8 ;  /* 0x000f200801007387 */ /* 0x0007e20000100a00 */
[----:B------:R-:W-:-:S02]  /*17c20*/  F2FP.F16.E5M2.UNPACK_B R14, R14 ;  /* 0x0000000eff0e723e */ /* 0x000fc400020004ff */
[----:B------:R-:W-:Y:S01]  /*17c30*/  F2FP.F16.E5M2.UNPACK_B R15, R15 ;  /* 0x0000000fff0f723e */ /* 0x000fe200020004ff */
[----:B------:R-:W-:Y:S01]  /*17c40*/  STL [R1+0xc70], R60 ;  /* 0x000c703c01007387 */ /* 0x000fe20000100800 */
[----:B------:R-:W-:Y:S02]  /*17c50*/  F2FP.F16.E5M2.UNPACK_B R16, R16 ;  /* 0x00000010ff10723e */ /* 0x000fe400020004ff */
[----:B------:R-:W-:Y:S01]  /*17c60*/  F2FP.F16.E5M2.UNPACK_B R17, R17 ;  /* 0x00000011ff11723e */ /* 0x000fe200020004ff */
[----:B------:R-:W0:Y:S01]  /*17c70*/  LDSM.16.M88.4 R24, [R60+0xe00] ;  /* 0x000e00003c18783b */ /* 0x000e220000000200 */
[----:B---3--:R-:W-:-:S15]  /*17c80*/  HMMA.16816.F32 R8, R32, R12, R40 ;  /* 0x0000000c2008723c */ /* 0x008fde0000001828 */
[----:B------:R-:W-:-:S08]  /*17c90*/  NOP ;  /* 0x0000000000007918 */ /* 0x000fd00000000000 */
[----:B------:R-:W-:Y:S04]  /*17ca0*/  STL.64 [R1+0xf0], R8 ;  /* 0x0000f00801007387 */ /* 0x000fe80000100a00 */
[----:B------:R3:W-:Y:S02]  /*17cb0*/  STL.64 [R1+0xf8], R10 ;  /* 0x0000f80a01007387 */ /* 0x0007e40000100a00 */
[----:B---3--:R-:W-:-:S15]  /*17cc0*/  HMMA.16816.F32 R8, R32, R14, R36 ;  /* 0x0000000e2008723c */ /* 0x008fde0000001824 */
[----:B------:R-:W-:-:S08]  /*17cd0*/  NOP ;  /* 0x0000000000007918 */ /* 0x000fd00000000000 */
[----:B------:R-:W-:Y:S04]  /*17ce0*/  STL.64 [R1+0x110], R8 ;  /* 0x0001100801007387 */ /* 0x000fe80000100a00 */
[----:B------:R4:W-:Y:S02]  /*17cf0*/  STL.64 [R1+0x118], R10 ;  /* 0x0001180a01007387 */ /* 0x0009e40000100a00 */
[----:B----4-:R-:W-:Y:S02]  /*17d00*/  HMMA.16816.F32 R8, R32, R16, R4 ;  /* 0x000000102008723c */ /* 0x010fe40000001804 */
[----:B------:R-:W3:Y:S04]  /*17d10*/  LDL.LU.64 R4, [R1+0x170] ;  /* 0x0001700001047983 */ /* 0x000ee80000300a00 */
[----:B------:R-:W3:Y:S01]  /*17d20*/  LDL.LU.64 R6, [R1+0x178] ;  /* 0x0001780001067983 */ /* 0x000ee20000300a00 */
[----:B------:R-:W-:-:S02]  /*17d30*/  F2FP.F16.E5M2.UNPACK_B R18, R18 ;  /* 0x00000012ff12723e */ /* 0x000fc400020004ff */
[----:B------:R-:W-:Y:S02]  /*17d40*/  F2FP.F16.E5M2.UNPACK_B R19, R3 ;  /* 0x00000003ff13723e */ /* 0x000fe400020004ff */
[----:B------:R-:W-:Y:S02]  /*17d50*/  F2FP.F16.E5M2.UNPACK_B R36, R56 ;  /* 0x00000038ff24723e */ /* 0x000fe400020004ff */
[----:B------:R-:W-:-:S03]  /*17d60*/  F2FP.F16.E5M2.UNPACK_B R37, R57 ;  /* 0x00000039ff25723e */ /* 0x000fc600020004ff */
[----:B--2---:R-:W-:Y:S07]  /*17d70*/  HMMA.16816.F32 R28, R32, R18, R28 ;  /* 0x00000012201c723c */ /* 0x004fee000000181c */
[----:B------:R2:W-:Y:S04]  /*17d80*/  STL.64 [R1+0x130], R8 ;  /* 0x0001300801007387 */ /* 0x0005e80000100a00 */
[----:B------:R4:W-:Y:S04]  /*17d90*/  STL.64 [R1+0x138], R10 ;  /* 0x0001380a01007387 */ /* 0x0009e80000100a00 */
[----:B--2---:R-:W2:Y:S04]  /*17da0*/  LDL.LU.64 R8, [R1+0x190] ;  /* 0x0001900001087983 */ /* 0x004ea80000300a00 */
[----:B----4-:R-:W2:Y:S04]  /*17db0*/  LDL.LU.64 R10, [R1+0x198] ;  /* 0x00019800010a7983 */ /* 0x010ea80000300a00 */
[----:B------:R-:W-:Y:S04]  /*17dc0*/  STL.64 [R1+0x150], R28 ;  /* 0x0001501c01007387 */ /* 0x000fe80000100a00 */
[----:B------:R4:W-:Y:S01]  /*17dd0*/  STL.64 [R1+0x158], R30 ;  /* 0x0001581e01007387 */ /* 0x0009e20000100a00 */
[----:B------:R-:W-:-:S02]  /*17de0*/  F2FP.F16.E5M2.UNPACK_B R38, R58 ;  /* 0x0000003aff26723e */ /* 0x000fc400020004ff */
[----:B------:R-:W-:Y:S01]  /*17df0*/  F2FP.F16.E5M2.UNPACK_B R39, R59 ;  /* 0x0000003bff27723e */ /* 0x000fe200020004ff */
[----:B----4-:R-:W4:Y:S04]  /*17e00*/  LDL.LU R31, [R1+0x55c] ;  /* 0x00055c00011f7983 */ /* 0x010f280000300800 */
[----:B------:R-:W4:Y:S04]  /*17e10*/  LDL.LU R44, [R1+0x558] ;  /* 0x00055800012c7983 */ /* 0x000f280000300800 */
[----:B------:R-:W4:Y:S04]  /*17e20*/  LDL.LU R45, [R1+0x564] ;  /* 0x00056400012d7983 */ /* 0x000f280000300800 */
[----:B------:R-:W4:Y:S04]  /*17e30*/  LDL.LU R46, [R1+0x560] ;  /* 0x00056000012e7983 */ /* 0x000f280000300800 */
[----:B------:R-:W4:Y:S04]  /*17e40*/  LDL.LU R49, [R1+0x56c] ;  /* 0x00056c0001317983 */ /* 0x000f280000300800 */
[----:B------:R-:W4:Y:S04]  /*17e50*/  LDL.LU R50, [R1+0x568] ;  /* 0x0005680001327983 */ /* 0x000f280000300800 */
[----:B------:R-:W4:Y:S04]  /*17e60*/  LDL.LU R51, [R1+0x574] ;  /* 0x0005740001337983 */ /* 0x000f280000300800 */
[----:B------:R-:W4:Y:S04]  /*17e70*/  LDL.LU R61, [R1+0x570] ;  /* 0x00057000013d7983 */ /* 0x000f280000300800 */
[----:B------:R1:W-:Y:S04]  /*17e80*/  STL.64 [R1+0xe38], R58 ;  /* 0x000e383a01007387 */ /* 0x0003e80000100a00 */
[----:B------:R0:W-:Y:S01]  /*17e90*/  STL.64 [R1+0xe30], R56 ;  /* 0x000e303801007387 */ /* 0x0001e20000100a00 */
[----:B---3--:R-:W-:-:S15]  /*17ea0*/  HMMA.16816.F32 R4, R32, R36, R4 ;  /* 0x000000242004723c */ /* 0x008fde0000001804 */
[----:B------:R-:W-:-:S09]  /*17eb0*/  NOP ;  /* 0x0000000000007918 */ /* 0x000fd20000000000 */
[----:B-1----:R-:W-:Y:S02]  /*17ec0*/  IMAD.MOV.U32 R59, RZ, RZ, R4 ;  /* 0x000000ffff3b7224 */ /* 0x002fe400078e0004 */
[----:B------:R-:W-:Y:S02]  /*17ed0*/  IMAD.MOV.U32 R58, RZ, RZ, R5 ;  /* 0x000000ffff3a7224 */ /* 0x000fe400078e0005 */
[----:B0-----:R-:W-:Y:S01]  /*17ee0*/  IMAD.MOV.U32 R57, RZ, RZ, R6 ;  /* 0x000000ffff397224 */ /* 0x001fe200078e0006 */
[----:B------:R-:W3:Y:S01]  /*17ef0*/  LDL.LU.64 R4, [R1+0x1b0] ;  /* 0x0001b00001047983 */ /* 0x000ee20000300a00 */
[----:B------:R-:W-:-:S03]  /*17f00*/  IMAD.MOV.U32 R56, RZ, RZ, R7 ;  /* 0x000000ffff387224 */ /* 0x000fc600078e0007 */
[----:B------:R-:W3:Y:S01]  /*17f10*/  LDL.LU.64 R6, [R1+0x1b8] ;  /* 0x0001b80001067983 */ /* 0x000ee20000300a00 */
[----:B------:R-:W-:Y:S01]  /*17f20*/  F2FP.F16.E5M2.UNPACK_B R40, R52 ;  /* 0x00000034ff28723e */ /* 0x000fe200020004ff */
[----:B--2---:R-:W-:Y:S01]  /*17f30*/  HMMA.16816.F32 R8, R32, R38, R8 ;  /* 0x000000262008723c */ /* 0x004fe20000001808 */
[----:B------:R-:W-:Y:S01]  /*17f40*/  F2FP.F16.E5M2.UNPACK_B R41, R53 ;  /* 0x00000035ff29723e */ /* 0x000fe200020004ff */
[----:B------:R-:W-:Y:S04]  /*17f50*/  STL.64 [R1+0xe58], R58 ;  /* 0x000e583a01007387 */ /* 0x000fe80000100a00 */
[----:B------:R-:W-:Y:S01]  /*17f60*/  STL.64 [R1+0xe50], R56 ;  /* 0x000e503801007387 */ /* 0x000fe20000100a00 */
[----:B------:R-:W-:Y:S02]  /*17f70*/  F2FP.F16.E5M2.UNPACK_B R42, R54 ;  /* 0x00000036ff2a723e */ /* 0x000fe400020004ff */
[----:B------:R-:W-:-:S14]  /*17f80*/  F2FP.F16.E5M2.UNPACK_B R43, R55 ;  /* 0x00000037ff2b723e */ /* 0x000fdc00020004ff */
[----:B------:R0:W-:Y:S01]  /*17f90*/  STL.64 [R1+0x190], R8 ;  /* 0x0001900801007387 */ /* 0x0001e20000100a00 */
[----:B------:R-:W-:-:S03]  /*17fa0*/  IMAD.MOV.U32 R3, RZ, RZ, R11 ;  /* 0x000000ffff037224 */ /* 0x000fc600078e000b */
[----:B------:R1:W-:Y:S04]  /*17fb0*/  STL [R1+0x198], R10 ;  /* 0x0001980a01007387 */ /* 0x0003e80000100800 */
[----:B0-----:R-:W2:Y:S04]  /*17fc0*/  LDL.LU.64 R8, [R1+0x1d0] ;  /* 0x0001d00001087983 */ /* 0x001ea80000300a00 */
[----:B-1----:R-:W2:Y:S04]  /*17fd0*/  LDL.LU.64 R10, [R1+0x1d8] ;  /* 0x0001d800010a7983 */ /* 0x002ea80000300a00 */
[----:B------:R-:W-:Y:S04]  /*17fe0*/  STL.64 [R1+0xf08], R38 ;  /* 0x000f082601007387 */ /* 0x000fe80000100a00 */
[----:B------:R-:W-:Y:S04]  /*17ff0*/  STL.64 [R1+0xf00], R36 ;  /* 0x000f002401007387 */ /* 0x000fe80000100a00 */
[----:B------:R0:W-:Y:S04]  /*18000*/  STL.64 [R1+0xe48], R54 ;  /* 0x000e483601007387 */ /* 0x0001e80000100a00 */
[----:B------:R1:W-:Y:S01]  /*18010*/  STL.64 [R1+0xe40], R52 ;  /* 0x000e403401007387 */ /* 0x0003e20000100a00 */
[----:B---3--:R-:W-:-:S15]  /*18020*/  HMMA.16816.F32 R4, R32, R40, R4 ;  /* 0x000000282004723c */ /* 0x008fde0000001804 */
[----:B------:R-:W-:-:S09]  /*18030*/  NOP ;  /* 0x0000000000007918 */ /* 0x000fd20000000000 */
[----:B0-----:R-:W-:Y:S02]  /*18040*/  IMAD.MOV.U32 R55, RZ, RZ, R4 ;  /* 0x000000ffff377224 */ /* 0x001fe400078e0004 */
[----:B------:R-:W-:Y:S02]  /*18050*/  IMAD.MOV.U32 R54, RZ, RZ, R5 ;  /* 0x000000ffff367224 */ /* 0x000fe400078e0005 */
[----:B-1----:R-:W-:Y:S01]  /*18060*/  IMAD.MOV.U32 R53, RZ, RZ, R6 ;  /* 0x000000ffff357224 */ /* 0x002fe200078e0006 */
[----:B------:R-:W3:Y:S01]  /*18070*/  LDL.LU.64 R4, [R1+0x200] ;  /* 0x0002000001047983 */ /* 0x000ee20000300a00 */
[----:B------:R-:W-:-:S03]  /*18080*/  IMAD.MOV.U32 R52, RZ, RZ, R7 ;  /* 0x000000ffff347224 */ /* 0x000fc600078e0007 */
[----:B------:R-:W3:Y:S01]  /*18090*/  LDL.LU.64 R6, [R1+0x208] ;  /* 0x0002080001067983 */ /* 0x000ee20000300a00 */
[----:B----4-:R-:W-:Y:S01]  /*180a0*/  IMAD R28, R44, 0x100, R31 ;  /* 0x000001002c1c7824 */ /* 0x010fe200078e021f */
[----:B------:R-:W-:Y:S01]  /*180b0*/  F2FP.F16.E5M2.UNPACK_B R44, R20 ;  /* 0x00000014ff2c723e */ /* 0x000fe200020004ff */
[----:B------:R-:W-:Y:S01]  /*180c0*/  IMAD R29, R46, 0x100, R45 ;  /* 0x000001002e1d7824 */ /* 0x000fe200078e022d */
[----:B------:R-:W-:Y:S01]  /*180d0*/  F2FP.F16.E5M2.UNPACK_B R45, R21 ;  /* 0x00000015ff2d723e */ /* 0x000fe200020004ff */
[----:B--2---:R-:W-:Y:S01]  /*180e0*/  HMMA.16816.F32 R8, R32, R42, R8 ;  /* 0x0000002a2008723c */ /* 0x004fe20000001808 */
[----:B------:R-:W-:Y:S04]  /*180f0*/  STL.64 [R1+0xe68], R54 ;  /* 0x000e683601007387 */ /* 0x000fe80000100a00 */
[----:B------:R-:W-:-:S15]  /*18100*/  STL.64 [R1+0xe60], R52 ;  /* 0x000e603401007387 */ /* 0x000fde0000100a00 */
[----:B------:R-:W-:-:S03]  /*18110*/  NOP ;  /* 0x0000000000007918 */ /* 0x000fc60000000000 */
[----:B------:R0:W-:Y:S04]  /*18120*/  STL.64 [R1+0x1d0], R8 ;  /* 0x0001d00801007387 */ /* 0x0001e80000100a00 */
[----:B------:R1:W-:Y:S04]  /*18130*/  STL.64 [R1+0x1d8], R10 ;  /* 0x0001d80a01007387 */ /* 0x0003e80000100a00 */
[----:B------:R-:W-:Y:S04]  /*18140*/  STL [R1+0xe10], R22 ;  /* 0x000e101601007387 */ /* 0x000fe80000100800 */
[----:B------:R-:W-:Y:S04]  /*18150*/  STL [R1+0xe14], R23 ;  /* 0x000e141701007387 */ /* 0x000fe80000100800 */
[----:B0-----:R-:W2:Y:S04]  /*18160*/  LDL.LU.64 R8, [R1+0x430] ;  /* 0x0004300001087983 */ /* 0x001ea80000300a00 */
[----:B-1----:R-:W2:Y:S01]  /*18170*/  LDL.LU.64 R10, [R1+0x438] ;  /* 0x00043800010a7983 */ /* 0x002ea20000300a00 */
[----:B---3--:R-:W-:-:S15]  /*18180*/  HMMA.16816.F32 R4, R32, R44, R4 ;  /* 0x0000002c2004723c */ /* 0x008fde0000001804 */
[----:B------:R-:W-:-:S08]  /*18190*/  NOP ;  /* 0x0000000000007918 */ /* 0x000fd00000000000 */
[----:B------:R0:W-:Y:S04]  /*181a0*/  STL.64 [R1+0x200], R4 ;  /* 0x0002000401007387 */ /* 0x0001e80000100a00 */
[----:B------:R1:W-:Y:S04]  /*181b0*/  STL.64 [R1+0x208], R6 ;  /* 0x0002080601007387 */ /* 0x0003e80000100a00 */
[----:B0-----:R-:W3:Y:S04]  /*181c0*/  LDL.LU.64 R4, [R1+0x420] ;  /* 0x0004200001047983 */ /* 0x001ee80000300a00 */
[----:B-1----:R-:W3:Y:S04]  /*181d0*/  LDL.LU.64 R6, [R1+0x428] ;  /* 0x0004280001067983 */ /* 0x002ee80000300a00 */
[----:B------:R-:W4:Y:S04]  /*181e0*/  LDL.LU.64 R36, [R1+0x3d0] ;  /* 0x0003d00001247983 */ /* 0x000f280000300a00 */
[----:B------:R-:W4:Y:S01]  /*181f0*/  LDL.LU.64 R38, [R1+0x3d8] ;  /* 0x0003d80001267983 */ /* 0x000f220000300a00 */
[----:B------:R-:W-:-:S02]  /*18200*/  F2FP.F16.E5M2.UNPACK_B R46, R22 ;  /* 0x00000016ff2e723e */ /* 0x000fc400020004ff */
[----:B------:R-:W-:Y:S01]  /*18210*/  F2FP.F16.E5M2.UNPACK_B R47, R23 ;  /* 0x00000017ff2f723e */ /* 0x000fe200020004ff */
[----:B------:R-:W-:Y:S01]  /*18220*/  IMAD R30, R50, 0x100, R49 ;  /* 0x00000100321e7824 */ /* 0x000fe200078e0231 */
[----:B------:R-:W-:Y:S01]  /*18230*/  F2FP.F16.E5M2.UNPACK_B R48, R24 ;  /* 0x00000018ff30723e */ /* 0x000fe200020004ff */
[----:B------:R-:W-:Y:S01]  /*18240*/  IMAD R31, R61, 0x100, R51 ;  /* 0x000001003d1f7824 */ /* 0x000fe200078e0233 */
[----:B------:R-:W-:Y:S01]  /*18250*/  F2FP.F16.E5M2.UNPACK_B R49, R25 ;  /* 0x00000019ff31723e */ /* 0x000fe200020004ff */
[----:B------:R-:W4:Y:S01]  /*18260*/  LDL.LU.64 R56, [R1+0x3a0] ;  /* 0x0003a00001387983 */ /* 0x000f220000300a00 */
[----:B------:R-:W-:Y:S01]  /*18270*/  F2FP.F16.E5M2.UNPACK_B R50, R26 ;  /* 0x0000001aff32723e */ /* 0x000fe200020004ff */
[C---:B--2---:R-:W-:Y:S01]  /*18280*/  HMMA.16816.F32 R8, R32.reuse, R46, R8 ;  /* 0x0000002e2008723c */ /* 0x044fe20000001808 */
[----:B------:R-:W-:Y:S01]  /*18290*/  F2FP.F16.E5M2.UNPACK_B R51, R27 ;  /* 0x0000001bff33723e */ /* 0x000fe200020004ff */
[----:B------:R-:W2:Y:S04]  /*182a0*/  LDL.LU.64 R58, [R1+0x3a8] ;  /* 0x0003a800013a7983 */ /* 0x000ea80000300a00 */
[----:B------:R-:W2:Y:S04]  /*182b0*/  LDL.LU.64 R52, [R1+0x390] ;  /* 0x0003900001347983 */ /* 0x000ea80000300a00 */
[----:B------:R-:W2:Y:S04]  /*182c0*/  LDL.LU.64 R54, [R1+0x398] ;  /* 0x0003980001367983 */ /* 0x000ea80000300a00 */
[----:B------:R-:W-:Y:S04]  /*182d0*/  STL [R1+0xe00], R24 ;  /* 0x000e001801007387 */ /* 0x000fe80000100800 */
[----:B------:R0:W-:Y:S04]  /*182e0*/  STL [R1+0xe04], R25 ;  /* 0x000e041901007387 */ /* 0x0001e80000100800 */
[----:B------:R-:W-:Y:S04]  /*182f0*/  STL [R1+0xe08], R26 ;  /* 0x000e081a01007387 */ /* 0x000fe80000100800 */
[----:B------:R1:W-:Y:S04]  /*18300*/  STL [R1+0xe0c], R27 ;  /* 0x000e0c1b01007387 */ /* 0x0003e80000100800 */
[----:B0-----:R-:W2:Y:S04]  /*18310*/  LDL.LU.64 R24, [R1+0x3b0] ;  /* 0x0003b00001187983 */ /* 0x001ea80000300a00 */
[----:B-1----:R-:W2:Y:S04]  /*18320*/  LDL.LU.64 R26, [R1+0x3b8] ;  /* 0x0003b800011a7983 */ /* 0x002ea80000300a00 */
[----:B------:R-:W-:Y:S04]  /*18330*/  STL.64 [R1+0x430], R8 ;  /* 0x0004300801007387 */ /* 0x000fe80000100a00 */
[----:B------:R0:W-:Y:S04]  /*18340*/  STL.64 [R1+0x438], R10 ;  /* 0x0004380a01007387 */ /* 0x0001e80000100a00 */
[----:B0-----:R-:W2:Y:S04]  /*18350*/  LDL.LU.64 R10, [R1+0xf28] ;  /* 0x000f2800010a7983 */ /* 0x001ea80000300a00 */
[----:B------:R-:W2:Y:S01]  /*18360*/  LDL.LU.64 R8, [R1+0xf20] ;  /* 0x000f200001087983 */ /* 0x000ea20000300a00 */
[C---:B---3--:R-:W-:Y:S06]  /*18370*/  HMMA.16816.F32 R4, R32.reuse, R48, R4 ;  /* 0x000000302004723c */ /* 0x048fec0000001804 */
[----:B----4-:R-:W-:-:S15]  /*18380*/  HMMA.16816.F32 R36, R32, R50, R36 ;  /* 0x000000322024723c */ /* 0x010fde0000001824 */
[----:B------:R-:W-:-:S02]  /*18390*/  NOP ;  /* 0x0000000000007918 */ /* 0x000fc40000000000 */
[----:B------:R-:W-:Y:S04]  /*183a0*/  STL.64 [R1+0x420], R4 ;  /* 0x0004200401007387 */ /* 0x000fe80000100a00 */
[----:B------:R0:W-:Y:S04]  /*183b0*/  STL.64 [R1+0x428], R6 ;  /* 0x0004280601007387 */ /* 0x0001e80000100a00 */
[----:B0-----:R-:W3:Y:S04]  /*183c0*/  LDL.LU.64 R6, [R1+0xf18] ;  /* 0x000f180001067983 */ /* 0x001ee80000300a00 */
[----:B------:R-:W4:Y:S04]  /*183d0*/  LDL.LU.64 R4, [R1+0xf10] ;  /* 0x000f100001047983 */ /* 0x000f280000300a00 */
[----:B------:R0:W-:Y:S04]  /*183e0*/  STL.64 [R1+0x3d0], R36 ;  /* 0x0003d02401007387 */ /* 0x0001e80000100a00 */
[----:B------:R-:W4:Y:S04]  /*183f0*/  LDL.LU.64 R32, [R1+0x3c0] ;  /* 0x0003c00001207983 */ /* 0x000f280000300a00 */
[----:B------:R-:W4:Y:S01]  /*18400*/  LDL.LU.64 R34, [R1+0x3c8] ;  /* 0x0003c80001227983 */ /* 0x000f220000300a00 */
[----:B------:R-:W-:-:S02]  /*18410*/  F2FP.F16.E5M2.UNPACK_B R28, R28 ;  /* 0x0000001cff1c723e */ /* 0x000fc400020004ff */
[----:B------:R-:W-:Y:S02]  /*18420*/  F2FP.F16.E5M2.UNPACK_B R29, R29 ;  /* 0x0000001dff1d723e */ /* 0x000fe400020004ff */
[----:B------:R-:W-:Y:S02]  /*18430*/  F2FP.F16.E5M2.UNPACK_B R30, R30 ;  /* 0x0000001eff1e723e */ /* 0x000fe400020004ff */
[----:B------:R-:W-:Y:S01]  /*18440*/  F2FP.F16.E5M2.UNPACK_B R31, R31 ;  /* 0x0000001fff1f723e */ /* 0x000fe200020004ff */
[----:B------:R-:W-:Y:S01]  /*18450*/  IMAD.MOV.U32 R22, RZ, RZ, R39 ;  /* 0x000000ffff167224 */ /* 0x000fe200078e0027 */
[----:B0-----:R-:W3:Y:S01]  /*18460*/  LDL.LU.64 R36, [R1+0x380] ;  /* 0x0003800001247983 */ /* 0x001ee20000300a00 */
[----:B------:R-:W-:-:S03]  /*18470*/  IMAD.MOV.U32 R23, RZ, RZ, R38 ;  /* 0x000000ffff177224 */ /* 0x000fc600078e0026 */
[----:B------:R-:W3:Y:S04]  /*18480*/  LDL.LU.64 R38, [R1+0x388] ;  /* 0x0003880001267983 */ /* 0x000ee80000300a00 */
[----:B------:R-:W-:Y:S04]  /*18490*/  STL [R1+0xe1c], R22 ;  /* 0x000e1c1601007387 */ /* 0x000fe80000100800 */
[----:B------:R-:W-:Y:S01]  /*184a0*/  STL [R1+0xe18], R23 ;  /* 0x000e181701007387 */ /* 0x000fe20000100800 */
[C---:B--2---:R-:W-:Y:S06]  /*184b0*/  HMMA.16816.F32 R56, R28.reuse, R8, R56 ;  /* 0x000000081c38723c */ /* 0x044fec0000001838 */
[C---:B----4-:R-:W-:Y:S06]  /*184c0*/  HMMA.16816.F32 R32, R28.reuse, R4, R32 ;  /* 0x000000041c20723c */ /* 0x050fec0000001820 */
[----:B---3--:R-:W-:-:S15]  /*184d0*/  HMMA.16816.F32 R24, R28, R6, R24 ;  /* 0x000000061c18723c */ /* 0x008fde0000001818 */
[----:B------:R-:W-:-:S02]  /*184e0*/  NOP ;  /* 0x0000000000007918 */ /* 0x000fc40000000000 */
[----:B------:R-:W-:Y:S04]  /*184f0*/  STL.64 [R1+0x3c0], R32 ;  /* 0x0003c02001007387 */ /* 0x000fe80000100a00 */
[----:B------:R0:W-:Y:S02]  /*18500*/  STL.64 [R1+0x3c8], R34 ;  /* 0x0003c82201007387 */ /* 0x0001e40000100a00 */
[----:B0-----:R-:W-:Y:S02]  /*18510*/  HMMA.16816.F32 R32, R28, R10, R52 ;  /* 0x0000000a1c20723c */ /* 0x001fe40000001834 */
[----:B------:R-:W-:Y:S04]  /*18520*/  STL.64 [R1+0x3b0], R24 ;  /* 0x0003b01801007387 */ /* 0x000fe80000100a00 */
[----:B------:R0:W-:Y:S04]  /*18530*/  STL.64 [R1+0x3b8], R26 ;  /* 0x0003b81a01007387 */ /* 0x0001e80000100a00 */
[----:B------:R-:W-:Y:S04]  /*18540*/  STL.64 [R1+0x3a0], R56 ;  /* 0x0003a03801007387 */ /* 0x000fe80000100a00 */
[----:B------:R-:W-:Y:S10]  /*18550*/  STL.64 [R1+0x3a8], R58 ;  /* 0x0003a83a01007387 */ /* 0x000ff40000100a00 */
[----:B0-----:R-:W-:-:S02]  /*18560*/  IMAD.MOV.U32 R27, RZ, RZ, R32 ;  /* 0x000000ffff1b7224 */ /* 0x001fc400078e0020 */
[----:B------:R-:W-:Y:S02]  /*18570*/  IMAD.MOV.U32 R26, RZ, RZ, R33 ;  /* 0x000000ffff1a7224 */ /* 0x000fe400078e0021 */
[----:B------:R-:W-:Y:S01]  /*18580*/  IMAD.MOV.U32 R25, RZ, RZ, R34 ;  /* 0x000000ffff197224 */ /* 0x000fe200078e0022 */
[----:B------:R-:W2:Y:S01]  /*18590*/  LDL.LU.64 R32, [R1+0x370] ;  /* 0x0003700001207983 */ /* 0x000ea20000300a00 */
[----:B------:R-:W-:-:S03]  /*185a0*/  IMAD.MOV.U32 R24, RZ, RZ, R35 ;  /* 0x000000ffff187224 */ /* 0x000fc600078e0023 */
[----:B------:R-:W2:Y:S04]  /*185b0*/  LDL.LU.64 R34, [R1+0x378] ;  /* 0x0003780001227983 */ /* 0x000ea80000300a00 */
[----:B------:R-:W-:Y:S04]  /*185c0*/  STL [R1+0xe2c], R24 ;  /* 0x000e2c1801007387 */ /* 0x000fe80000100800 */
[----:B------:R-:W-:Y:S04]  /*185d0*/  STL [R1+0xe28], R25 ;  /* 0x000e281901007387 */ /* 0x000fe80000100800 */
[----:B------:R-:W-:Y:S04]  /*185e0*/  STL [R1+0xe24], R26 ;  /* 0x000e241a01007387 */ /* 0x000fe80000100800 */
[----:B------:R0:W-:Y:S04]  /*185f0*/  STL [R1+0xe20], R27 ;  /* 0x000e201b01007387 */ /* 0x0001e80000100800 */
[----:B------:R-:W3:Y:S04]  /*18600*/  LDL.LU R54, [R1+0x57c] ;  /* 0x00057c0001367983 */ /* 0x000ee80000300800 */
[----:B------:R-:W3:Y:S01]  /*18610*/  LDL.LU R55, [R1+0x578] ;  /* 0x0005780001377983 */ /* 0x000ee20000300800 */
[----:B0-----:R-:W-:-:S15]  /*18620*/  HMMA.16816.F32 R24, R28, R12, R36 ;  /* 0x0000000c1c18723c */ /* 0x001fde0000001824 */
[----:B------:R-:W-:-:S08]  /*18630*/  NOP ;  /* 0x0000000000007918 */ /* 0x000fd00000000000 */
[----:B------:R-:W-:Y:S04]  /*18640*/  STL.64 [R1+0x380], R24 ;  /* 0x0003801801007387 */ /* 0x000fe80000100a00 */
[----:B------:R0:W-:Y:S04]  /*18650*/  STL.64 [R1+0x388], R26 ;  /* 0x0003881a01007387 */ /* 0x0001e80000100a00 */
[----:B------:R-:W4:Y:S04]  /*18660*/  LDL.LU R56, [R1+0x584] ;  /* 0x0005840001387983 */ /* 0x000f280000300800 */
[----:B------:R-:W4:Y:S04]  /*18670*/  LDL.LU R57, [R1+0x580] ;  /* 0x0005800001397983 */ /* 0x000f280000300800 */
[----:B------:R-:W4:Y:S04]  /*18680*/  LDL.LU R58, [R1+0x58c] ;  /* 0x00058c00013a7983 */ /* 0x000f280000300800 */
[----:B------:R-:W4:Y:S04]  /*18690*/  LDL.LU R59, [R1+0x588] ;  /* 0x00058800013b7983 */ /* 0x000f280000300800 */
[----:B------:R-:W4:Y:S04]  /*186a0*/  LDL.LU R60, [R1+0x594] ;  /* 0x00059400013c7983 */ /* 0x000f280000300800 */
[----:B------:R-:W4:Y:S04]  /*186b0*/  LDL.LU R61, [R1+0x590] ;  /* 0x00059000013d7983 */ /* 0x000f280000300800 */
[----:B------:R-:W3:Y:S04]  /*186c0*/  LDL.LU.64 R36, [R1+0x350] ;  /* 0x0003500001247983 */ /* 0x000ee80000300a00 */
[----:B------:R-:W3:Y:S01]  /*186d0*/  LDL.LU.64 R38, [R1+0x358] ;  /* 0x0003580001267983 */ /* 0x000ee20000300a00 */
[----:B--2---:R-:W-:-:S15]  /*186e0*/  HMMA.16816.F32 R32, R28, R14, R32 ;  /* 0x0000000e1c20723c */ /* 0x004fde0000001820 */
[----:B------:R-:W-:-:S09]  /*186f0*/  NOP ;  /* 0x0000000000007918 */ /* 0x000fd20000000000 */
[----:B0-----:R-:W-:Y:S02]  /*18700*/  IMAD.MOV.U32 R26, RZ, RZ, R32 ;  /* 0x000000ffff1a7224 */ /* 0x001fe400078e0020 */
[----:B------:R-:W-:Y:S02]  /*18710*/  IMAD.MOV.U32 R27, RZ, RZ, R33 ;  /* 0x000000ffff1b7224 */ /* 0x000fe400078e0021 */
[----:B------:R-:W-:Y:S01]  /*18720*/  IMAD.MOV.U32 R22, RZ, RZ, R34 ;  /* 0x000000ffff167224 */ /* 0x000fe200078e0022 */
[----:B------:R-:W2:Y:S01]  /*18730*/  LDL.LU.64 R32, [R1+0x310] ;  /* 0x0003100001207983 */ /* 0x000ea20000300a00 */
[----:B------:R-:W-:-:S03]  /*18740*/  IMAD.MOV.U32 R23, RZ, RZ, R35 ;  /* 0x000000ffff177224 */ /* 0x000fc600078e0023 */
[----:B------:R-:W2:Y:S04]  /*18750*/  LDL.LU.64 R34, [R1+0x318] ;  /* 0x0003180001227983 */ /* 0x000ea80000300a00 */
[----:B------:R-:W-:Y:S04]  /*18760*/  STL.64 [R1+0xef8], R14 ;  /* 0x000ef80e01007387 */ /* 0x000fe80000100a00 */
[----:B------:R0:W-:Y:S04]  /*18770*/  STL.64 [R1+0xef0], R12 ;  /* 0x000ef00c01007387 */ /* 0x0001e80000100a00 */
[----:B0-----:R-:W4:Y:S04]  /*18780*/  LDL.LU.64 R12, [R1+0x360] ;  /* 0x00036000010c7983 */ /* 0x001f280000300a00 */
[----:B------:R-:W4:Y:S04]  /*18790*/  LDL.LU.64 R14, [R1+0x368] ;  /* 0x00036800010e7983 */ /* 0x000f280000300a00 */
[----:B------:R-:W-:Y:S04]  /*187a0*/  STL.64 [R1+0xe78], R22 ;  /* 0x000e781601007387 */ /* 0x000fe80000100a00 */
[----:B------:R0:W-:Y:S04]  /*187b0*/  STL.64 [R1+0xe70], R20 ;  /* 0x000e701401007387 */ /* 0x0001e80000100a00 */
[----:B0-----:R-:W2:Y:S04]  /*187c0*/  LDL.LU.64 R20, [R1+0x320] ;  /* 0x0003200001147983 */ /* 0x001ea80000300a00 */
[----:B------:R-:W2:Y:S01]  /*187d0*/  LDL.LU.64 R22, [R1+0x328] ;  /* 0x0003280001167983 */ /* 0x000ea20000300a00 */
[C---:B---3--:R-:W-:Y:S06]  /*187e0*/  HMMA.16816.F32 R36, R28.reuse, R18, R36 ;  /* 0x000000121c24723c */ /* 0x048fec0000001824 */
[----:B----4-:R-:W-:-:S15]  /*187f0*/  HMMA.16816.F32 R12, R28, R16, R12 ;  /* 0x000000101c0c723c */ /* 0x010fde000000180c */
[----:B------:R-:W-:-:S08]  /*18800*/  NOP ;  /* 0x0000000000007918 */ /* 0x000fd00000000000 */
[----:B------:R0:W-:Y:S01]  /*18810*/  STL.64 [R1+0x360], R12 ;  /* 0x0003600c01007387 */ /* 0x0001e20000100a00 */
[----:B------:R-:W-:Y:S02]  /*18820*/  IMAD.MOV.U32 R24, RZ, RZ, R14 ;  /* 0x000000ffff187224 */ /* 0x000fe400078e000e */
[----:B------:R-:W-:Y:S01]  /*18830*/  IMAD.MOV.U32 R25, RZ, RZ, R15 ;  /* 0x000000ffff197224 */ /* 0x000fe200078e000f */
[----:B0-----:R-:W3:Y:S04]  /*18840*/  LDL.LU.64 R12, [R1+0x300] ;  /* 0x00030000010c7983 */ /* 0x001ee80000300a00 */
[----:B------:R-:W3:Y:S04]  /*18850*/  LDL.LU.64 R14, [R1+0x308] ;  /* 0x00030800010e7983 */ /* 0x000ee80000300a00 */
[----:B------:R-:W-:Y:S04]  /*18860*/  STL.64 [R1+0xe88], R26 ;  /* 0x000e881a01007387 */ /* 0x000fe80000100a00 */
[----:B------:R0:W-:Y:S04]  /*18870*/  STL.64 [R1+0xe80], R24 ;  /* 0x000e801801007387 */ /* 0x0001e80000100a00 */
[----:B0-----:R-:W4:Y:S04]  /*18880*/  LDL.LU.64 R24, [R1+0x330] ;  /* 0x0003300001187983 */ /* 0x001f280000300a00 */
[----:B------:R-:W4:Y:S04]  /*18890*/  LDL.LU.64 R26, [R1+0x338] ;  /* 0x00033800011a7983 */ /* 0x000f280000300a00 */
[----:B------:R-:W-:Y:S04]  /*188a0*/  STL.64 [R1+0x350], R36 ;  /* 0x0003502401007387 */ /* 0x000fe80000100a00 */
[----:B------:R0:W-:Y:S04]  /*188b0*/  STL.64 [R1+0x358], R38 ;  /* 0x0003582601007387 */ /* 0x0001e80000100a00 */
[----:B0-----:R-:W4:Y:S04]  /*188c0*/  LDL.LU.64 R38, [R1+0xf08] ;  /* 0x000f080001267983 */ /* 0x001f280000300a00 */
[----:B------:R-:W4:Y:S04]  /*188d0*/  LDL.LU.64 R36, [R1+0xf00] ;  /* 0x000f000001247983 */ /* 0x000f280000300a00 */
[----:B------:R-:W-:Y:S04]  /*188e0*/  STL.64 [R1+0xee8], R18 ;  /* 0x000ee81201007387 */ /* 0x000fe80000100a00 */
[----:B------:R0:W-:Y:S04]  /*188f0*/  STL.64 [R1+0xee0], R16 ;  /* 0x000ee01001007387 */ /* 0x0001e80000100a00 */
[----:B0-----:R-:W4:Y:S04]  /*18900*/  LDL.LU.64 R16, [R1+0x340] ;  /* 0x0003400001107983 */ /* 0x001f280000300a00 */
[----:B------:R-:W4:Y:S01]  /*18910*/  LDL.LU.64 R18, [R1+0x348] ;  /* 0x0003480001127983 */ /* 0x000f220000300a00 */
[C---:B--2---:R-:W-:Y:S06]  /*18920*/  HMMA.16816.F32 R20, R28.reuse, R40, R20 ;  /* 0x000000281c14723c */ /* 0x044fec0000001814 */
[C---:B---3--:R-:W-:Y:S06]  /*18930*/  HMMA.16816.F32 R12, R28.reuse, R44, R12 ;  /* 0x0000002c1c0c723c */ /* 0x048fec000000180c */
[----:B----4-:R-:W-:-:S15]  /*18940*/  HMMA.16816.F32 R16, R28, R36, R16 ;  /* 0x000000241c10723c */ /* 0x010fde0000001810 */
[----:B------:R-:W-:-:S08]  /*18950*/  NOP ;  /* 0x0000000000007918 */ /* 0x000fd00000000000 */
[----:B------:R-:W-:Y:S04]  /*18960*/  STL.64 [R1+0x340], R16 ;  /* 0x0003401001007387 */ /* 0x000fe80000100a00 */
[----:B------:R0:W-:Y:S02]  /*18970*/  STL.64 [R1+0x348], R18 ;  /* 0x0003481201007387 */ /* 0x0001e40000100a00 */
[----:B0-----:R-:W-:Y:S06]  /*18980*/  HMMA.16816.F32 R16, R28, R38, R24 ;  /* 0x000000261c10723c */ /* 0x001fec0000001818 */
[----:B------:R-:W-:Y:S04]  /*18990*/  STL.64 [R1+0xec8], R38 ;  /* 0x000ec82601007387 */ /* 0x000fe80000100a00 */
[----:B------:R-:W-:-:S13]  /*189a0*/  STL.64 [R1+0xec0], R36 ;  /* 0x000ec02401007387 */ /* 0x000fda0000100a00 */
[----:B------:R-:W-:Y:S04]  /*189b0*/  STL.64 [R1+0x330], R16 ;  /* 0x0003301001007387 */ /* 0x000fe80000100a00 */
[----:B------:R0:W-:Y:S02]  /*189c0*/  STL.64 [R1+0x338], R18 ;  /* 0x0003381201007387 */ /* 0x0001e40000100a00 */
[----:B0-----:R-:W-:Y:S06]  /*189d0*/  HMMA.16816.F32 R16, R28, R42, R32 ;  /* 0x0000002a1c10723c */ /* 0x001fec0000001820 */
[----:B------:R-:W-:Y:S04]  /*189e0*/  STL.64 [R1+0xed8], R42 ;  /* 0x000ed82a01007387 */ /* 0x000fe80000100a00 */
[----:B------:R-:W-:Y:S04]  /*189f0*/  STL.64 [R1+0x320], R20 ;  /* 0x0003201401007387 */ /* 0x000fe80000100a00 */
[----:B------:R-:W-:Y:S04]  /*18a00*/  STL.64 [R1+0x328], R22 ;  /* 0x0003281601007387 */ /* 0x000fe80000100a00 */
[----:B------:R-:W-:Y:S05]  /*18a10*/  STL.64 [R1+0xed0], R40 ;  /* 0x000ed02801007387 */ /* 0x000fea0000100a00 */
[----:B------:R-:W-:Y:S04]  /*18a20*/  STL.64 [R1+0x310], R16 ;  /* 0x0003101001007387 */ /* 0x000fe80000100a00 */
[----:B------:R-:W-:Y:S04]  /*18a30*/  STL.64 [R1+0x318], R18 ;  /* 0x0003181201007387 */ /* 0x000fe80000100a00 */
[----:B------:R-:W2:Y:S04]  /*18a40*/  LDL.LU.64 R36, [R1+0x410] ;  /* 0x0004100001247983 */ /* 0x000ea80000300a00 */
[----:B------:R-:W2:Y:S04]  /*18a50*/  LDL.LU.64 R38, [R1+0x418] ;  /* 0x0004180001267983 */ /* 0x000ea80000300a00 */
[----:B------:R0:W-:Y:S04]  /*18a60*/  STL.64 [R1+0x300], R12 ;  /* 0x0003000c01007387 */ /* 0x0001e80000100a00 */
[----:B------:R1:W-:Y:S04]  /*18a70*/  STL.64 [R1+0x308], R14 ;  /* 0x0003080e01007387 */ /* 0x0003e80000100a00 */
[----:B0-----:R-:W3:Y:S04]  /*18a80*/  LDL.LU.64 R12, [R1+0x400] ;  /* 0x00040000010c7983 */ /* 0x001ee80000300a00 */
[----:B-1----:R-:W3:Y:S04]  /*18a90*/  LDL.LU.64 R14, [R1+0x408] ;  /* 0x00040800010e7983 */ /* 0x002ee80000300a00 */
[----:B------:R-:W4:Y:S04]  /*18aa0*/  LDL.LU.64 R20, [R1+0x2f0] ;  /* 0x0002f00001147983 */ /* 0x000f280000300a00 */
[----:B------:R-:W4:Y:S01]  /*18ab0*/  LDL.LU.64 R22, [R1+0x2f8] ;  /* 0x0002f80001167983 */ /* 0x000f220000300a00 */
[----:B------:R-:W-:-:S03]  /*18ac0*/  IMAD R32, R55, 0x100, R54 ;  /* 0x0000010037207824 */ /* 0x000fc600078e0236 */
[----:B------:R-:W4:Y:S01]  /*18ad0*/  LDL.LU.64 R16, [R1+0x2e0] ;  /* 0x0002e00001107983 */ /* 0x000f220000300a00 */
[----:B------:R-:W-:-:S03]  /*18ae0*/  IMAD R33, R57, 0x100, R56 ;  /* 0x0000010039217824 */ /* 0x000fc600078e0238 */
[----:B------:R-:W4:Y:S04]  /*18af0*/  LDL.LU.64 R18, [R1+0x2e8] ;  /* 0x0002e80001127983 */ /* 0x000f280000300a00 */
[----:B------:R-:W4:Y:S01]  /*18b00*/  LDL.LU.64 R24, [R1+0x2c0] ;  /* 0x0002c00001187983 */ /* 0x000f220000300a00 */
[----:B------:R-:W-:-:S03]  /*18b10*/  IMAD R34, R59, 0x100, R58 ;  /* 0x000001003b227824 */ /* 0x000fc600078e023a */
[----:B------:R-:W4:Y:S04]  /*18b20*/  LDL.LU.64 R26, [R1+0x2c8] ;  /* 0x0002c800011a7983 */ /* 0x000f280000300a00 */
[----:B------:R-:W4:Y:S01]  /*18b30*/  LDL.LU R55, [R1+0x5a0] ;  /* 0x0005a00001377983 */ /* 0x000f220000300800 */
[----:B------:R-:W-:-:S03]  /*18b40*/  IMAD R35, R61, 0x100, R60 ;  /* 0x000001003d237824 */ /* 0x000fc600078e023c */
[----:B------:R-:W4:Y:S04]  /*18b50*/  LDL.LU R56, [R1+0x59c] ;  /* 0x00059c0001387983 */ /* 0x000f280000300800 */
[----:B------:R-:W4:Y:S04]  /*18b60*/  LDL.LU R57, [R1+0x5a8] ;  /* 0x0005a80001397983 */ /* 0x000f280000300800 */
[----:B------:R-:W4:Y:S04]  /*18b70*/  LDL.LU R58, [R1+0x5a4] ;  /* 0x0005a400013a7983 */ /* 0x000f280000300800 */
[----:B------:R-:W4:Y:S04]  /*18b80*/  LDL.LU R59, [R1+0x5b0] ;  /* 0x0005b000013b7983 */ /* 0x000f280000300800 */
[----:B------:R-:W4:Y:S01]  /*18b90*/  LDL.LU R60, [R1+0x5ac] ;  /* 0x0005ac00013c7983 */ /* 0x000f220000300800 */
[C---:B--2---:R-:W-:Y:S06]  /*18ba0*/  HMMA.16816.F32 R40, R28.reuse, R46, R36 ;  /* 0x0000002e1c28723c */ /* 0x044fec0000001824 */
[----:B---3--:R-:W-:-:S15]  /*18bb0*/  HMMA.16816.F32 R36, R28, R48, R12 ;  /* 0x000000301c24723c */ /* 0x008fde000000180c */
[----:B------:R-:W-:-:S02]  /*18bc0*/  NOP ;  /* 0x0000000000007918 */ /* 0x000fc40000000000 */
[----:B------:R-:W-:Y:S04]  /*18bd0*/  STL.64 [R1+0x410], R40 ;  /* 0x0004102801007387 */ /* 0x000fe80000100a00 */
[----:B------:R-:W-:Y:S01]  /*18be0*/  STL.64 [R1+0x418], R42 ;  /* 0x0004182a01007387 */ /* 0x000fe20000100a00 */
[----:B----4-:R-:W-:Y:S03]  /*18bf0*/  HMMA.16816.F32 R20, R28, R50, R20 ;  /* 0x000000321c14723c */ /* 0x010fe60000001814 */
[----:B------:R-:W2:Y:S04]  /*18c00*/  LDL.LU.64 R12, [R1+0x2b0] ;  /* 0x0002b000010c7983 */ /* 0x000ea80000300a00 */
[----:B------:R-:W2:Y:S04]  /*18c10*/  LDL.LU.64 R14, [R1+0x2b8] ;  /* 0x0002b800010e7983 */ /* 0x000ea80000300a00 */
[----:B------:R-:W-:Y:S04]  /*18c20*/  STL.64 [R1+0x400], R36 ;  /* 0x0004002401007387 */ /* 0x000fe80000100a00 */
[----:B------:R-:W-:Y:S04]  /*18c30*/  STL.64 [R1+0x408], R38 ;  /* 0x0004082601007387 */ /* 0x000fe80000100a00 */
[----:B------:R-:W3:Y:S04]  /*18c40*/  LDL.LU.64 R28, [R1+0x2d0] ;  /* 0x0002d000011c7983 */ /* 0x000ee80000300a00 */
[----:B------:R-:W3:Y:S01]  /*18c50*/  LDL.LU.64 R30, [R1+0x2d8] ;  /* 0x0002d800011e7983 */ /* 0x000ee20000300a00 */
[----:B------:R-:W-:-:S02]  /*18c60*/  F2FP.F16.E5M2.UNPACK_B R32, R32 ;  /* 0x00000020ff20723e */ /* 0x000fc400020004ff */
[----:B------:R-:W-:Y:S02]  /*18c70*/  F2FP.F16.E5M2.UNPACK_B R33, R33 ;  /* 0x00000021ff21723e */ /* 0x000fe400020004ff */
[----:B------:R-:W-:Y:S02]  /*18c80*/  F2FP.F16.E5M2.UNPACK_B R34, R34 ;  /* 0x00000022ff22723e */ /* 0x000fe400020004ff */
[----:B------:R-:W-:Y:S01]  /*18c90*/  F2FP.F16.E5M2.UNPACK_B R35, R35 ;  /* 0x00000023ff23723e */ /* 0x000fe200020004ff */
[----:B------:R-:W-:Y:S04]  /*18ca0*/  STL.64 [R1+0x2f0], R20 ;  /* 0x0002f01401007387 */ /* 0x000fe80000100a00 */
[----:B------:R0:W-:Y:S02]  /*18cb0*/  STL.64 [R1+0x2f8], R22 ;  /* 0x0002f81601007387 */ /* 0x0001e40000100a00 */
[C---:B0-----:R-:W-:Y:S02]  /*18cc0*/  HMMA.16816.F32 R20, R32.reuse, R4, R16 ;  /* 0x000000042014723c */ /* 0x041fe40000001810 */
[----:B------:R-:W4:Y:S04]  /*18cd0*/  LDL.LU.64 R16, [R1+0x2a0] ;  /* 0x0002a00001107983 */ /* 0x000f280000300a00 */
[----:B------:R-:W4:Y:S01]  /*18ce0*/  LDL.LU.64 R18, [R1+0x2a8] ;  /* 0x0002a80001127983 */ /* 0x000f220000300a00 */
[----:B------:R-:W-:-:S15]  /*18cf0*/  HMMA.16816.F32 R24, R32, R8, R24 ;  /* 0x000000082018723c */ /* 0x000fde0000001818 */
[----:B------:R-:W-:-:S01]  /*18d00*/  NOP ;  /* 0x0000000000007918 */ /* 0x000fc20000000000 */
[----:B------:R0:W-:Y:S04]  /*18d10*/  STL.64 [R1+0x2e0], R20 ;  /* 0x0002e01401007387 */ /* 0x0001e80000100a00 */
[----:B------:R1:W-:Y:S04]  /*18d20*/  STL.64 [R1+0x2e8], R22 ;  /* 0x0002e81601007387 */ /* 0x0003e80000100a00 */
[----:B0-----:R-:W4:Y:S04]  /*18d30*/  LDL.LU.64 R20, [R1+0x290] ;  /* 0x0002900001147983 */ /* 0x001f280000300a00 */
[----:B-1----:R-:W4:Y:S04]  /*18d40*/  LDL.LU.64 R22, [R1+0x298] ;  /* 0x0002980001167983 */ /* 0x002f280000300a00 */
[----:B------:R-:W4:Y:S04]  /*18d50*/  LDL.LU.64 R40, [R1+0x280] ;  /* 0x0002800001287983 */ /* 0x000f280000300a00 */
[----:B------:R-:W4:Y:S04]  /*18d60*/  LDL.LU.64 R42, [R1+0x288] ;  /* 0x00028800012a7983 */ /* 0x000f280000300a00 */
[----:B------:R-:W4:Y:S04]  /*18d70*/  LDL.LU.64 R36, [R1+0x270] ;  /* 0x0002700001247983 */ /* 0x000f280000300a00 */
[----:B------:R-:W4:Y:S01]  /*18d80*/  LDL.LU.64 R38, [R1+0x278] ;  /* 0x0002780001267983 */ /* 0x000f220000300a00 */
[C---:B--2---:R-:W-:Y:S06]  /*18d90*/  HMMA.16816.F32 R12, R32.reuse, R10, R12 ;  /* 0x0000000a200c723c */ /* 0x044fec000000180c */
[----:B---3--:R-:W-:-:S15]  /*18da0*/  HMMA.16816.F32 R28, R32, R6, R28 ;  /* 0x00000006201c723c */ /* 0x008fde000000181c */
[----:B------:R-:W-:-:S08]  /*18db0*/  NOP ;  /* 0x0000000000007918 */ /* 0x000fd00000000000 */
[----:B------:R0:W-:Y:S04]  /*18dc0*/  STL.64 [R1+0x2d0], R28 ;  /* 0x0002d01c01007387 */ /* 0x0001e80000100a00 */
[----:B------:R1:W-:Y:S04]  /*18dd0*/  STL.64 [R1+0x2d8], R30 ;  /* 0x0002d81e01007387 */ /* 0x0003e80000100a00 */
[----:B0-----:R-:W2:Y:S04]  /*18de0*/  LDL.LU.64 R28, [R1+0x240] ;  /* 0x00024000011c7983 */ /* 0x001ea80000300a00 */
[----:B-1----:R-:W2:Y:S04]  /*18df0*/  LDL.LU.64 R30, [R1+0x248] ;  /* 0x00024800011e7983 */ /* 0x002ea80000300a00 */
[----:B------:R0:W-:Y:S04]  /*18e00*/  STL.64 [R1+0x2c0], R24 ;  /* 0x0002c01801007387 */ /* 0x0001e80000100a00 */
[----:B------:R1:W-:Y:S04]  /*18e10*/  STL.64 [R1+0x2c8], R26 ;  /* 0x0002c81a01007387 */ /* 0x0003e80000100a00 */
[----:B0-----:R-:W3:Y:S04]  /*18e20*/  LDL.LU.64 R24, [R1+0x230] ;  /* 0x0002300001187983 */ /* 0x001ee80000300a00 */
[----:B-1----:R-:W3:Y:S04]  /*18e30*/  LDL.LU.64 R26, [R1+0x238] ;  /* 0x00023800011a7983 */ /* 0x002ee80000300a00 */
[----:B------:R-:W-:Y:S04]  /*18e40*/  STL.64 [R1+0x2b0], R12 ;  /* 0x0002b00c01007387 */ /* 0x000fe80000100a00 */
[----:B------:R0:W-:Y:S04]  /*18e50*/  STL.64 [R1+0x2b8], R14 ;  /* 0x0002b80e01007387 */ /* 0x0001e80000100a00 */
[----:B0-----:R-:W2:Y:S04]  /*18e60*/  LDL.LU.64 R14, [R1+0xef8] ;  /* 0x000ef800010e7983 */ /* 0x001ea80000300a00 */
[----:B------:R-:W4:Y:S04]  /*18e70*/  LDL.LU.64 R12, [R1+0xef0] ;  /* 0x000ef000010c7983 */ /* 0x000f280000300a00 */
[----:B------:R-:W-:Y:S04]  /*18e80*/  STL.64 [R1+0xeb8], R10 ;  /* 0x000eb80a01007387 */ /* 0x000fe80000100a00 */
[----:B------:R0:W-:Y:S04]  /*18e90*/  STL.64 [R1+0xeb0], R8 ;  /* 0x000eb00801007387 */ /* 0x0001e80000100a00 */
[----:B0-----:R-:W3:Y:S04]  /*18ea0*/  LDL.LU.64 R8, [R1+0x250] ;  /* 0x0002500001087983 */ /* 0x001ee80000300a00 */
[----:B------:R-:W3:Y:S01]  /*18eb0*/  LDL.LU.64 R10, [R1+0x258] ;  /* 0x00025800010a7983 */ /* 0x000ee20000300a00 */
[----:B----4-:R-:W-:-:S15]  /*18ec0*/  HMMA.16816.F32 R16, R32, R12, R16 ;  /* 0x0000000c2010723c */ /* 0x010fde0000001810 */
[----:B------:R-:W-:-:S08]  /*18ed0*/  NOP ;  /* 0x0000000000007918 */ /* 0x000fd00000000000 */
[----:B------:R-:W-:Y:S04]  /*18ee0*/  STL.64 [R1+0x2a0], R16 ;  /* 0x0002a01001007387 */ /* 0x000fe80000100a00 */
[----:B------:R0:W-:Y:S04]  /*18ef0*/  STL.64 [R1+0x2a8], R18 ;  /* 0x0002a81201007387 */ /* 0x0001e80000100a00 */
[----:B0-----:R-:W4:Y:S04]  /*18f00*/  LDL.LU.64 R18, [R1+0xee8] ;  /* 0x000ee80001127983 */ /* 0x001f280000300a00 */
[----:B------:R-:W3:Y:S01]  /*18f10*/  LDL.LU.64 R16, [R1+0xee0] ;  /* 0x000ee00001107983 */ /* 0x000ee20000300a00 */
[----:B--2---:R-:W-:-:S15]  /*18f20*/  HMMA.16816.F32 R20, R32, R14, R20 ;  /* 0x0000000e2014723c */ /* 0x004fde0000001814 */
[----:B------:R-:W-:-:S08]  /*18f30*/  NOP ;  /* 0x0000000000007918 */ /* 0x000fd00000000000 */
[----:B------:R0:W-:Y:S04]  /*18f40*/  STL.64 [R1+0x290], R20 ;  /* 0x0002901401007387 */ /* 0x0001e80000100a00 */
[----:B------:R1:W-:Y:S04]  /*18f50*/  STL.64 [R1+0x298], R22 ;  /* 0x0002981601007387 */ /* 0x0003e80000100a00 */
[----:B0-----:R-:W2:Y:S04]  /*18f60*/  LDL.LU.64 R20, [R1+0x220] ;  /* 0x0002200001147983 */ /* 0x001ea80000300a00 */
[----:B-1----:R-:W2:Y:S01]  /*18f70*/  LDL.LU.64 R22, [R1+0x228] ;  /* 0x0002280001167983 */ /* 0x002ea20000300a00 */
[C---:B----4-:R-:W-:Y:S06]  /*18f80*/  HMMA.16816.F32 R36, R32.reuse, R18, R36 ;  /* 0x000000122024723c */ /* 0x050fec0000001824 */
[----:B---3--:R-:W-:-:S15]  /*18f90*/  HMMA.16816.F32 R40, R32, R16, R40 ;  /* 0x000000102028723c */ /* 0x008fde0000001828 */
[----:B------:R-:W-:-:S08]  /*18fa0*/  NOP ;  /* 0x0000000000007918 */ /* 0x000fd00000000000 */
[----:B------:R-:W-:Y:S04]  /*18fb0*/  STL.64 [R1+0x280], R40 ;  /* 0x0002802801007387 */ /* 0x000fe80000100a00 */
[----:B------:R0:W-:Y:S04]  /*18fc0*/  STL.64 [R1+0x288], R42 ;  /* 0x0002882a01007387 */ /* 0x0001e80000100a00 */
[----:B0-----:R-:W3:Y:S04]  /*18fd0*/  LDL.LU.64 R42, [R1+0xed8] ;  /* 0x000ed800012a7983 */ /* 0x001ee80000300a00 */
[----:B------:R-:W4:Y:S04]  /*18fe0*/  LDL.LU.64 R40, [R1+0xed0] ;  /* 0x000ed00001287983 */ /* 0x000f280000300a00 */
[----:B------:R-:W-:Y:S04]  /*18ff0*/  STL.64 [R1+0x270], R36 ;  /* 0x0002702401007387 */ /* 0x000fe80000100a00 */
[----:B------:R0:W-:Y:S04]  /*19000*/  STL.64 [R1+0x278], R38 ;  /* 0x0002782601007387 */ /* 0x0001e80000100a00 */
[----:B0-----:R-:W2:Y:S04]  /*19010*/  LDL.LU.64 R38, [R1+0xec8] ;  /* 0x000ec80001267983 */ /* 0x001ea80000300a00 */
[----:B------:R-:W3:Y:S04]  /*19020*/  LDL.LU.64 R36, [R1+0xec0] ;  /* 0x000ec00001247983 */ /* 0x000ee80000300a00 */
[----:B------:R-:W-:Y:S04]  /*19030*/  STL.64 [R1+0xe98], R18 ;  /* 0x000e981201007387 */ /* 0x000fe80000100a00 */
[----:B------:R0:W-:Y:S04]  /*19040*/  STL.64 [R1+0xe90], R16 ;  /* 0x000e901001007387 */ /* 0x0001e80000100a00 */
[----:B0-----:R-:W3:Y:S04]  /*19050*/  LDL.LU.64 R16, [R1+0x260] ;  /* 0x0002600001107983 */ /* 0x001ee80000300a00 */
[----:B------:R-:W3:Y:S01]  /*19060*/  LDL.LU.64 R18, [R1+0x268] ;  /* 0x0002680001127983 */ /* 0x000ee20000300a00 */
[C---:B--2---:R-:W-:Y:S06]  /*19070*/  HMMA.16816.F32 R8, R32.reuse, R38, R8 ;  /* 0x000000262008723c */ /* 0x044fec0000001808 */
[----:B------:R-:W-:Y:S01]  /*19080*/  STL.64 [R1+0xea8], R38 ;  /* 0x000ea82601007387 */ /* 0x000fe20000100a00 */
[----:B---3--:R-:W-:-:S15]  /*19090*/  HMMA.16816.F32 R16, R32, R36, R16 ;  /* 0x000000242010723c */ /* 0x008fde0000001810 */
[----:B------:R-:W-:-:S08]  /*190a0*/  NOP ;  /* 0x0000000000007918 */ /* 0x000fd00000000000 */
[----:B------:R-:W-:Y:S04]  /*190b0*/  STL.64 [R1+0x260], R16 ;  /* 0x0002601001007387 */ /* 0x000fe80000100a00 */
[----:B------:R4:W-:Y:S04]  /*190c0*/  STL.64 [R1+0x268], R18 ;  /* 0x0002681201007387 */ /* 0x0009e80000100a00 */
[----:B------:R-:W-:Y:S04]  /*190d0*/  STL.64 [R1+0xea0], R36 ;  /* 0x000ea02401007387 */ /* 0x000fe80000100a00 */
[----:B------:R-:W-:Y:S04]  /*190e0*/  STL.64 [R1+0x250], R8 ;  /* 0x0002500801007387 */ /* 0x000fe80000100a00 */
[----:B------:R0:W-:Y:S01]  /*190f0*/  STL.64 [R1+0x258], R10 ;  /* 0x0002580a01007387 */ /* 0x0001e20000100a00 */
[C---:B----4-:R-:W-:Y:S06]  /*19100*/  HMMA.16816.F32 R16, R32.reuse, R40, R28 ;  /* 0x000000282010723c */ /* 0x050fec000000181c */
[----:B0-----:R-:W-:-:S15]  /*19110*/  HMMA.16816.F32 R8, R32, R42, R24 ;  /* 0x0000002a2008723c */ /* 0x001fde0000001818 */
[----:B------:R-:W-:-:S08]  /*19120*/  NOP ;  /* 0x0000000000007918 */ /* 0x000fd00000000000 */
[----:B------:R0:W-:Y:S01]  /*19130*/  STL.64 [R1+0x230], R8 ;  /* 0x0002300801007387 */ /* 0x0001e20000100a00 */
[----:B------:R-:W-:-:S03]  /*19140*/  IMAD.MOV.U32 R61, RZ, RZ, R11 ;  /* 0x000000ffff3d7224 */ /* 0x000fc600078e000b */
[----:B------:R-:W-:Y:S04]  /*19150*/  STL.64 [R1+0x240], R16 ;  /* 0x0002401001007387 */ /* 0x000fe80000100a00 */
[----:B------:R-:W-:Y:S04]  /*19160*/  STL.64 [R1+0x248], R18 ;  /* 0x0002481201007387 */ /* 0x000fe80000100a00 */
[----:B------:R1:W-:Y:S04]  /*19170*/  STL [R1+0x238], R10 ;  /* 0x0002380a01007387 */ /* 0x0003e80000100800 */
[----:B0-----:R-:W2:Y:S04]  /*19180*/  LDL.LU.64 R8, [R1+0x3f0] ;  /* 0x0003f00001087983 */ /* 0x001ea80000300a00 */
[----:B-1----:R-:W2:Y:S01]  /*19190*/  LDL.LU.64 R10, [R1+0x3f8] ;  /* 0x0003f800010a7983 */ /* 0x002ea20000300a00 */
[----:B------:R-:W-:Y:S03]  /*191a0*/  HMMA.16816.F32 R16, R32, R44, R20 ;  /* 0x0000002c2010723c */ /* 0x000fe60000001814 */
[----:B------:R-:W-:-:S15]  /*191b0*/  STL [R1+0xd60], R61 ;  /* 0x000d603d01007387 */ /* 0x000fde0000100800 */
[----:B------:R-:W-:-:S05]  /*191c0*/  NOP ;  /* 0x0000000000007918 */ /* 0x000fca0000000000 */
[----:B------:R0:W-:Y:S04]  /*191d0*/  STL.64 [R1+0x220], R16 ;  /* 0x0002201001007387 */ /* 0x0001e80000100a00 */
[----:B------:R1:W-:Y:S04]  /*191e0*/  STL.64 [R1+0x228], R18 ;  /* 0x0002281201007387 */ /* 0x0003e80000100a00 */
[----:B------:R-:W3:Y:S04]  /*191f0*/  LDL.LU.64 R24, [R1+0x3e0] ;  /* 0x0003e00001187983 */ /* 0x000ee80000300a00 */
[----:B------:R-:W3:Y:S04]  /*19200*/  LDL.LU.64 R26, [R1+0x3e8] ;  /* 0x0003e800011a7983 */ /* 0x000ee80000300a00 */
[----:B------:R-:W4:Y:S04]  /*19210*/  LDL.LU.64 R20, [R1+0x210] ;  /* 0x0002100001147983 */ /* 0x000f280000300a00 */
[----:B------:R-:W4:Y:S04]  /*19220*/  LDL.LU.64 R22, [R1+0x218] ;  /* 0x0002180001167983 */ /* 0x000f280000300a00 */
[----:B0-----:R-:W4:Y:S04]  /*19230*/  LDL.LU.64 R16, [R1+0x1f0] ;  /* 0x0001f00001107983 */ /* 0x001f280000300a00 */
[----:B-1----:R-:W4:Y:S01]  /*19240*/  LDL.LU.64 R18, [R1+0x1f8] ;  /* 0x0001f80001127983 */ /* 0x002f220000300a00 */
[----:B--2---:R-:W-:Y:S03]  /*19250*/  HMMA.16816.F32 R36, R32, R46, R8 ;  /* 0x0000002e2024723c */ /* 0x004fe60000001808 */
[----:B------:R-:W2:Y:S04]  /*19260*/  LDL.LU.64 R8, [R1+0x1e0] ;  /* 0x0001e00001087983 */ /* 0x000ea80000300a00 */
[----:B------:R-:W2:Y:S01]  /*19270*/  LDL.LU.64 R10, [R1+0x1e8] ;  /* 0x0001e800010a7983 */ /* 0x000ea20000300a00 */
[----:B------:R-:W-:-:S02]  /*19280*/  IMAD R28, R56, 0x100, R55 ;  /* 0x00000100381c7824 */ /* 0x000fc400078e0237 */
[----:B------:R-:W-:Y:S02]  /*19290*/  IMAD R29, R58, 0x100, R57 ;  /* 0x000001003a1d7824 */ /* 0x000fe400078e0239 */
[----:B------:R-:W-:Y:S02]  /*192a0*/  IMAD R30, R60, 0x100, R59 ;  /* 0x000001003c1e7824 */ /* 0x000fe400078e023b */
[----:B------:R-:W-:Y:S01]  /*192b0*/  IMAD R31, R0, 0x100, R2 ;  /* 0x00000100001f7824 */ /* 0x000fe200078e0202 */
[----:B------:R-:W-:Y:S02]  /*192c0*/  F2FP.F16.E5M2.UNPACK_B R28, R28 ;  /* 0x0000001cff1c723e */ /* 0x000fe400020004ff */
[----:B------:R-:W-:Y:S02]  /*192d0*/  F2FP.F16.E5M2.UNPACK_B R29, R29 ;  /* 0x0000001dff1d723e */ /* 0x000fe400020004ff */
[----:B------:R-:W-:Y:S02]  /*192e0*/  F2FP.F16.E5M2.UNPACK_B R30, R30 ;  /* 0x0000001eff1e723e */ /* 0x000fe400020004ff */
[----:B------:R-:W-:Y:S01]  /*192f0*/  F2FP.F16.E5M2.UNPACK_B R31, R31 ;  /* 0x0000001fff1f723e */ /* 0x000fe200020004ff */
[C---:B---3--:R-:W-:Y:S06]  /*19300*/  HMMA.16816.F32 R24, R32.reuse, R48, R24 ;  /* 0x000000302018723c */ /* 0x048fec0000001818 */
[----:B----4-:R-:W-:Y:S01]  /*19310*/  HMMA.16816.F32 R20, R32, R50, R20 ;  /* 0x000000322014723c */ /* 0x010fe20000001814 */
[----:B------:R0:W-:Y:S05]  /*19320*/  STL.64 [R1+0x3f0], R36 ;  /* 0x0003f02401007387 */ /* 0x0001ea0000100a00 */
[C---:B------:R-:W-:Y:S01]  /*19330*/  HMMA.16816.F32 R16, R28.reuse, R4, R16 ;  /* 0x000000041c10723c */ /* 0x040fe20000001810 */
[----:B------:R1:W-:Y:S04]  /*19340*/  STL.64 [R1+0x3f8], R38 ;  /* 0x0003f82601007387 */ /* 0x0003e80000100a00 */
[----:B------:R-:W3:Y:S04]  /*19350*/  LDL.LU.64 R52, [R1+0x1a0] ;  /* 0x0001a00001347983 */ /* 0x000ee80000300a00 */
[----:B------:R-:W3:Y:S04]  /*19360*/  LDL.LU.64 R54, [R1+0x1a8] ;  /* 0x0001a80001367983 */ /* 0x000ee80000300a00 */
[----:B------:R-:W4:Y:S04]  /*19370*/  LDL.LU R56, [R1+0xbb0] ;  /* 0x000bb00001387983 */ /* 0x000f280000300800 */
[----:B------:R-:W4:Y:S04]  /*19380*/  LDL.LU R57, [R1+0xbac] ;  /* 0x000bac0001397983 */ /* 0x000f280000300800 */
[----:B------:R-:W4:Y:S04]  /*19390*/  LDL.LU R58, [R1+0xbb8] ;  /* 0x000bb800013a7983 */ /* 0x000f280000300800 */
[----:B------:R-:W4:Y:S04]  /*193a0*/  LDL.LU R59, [R1+0xbb4] ;  /* 0x000bb400013b7983 */ /* 0x000f280000300800 */
[----:B------:R-:W3:Y:S04]  /*193b0*/  LDL.LU.64 R32, [R1+0x1c0] ;  /* 0x0001c00001207983 */ /* 0x000ee80000300a00 */
[----:B------:R-:W-:Y:S04]  /*193c0*/  STL.64 [R1+0x3e0], R24 ;  /* 0x0003e01801007387 */ /* 0x000fe80000100a00 */
[----:B------:R-:W-:Y:S04]  /*193d0*/  STL.64 [R1+0x3e8], R26 ;  /* 0x0003e81a01007387 */ /* 0x000fe80000100a00 */
[----:B------:R-:W3:Y:S04]  /*193e0*/  LDL.LU.64 R34, [R1+0x1c8] ;  /* 0x0001c80001227983 */ /* 0x000ee80000300a00 */
[----:B------:R-:W-:Y:S04]  /*193f0*/  STL.64 [R1+0x210], R20 ;  /* 0x0002101401007387 */ /* 0x000fe80000100a00 */
[----:B------:R-:W-:Y:S04]  /*19400*/  STL.64 [R1+0x218], R22 ;  /* 0x0002181601007387 */ /* 0x000fe80000100a00 */
[----:B0-----:R-:W4:Y:S04]  /*19410*/  LDL.LU.64 R36, [R1+0x180] ;  /* 0x0001800001247983 */ /* 0x001f280000300a00 */
[----:B-1----:R-:W4:Y:S04]  /*19420*/  LDL.LU.64 R38, [R1+0x188] ;  /* 0x0001880001267983 */ /* 0x002f280000300a00 */
[----:B------:R0:W-:Y:S04]  /*19430*/  STL.64 [R1+0x1f0], R16 ;  /* 0x0001f01001007387 */ /* 0x0001e80000100a00 */
[----:B------:R1:W-:Y:S04]  /*19440*/  STL.64 [R1+0x1f8], R18 ;  /* 0x0001f81201007387 */ /* 0x0003e80000100a00 */
[----:B0-----:R-:W3:Y:S04]  /*19450*/  LDL.LU.64 R16, [R1+0x160] ;  /* 0x0001600001107983 */ /* 0x001ee80000300a00 */
[----:B-1----:R-:W3:Y:S04]  /*19460*/  LDL.LU.64 R18, [R1+0x168] ;  /* 0x0001680001127983 */ /* 0x002ee80000300a00 */
[----:B------:R-:W3:Y:S04]  /*19470*/  LDL.LU.64 R24, [R1+0x140] ;  /* 0x0001400001187983 */ /* 0x000ee80000300a00 */
[----:B------:R-:W3:Y:S04]  /*19480*/  LDL.LU.64 R26, [R1+0x148] ;  /* 0x00014800011a7983 */ /* 0x000ee80000300a00 */
[----:B------:R-:W3:Y:S04]  /*19490*/  LDL.LU.64 R20, [R1+0x120] ;  /* 0x0001200001147983 */ /* 0x000ee80000300a00 */
[----:B------:R-:W3:Y:S01]  /*194a0*/  LDL.LU.64 R22, [R1+0x128] ;  /* 0x0001280001167983 */ /* 0x000ee20000300a00 */
[----:B--2---:R-:W-:Y:S03]  /*194b0*/  HMMA.16816.F32 R4, R28, R6, R8 ;  /* 0x000000061c04723c */ /* 0x004fe60000001808 */
[----:B------:R-:W2:Y:S04]  /*194c0*/  LDL.LU.64 R10, [R1+0xeb8] ;  /* 0x000eb800010a7983 */ /* 0x000ea80000300a00 */
[----:B------:R-:W2:-:S15]  /*194d0*/  LDL.LU.64 R8, [R1+0xeb0] ;  /* 0x000eb00001087983 */ /* 0x000e9e0000300a00 */
[----:B------:R-:W-:-:S01]  /*194e0*/  NOP ;  /* 0x0000000000007918 */ /* 0x000fc20000000000 */
[----:B------:R0:W-:Y:S04]  /*194f0*/  STL.64 [R1+0x1e0], R4 ;  /* 0x0001e00401007387 */ /* 0x0001e80000100a00 */
[----:B------:R1:W-:Y:S04]  /*19500*/  STL.64 [R1+0x1e8], R6 ;  /* 0x0001e80601007387 */ /* 0x0003e80000100a00 */
[----:B0-----:R-:W2:Y:S04]  /*19510*/  LDL.LU.64 R4, [R1+0x100] ;  /* 0x0001000001047983 */ /* 0x001ea80000300a00 */
[----:B-1----:R-:W2:Y:S01]  /*19520*/  LDL.LU.64 R6, [R1+0x108] ;  /* 0x0001080001067983 */ /* 0x002ea20000300a00 */
[C---:B----4-:R-:W-:Y:S06]  /*19530*/  HMMA.16816.F32 R36, R28.reuse, R12, R36 ;  /* 0x0000000c1c24723c */ /* 0x050fec0000001824 */
[C---:B---3--:R-:W-:Y:S06]  /*19540*/  HMMA.16816.F32 R12, R28.reuse, R14, R16 ;  /* 0x0000000e1c0c723c */ /* 0x048fec0000001810 */
[----:B--2---:R-:W-:-:S15]  /*19550*/  HMMA.16816.F32 R32, R28, R8, R32 ;  /* 0x000000081c20723c */ /* 0x004fde0000001820 */
[----:B------:R-:W-:-:S08]  /*19560*/  NOP ;  /* 0x0000000000007918 */ /* 0x000fd00000000000 */
[----:B------:R-:W-:Y:S04]  /*19570*/  STL.64 [R1+0x1c0], R32 ;  /* 0x0001c02001007387 */ /* 0x000fe80000100a00 */
[----:B------:R0:W-:Y:S04]  /*19580*/  STL.64 [R1+0x1c8], R34 ;  /* 0x0001c82201007387 */ /* 0x0001e80000100a00 */
[----:B------:R-:W2:Y:S01]  /*19590*/  LDL.LU.64 R8, [R1+0xc0] ;  /* 0x0000c00001087983 */ /* 0x000ea20000300a00 */
[----:B0-----:R-:W-:Y:S03]  /*195a0*/  HMMA.16816.F32 R32, R28, R10, R52 ;  /* 0x0000000a1c20723c */ /* 0x001fe60000001834 */
[----:B------:R-:W2:-:S15]  /*195b0*/  LDL.LU.64 R10, [R1+0xc8] ;  /* 0x0000c800010a7983 */ /* 0x000e9e0000300a00 */
[----:B------:R-:W-:-:S05]  /*195c0*/  NOP ;  /* 0x0000000000007918 */ /* 0x000fca0000000000 */
[----:B------:R0:W-:Y:S04]  /*195d0*/  STL.64 [R1+0x1a0], R32 ;  /* 0x0001a02001007387 */ /* 0x0001e80000100a00 */
[----:B------:R1:W-:Y:S04]  /*195e0*/  STL.64 [R1+0x1a8], R34 ;  /* 0x0001a82201007387 */ /* 0x0003e80000100a00 */
[----:B------:R-:W3:Y:S04]  /*195f0*/  LDL.LU.64 R52, [R1+0xa0] ;  /* 0x0000a00001347983 */ /* 0x000ee80000300a00 */
[----:B------:R-:W3:Y:S04]  /*19600*/  LDL.LU.64 R54, [R1+0xa8] ;  /* 0x0000a80001367983 */ /* 0x000ee80000300a00 */
[----:B0-----:R-:W4:Y:S04]  /*19610*/  LDL.LU.64 R32, [R1+0x80] ;  /* 0x0000800001207983 */ /* 0x001f280000300a00 */
[----:B-1----:R-:W4:Y:S04]  /*19620*/  LDL.LU.64 R34, [R1+0x88] ;  /* 0x0000880001227983 */ /* 0x002f280000300a00 */
[----:B------:R-:W-:Y:S04]  /*19630*/  STL.64 [R1+0x180], R36 ;  /* 0x0001802401007387 */ /* 0x000fe80000100a00 */
[----:B------:R0:W-:Y:S04]  /*19640*/  STL.64 [R1+0x188], R38 ;  /* 0x0001882601007387 */ /* 0x0001e80000100a00 */
[----:B0-----:R-:W2:Y:S04]  /*19650*/  LDL.LU.64 R38, [R1+0xea8] ;  /* 0x000ea80001267983 */ /* 0x001ea80000300a00 */
[----:B------:R-:W3:Y:S04]  /*19660*/  LDL.LU.64 R36, [R1+0xea0] ;  /* 0x000ea00001247983 */ /* 0x000ee80000300a00 */
[----:B------:R-:W4:Y:S04]  /*19670*/  LDL.LU.64 R18, [R1+0xe98] ;  /* 0x000e980001127983 */ /* 0x000f280000300a00 */
[----:B------:R-:W2:Y:S04]  /*19680*/  LDL.LU.64 R16, [R1+0xe90] ;  /* 0x000e900001107983 */ /* 0x000ea80000300a00 */
[----:B------:R0:W-:Y:S04]  /*19690*/  STL.64 [R1+0x160], R12 ;  /* 0x0001600c01007387 */ /* 0x0001e80000100a00 */
[----:B------:R1:W-:Y:S04]  /*196a0*/  STL.64 [R1+0x168], R14 ;  /* 0x0001680e01007387 */ /* 0x0003e80000100a00 */
[----:B0-----:R-:W3:Y:S04]  /*196b0*/  LDL.LU.64 R12, [R1+0xe0] ;  /* 0x0000e000010c7983 */ /* 0x001ee80000300a00 */
[----:B-1----:R-:W3:Y:S01]  /*196c0*/  LDL.LU.64 R14, [R1+0xe8] ;  /* 0x0000e800010e7983 */ /* 0x002ee20000300a00 */
[C---:B--2---:R-:W-:Y:S06]  /*196d0*/  HMMA.16816.F32 R24, R28.reuse, R16, R24 ;  /* 0x000000101c18723c */ /* 0x044fec0000001818 */
[----:B----4-:R-:W-:-:S15]  /*196e0*/  HMMA.16816.F32 R16, R28, R18, R20 ;  /* 0x000000121c10723c */ /* 0x010fde0000001814 */
[----:B------:R-:W-:-:S02]  /*196f0*/  NOP ;  /* 0x0000000000007918 */ /* 0x000fc40000000000 */
[----:B------:R-:W-:Y:S04]  /*19700*/  STL.64 [R1+0x140], R24 ;  /* 0x0001401801007387 */ /* 0x000fe80000100a00 */
[----:B------:R0:W-:Y:S04]  /*19710*/  STL.64 [R1+0x148], R26 ;  /* 0x0001481a01007387 */ /* 0x0001e80000100a00 */
[----:B0-----:R-:W2:Y:S04]  /*19720*/  LDL.LU.64 R26, [R1+0xe88] ;  /* 0x000e8800011a7983 */ /* 0x001ea80000300a00 */
[----:B------:R-:W4:Y:S04]  /*19730*/  LDL.LU.64 R24, [R1+0xe80] ;  /* 0x000e800001187983 */ /* 0x000f280000300a00 */
[----:B------:R-:W2:Y:S04]  /*19740*/  LDL.LU.64 R22, [R1+0xe78] ;  /* 0x000e780001167983 */ /* 0x000ea80000300a00 */
[----:B------:R-:W2:Y:S04]  /*19750*/  LDL.LU.64 R20, [R1+0xe70] ;  /* 0x000e700001147983 */ /* 0x000ea80000300a00 */
[----:B------:R-:W-:Y:S04]  /*19760*/  STL.64 [R1+0x120], R16 ;  /* 0x0001201001007387 */ /* 0x000fe80000100a00 */
[----:B------:R3:W-:Y:S02]  /*19770*/  STL.64 [R1+0x128], R18 ;  /* 0x0001281201007387 */ /* 0x0007e40000100a00 */
[C---:B---3--:R-:W-:Y:S02]  /*19780*/  HMMA.16816.F32 R16, R28.reuse, R36, R4 ;  /* 0x000000241c10723c */ /* 0x048fe40000001804 */
[----:B------:R-:W3:Y:S04]  /*19790*/  LDL.LU.64 R4, [R1+0x60] ;  /* 0x0000600001047983 */ /* 0x000ee80000300a00 */
[----:B------:R-:W3:Y:S01]  /*197a0*/  LDL.LU.64 R6, [R1+0x68] ;  /* 0x0000680001067983 */ /* 0x000ee20000300a00 */
[C---:B------:R-:W-:Y:S06]  /*197b0*/  HMMA.16816.F32 R12, R28.reuse, R38, R12 ;  /* 0x000000261c0c723c */ /* 0x040fec000000180c */
[----:B------:R-:W-:Y:S10]  /*197c0*/  HMMA.16816.F32 R8, R28, R40, R8 ;  /* 0x000000281c08723c */ /* 0x000ff40000001808 */
[----:B------:R-:W-:Y:S04]  /*197d0*/  STL.64 [R1+0x100], R16 ;  /* 0x0001001001007387 */ /* 0x000fe80000100a00 */
[----:B------:R-:W-:Y:S04]  /*197e0*/  STL.64 [R1+0x108], R18 ;  /* 0x0001081201007387 */ /* 0x000fe80000100a00 */
[----:B------:R-:W-:Y:S04]  /*197f0*/  STL.64 [R1+0xe0], R12 ;  /* 0x0000e00c01007387 */ /* 0x000fe80000100a00 */
[----:B------:R0:W-:Y:S02]  /*19800*/  STL.64 [R1+0xe8], R14 ;  /* 0x0000e80e01007387 */ /* 0x0001e40000100a00 */
[----:B------:R-:W-:-:S02]  /*19810*/  IMAD.MOV.U32 R60, RZ, RZ, R9 ;  /* 0x000000ffff3c7224 */ /* 0x000fc400078e0009 */
[----:B------:R-:W-:Y:S01]  /*19820*/  IMAD.MOV.U32 R2, RZ, RZ, R10 ;  /* 0x000000ffff027224 */ /* 0x000fe200078e000a */
[----:B------:R1:W-:Y:S01]  /*19830*/  STL [R1+0xc0], R8 ;  /* 0x0000c00801007387 */ /* 0x0003e20000100800 */
[----:B------:R-:W-:Y:S01]  /*19840*/  IMAD.MOV.U32 R0, RZ, RZ, R11 ;  /* 0x000000ffff007224 */ /* 0x000fe200078e000b */
[C---:B0-----:R-:W-:Y:S06]  /*19850*/  HMMA.16816.F32 R12, R28.reuse, R42, R52 ;  /* 0x0000002a1c0c723c */ /* 0x041fec0000001834 */
[----:B-1----:R-:W-:Y:S01]  /*19860*/  HMMA.16816.F32 R8, R28, R44, R32 ;  /* 0x0000002c1c08723c */ /* 0x002fe20000001820 */
[----:B------:R0:W-:Y:S04]  /*19870*/  STL [R1+0xcb8], R0 ;  /* 0x000cb80001007387 */ /* 0x0001e80000100800 */
[----:B------:R1:W-:Y:S04]  /*19880*/  STL [R1+0xcb4], R2 ;  /* 0x000cb40201007387 */ /* 0x0003e80000100800 */
[----:B------:R1:W-:Y:S08]  /*19890*/  STL [R1+0xcb0], R60 ;  /* 0x000cb03c01007387 */ /* 0x0003f00000100800 */
[----:B------:R-:W-:Y:S04]  /*198a0*/  STL.64 [R1+0xa0], R12 ;  /* 0x0000a00c01007387 */ /* 0x000fe80000100a00 */
[----:B------:R-:W-:Y:S03]  /*198b0*/  STL.64 [R1+0xa8], R14 ;  /* 0x0000a80e01007387 */ /* 0x000fe60000100a00 */
[----:B0-----:R-:W-:Y:S01]  /*198c0*/  IMAD.MOV.U32 R0, RZ, RZ, R9 ;  /* 0x000000ffff007224 */ /* 0x001fe200078e0009 */
[----:B------:R3:W-:Y:S01]  /*198d0*/  STL [R1+0x80], R8 ;  /* 0x0000800801007387 */ /* 0x0007e20000100800 */
[----:B-1----:R-:W-:-:S02]  /*198e0*/  IMAD.MOV.U32 R2, RZ, RZ, R10 ;  /* 0x000000ffff027224 */ /* 0x002fc400078e000a */
[----:B------:R-:W-:-:S05]  /*198f0*/  IMAD.MOV.U32 R60, RZ, RZ, R11 ;  /* 0x000000ffff3c7224 */ /* 0x000fca00078e000b */
[----:B------:R-:W-:Y:S04]  /*19900*/  STL [R1+0xd08], R60 ;  /* 0x000d083c01007387 */ /* 0x000fe80000100800 */
[----:B------:R-:W-:Y:S04]  /*19910*/  STL [R1+0xd04], R2 ;  /* 0x000d040201007387 */ /* 0x000fe80000100800 */
[----:B------:R-:W-:Y:S01]  /*19920*/  STL [R1+0xd00], R0 ;  /* 0x000d000001007387 */ /* 0x000fe20000100800 */
[----:B---3--:R-:W-:-:S15]  /*19930*/  HMMA.16816.F32 R8, R28, R46, R4 ;  /* 0x0000002e1c08723c */ /* 0x008fde0000001804 */
[----:B------:R-:W-:-:S08]  /*19940*/  NOP ;  /* 0x0000000000007918 */ /* 0x000fd00000000000 */
[----:B------:R0:W-:Y:S04]  /*19950*/  STL.64 [R1+0x60], R8 ;  /* 0x0000600801007387 */ /* 0x0001e80000100a00 */
[----:B------:R1:W-:Y:S04]  /*19960*/  STL.64 [R1+0x68], R10 ;  /* 0x0000680a01007387 */ /* 0x0003e80000100a00 */
[----:B------:R-:W3:Y:S04]  /*19970*/  LDL.LU R19, [R1+0xbc0] ;  /* 0x000bc00001137983 */ /* 0x000ee80000300800 */
[----:B------:R-:W3:Y:S04]  /*19980*/  LDL.LU R6, [R1+0xbbc] ;  /* 0x000bbc0001067983 */ /* 0x000ee80000300800 */
[----:B------:R-:W4:Y:S04]  /*19990*/  LDL.LU R16, [R1+0xbc8] ;  /* 0x000bc80001107983 */ /* 0x000f280000300800 */
[----:B------:R-:W4:Y:S04]  /*199a0*/  LDL.LU R7, [R1+0xbc4] ;  /* 0x000bc40001077983 */ /* 0x000f280000300800 */
[----:B------:R-:W2:Y:S04]  /*199b0*/  LDL.LU.64 R52, [R1+0x50] ;  /* 0x0000500001347983 */ /* 0x000ea80000300a00 */
[----:B------:R-:W2:Y:S04]  /*199c0*/  LDL.LU.64 R54, [R1+0x58] ;  /* 0x0000580001367983 */ /* 0x000ea80000300a00 */
        /* <DEDUP_REMOVED lines=8> */
[----:B0-----:R-:W4:Y:S04]  /*19a50*/  LDL.LU R8, [R1+0x30] ;  /* 0x0000300001087983 */ /* 0x001f280000300800 */
[----:B------:R-:W4:Y:S04]  /*19a60*/  LDL.LU R9, [R1+0x34] ;  /* 0x0000340001097983 */ /* 0x000f280000300800 */
[----:B-1----:R-:W4:Y:S04]  /*19a70*/  LDL.LU R10, [R1+0x38] ;  /* 0x00003800010a7983 */ /* 0x002f280000300800 */
[----:B------:R-:W4:Y:S04]  /*19a80*/  LDL.LU R11, [R1+0x3c] ;  /* 0x00003c00010b7983 */ /* 0x000f280000300800 */
[----:B------:R-:W4:Y:S04]  /*19a90*/  LDL.LU R12, [R1+0x20] ;  /* 0x00002000010c7983 */ /* 0x000f280000300800 */
[----:B------:R-:W4:Y:S01]  /*19aa0*/  LDL.LU R13, [R1+0x24] ;  /* 0x00002400010d7983 */ /* 0x000f220000300800 */
[----:B------:R-:W-:-:S03]  /*19ab0*/  IMAD R4, R57, 0x100, R56 ;  /* 0x0000010039047824 */ /* 0x000fc600078e0238 */
[----:B------:R-:W4:Y:S01]  /*19ac0*/  LDL.LU R40, [R1+0x90] ;  /* 0x0000900001287983 */ /* 0x000f220000300800 */
[----:B------:R-:W-:-:S03]  /*19ad0*/  IMAD R5, R59, 0x100, R58 ;  /* 0x000001003b057824 */ /* 0x000fc600078e023a */
[----:B------:R-:W4:Y:S04]  /*19ae0*/  LDL.LU R41, [R1+0x94] ;  /* 0x0000940001297983 */ /* 0x000f280000300800 */
[----:B------:R-:W4:Y:S04]  /*19af0*/  LDL.LU R42, [R1+0x98] ;  /* 0x00009800012a7983 */ /* 0x000f280000300800 */
[----:B------:R-:W4:Y:S04]  /*19b00*/  LDL.LU R43, [R1+0x9c] ;  /* 0x00009c00012b7983 */ /* 0x000f280000300800 */
[----:B------:R-:W3:Y:S04]  /*19b10*/  LDL.LU.64 R56, [R1+0x40] ;  /* 0x0000400001387983 */ /* 0x000ee80000300a00 */
[----:B------:R-:W3:Y:S04]  /*19b20*/  LDL.LU.64 R58, [R1+0x48] ;  /* 0x00004800013a7983 */ /* 0x000ee80000300a00 */
        /* <DEDUP_REMOVED lines=8> */
[----:B--2---:R-:W-:-:S15]  /*19bb0*/  HMMA.16816.F32 R52, R28, R48, R52 ;  /* 0x000000301c34723c */ /* 0x004fde0000001834 */
[----:B------:R-:W-:-:S09]  /*19bc0*/  NOP ;  /* 0x0000000000007918 */ /* 0x000fd20000000000 */
[----:B------:R-:W-:Y:S01]  /*19bd0*/  IMAD.MOV.U32 R2, RZ, RZ, R54 ;  /* 0x000000ffff027224 */ /* 0x000fe200078e0036 */
[----:B------:R0:W-:Y:S01]  /*19be0*/  STL [R1+0x50], R52 ;  /* 0x0000503401007387 */ /* 0x0001e20000100800 */
[----:B------:R-:W-:Y:S02]  /*19bf0*/  IMAD.MOV.U32 R60, RZ, RZ, R53 ;  /* 0x000000ffff3c7224 */ /* 0x000fe400078e0035 */
[----:B------:R-:W-:Y:S02]  /*19c00*/  IMAD.MOV.U32 R0, RZ, RZ, R55 ;  /* 0x000000ffff007224 */ /* 0x000fe400078e0037 */
[----:B------:R-:W2:Y:S04]  /*19c10*/  LDL.LU.64 R54, [R1+0xe68] ;  /* 0x000e680001367983 */ /* 0x000ea80000300a00 */
[----:B0-----:R-:W2:Y:S04]  /*19c20*/  LDL.LU.64 R52, [R1+0xe60] ;  /* 0x000e600001347983 */ /* 0x001ea80000300a00 */
[----:B------:R-:W-:Y:S04]  /*19c30*/  STL [R1+0xd7c], R2 ;  /* 0x000d7c0201007387 */ /* 0x000fe80000100800 */
[----:B------:R-:W-:Y:S01]  /*19c40*/  STL [R1+0xd78], R60 ;  /* 0x000d783c01007387 */ /* 0x000fe20000100800 */
[----:B---3--:R-:W-:Y:S03]  /*19c50*/  HMMA.16816.F32 R28, R28, R50, R56 ;  /* 0x000000321c1c723c */ /* 0x008fe60000001838 */
[----:B------:R-:W3:Y:S04]  /*19c60*/  LDL.LU.64 R58, [R1+0xe58] ;  /* 0x000e5800013a7983 */ /* 0x000ee80000300a00 */
[----:B------:R-:W3:Y:S01]  /*19c70*/  LDL.LU.64 R56, [R1+0xe50] ;  /* 0x000e500001387983 */ /* 0x000ee20000300a00 */
[----:B------:R-:W-:-:S02]  /*19c80*/  IMAD R6, R6, 0x100, R19 ;  /* 0x0000010006067824 */ /* 0x000fc400078e0213 */
[----:B----4-:R-:W-:Y:S01]  /*19c90*/  IMAD R7, R7, 0x100, R16 ;  /* 0x0000010007077824 */ /* 0x010fe200078e0210 */
[----:B------:R-:W-:Y:S02]  /*19ca0*/  F2FP.F16.E5M2.UNPACK_B R4, R4 ;  /* 0x00000004ff04723e */ /* 0x000fe400020004ff */
[----:B------:R-:W-:Y:S02]  /*19cb0*/  F2FP.F16.E5M2.UNPACK_B R5, R5 ;  /* 0x00000005ff05723e */ /* 0x000fe400020004ff */
[----:B------:R-:W-:Y:S02]  /*19cc0*/  F2FP.F16.E5M2.UNPACK_B R6, R6 ;  /* 0x00000006ff06723e */ /* 0x000fe400020004ff */
[----:B------:R-:W-:Y:S02]  /*19cd0*/  F2FP.F16.E5M2.UNPACK_B R7, R7 ;  /* 0x00000007ff07723e */ /* 0x000fe400020004ff */
[----:B------:R-:W-:Y:S02]  /*19ce0*/  F2FP.F16.E5M2.UNPACK_B R8, R8.H1 ;  /* 0x00000008ff08723e */ /* 0x000fe400030004ff */
[----:B------:R-:W-:-:S02]  /*19cf0*/  F2FP.F16.E5M2.UNPACK_B R9, R9.H1 ;  /* 0x00000009ff09723e */ /* 0x000fc400030004ff */
[----:B------:R-:W-:Y:S04]  /*19d00*/  STL.64 [R1+0xc50], R30 ;  /* 0x000c501e01007387 */ /* 0x000fe80000100a00 */
[----:B------:R0:W-:Y:S02]  /*19d10*/  STL.64 [R1+0xc48], R28 ;  /* 0x000c481c01007387 */ /* 0x0001e40000100a00 */
[----:B0-----:R-:W-:Y:S01]  /*19d20*/  HMMA.16816.F32 R28, R4, R8, R44 ;  /* 0x00000008041c723c */ /* 0x001fe2000000182c */
[----:B------:R-:W-:Y:S02]  /*19d30*/  F2FP.F16.E5M2.UNPACK_B R10, R10.H1 ;  /* 0x0000000aff0a723e */ /* 0x000fe400030004ff */
[----:B------:R-:W-:Y:S02]  /*19d40*/  F2FP.F16.E5M2.UNPACK_B R11, R11.H1 ;  /* 0x0000000bff0b723e */ /* 0x000fe400030004ff */
[----:B------:R-:W-:-:S02]  /*19d50*/  F2FP.F16.E5M2.UNPACK_B R12, R12.H1 ;  /* 0x0000000cff0c723e */ /* 0x000fc400030004ff */
[----:B------:R-:W-:-:S15]  /*19d60*/  F2FP.F16.E5M2.UNPACK_B R13, R13.H1 ;  /* 0x0000000dff0d723e */ /* 0x000fde00030004ff */
[----:B------:R-:W-:-:S01]  /*19d70*/  NOP ;  /* 0x0000000000007918 */ /* 0x000fc20000000000 */
[----:B------:R-:W-:Y:S04]  /*19d80*/  STL.64 [R1+0x70], R28 ;  /* 0x0000701c01007387 */ /* 0x000fe80000100a00 */
[----:B------:R0:W-:Y:S04]  /*19d90*/  STL.64 [R1+0x78], R30 ;  /* 0x0000781e01007387 */ /* 0x0001e80000100a00 */
[----:B------:R-:W-:Y:S04]  /*19da0*/  STL.64 [R1+0xdd8], R10 ;  /* 0x000dd80a01007387 */ /* 0x000fe80000100a00 */
[----:B------:R1:W-:Y:S01]  /*19db0*/  STL.64 [R1+0xdd0], R8 ;  /* 0x000dd00801007387 */ /* 0x0003e20000100a00 */
[C---:B0-----:R-:W-:Y:S06]  /*19dc0*/  HMMA.16816.F32 R28, R4.reuse, R10, R40 ;  /* 0x0000000a041c723c */ /* 0x041fec0000001828 */
[----:B-1----:R-:W-:Y:S01]  /*19dd0*/  HMMA.16816.F32 R8, R4, R12, R36 ;  /* 0x0000000c0408723c */ /* 0x002fe20000001824 */
[----:B------:R-:W-:-:S02]  /*19de0*/  F2FP.F16.E5M2.UNPACK_B R14, R14.H1 ;  /* 0x0000000eff0e723e */ /* 0x000fc400030004ff */
[----:B------:R-:W-:-:S14]  /*19df0*/  F2FP.F16.E5M2.UNPACK_B R15, R15.H1 ;  /* 0x0000000fff0f723e */ /* 0x000fdc00030004ff */
[----:B------:R-:W-:Y:S04]  /*19e00*/  STL.64 [R1+0x90], R28 ;  /* 0x0000901c01007387 */ /* 0x000fe80000100a00 */
[----:B------:R-:W-:Y:S04]  /*19e10*/  STL.64 [R1+0x98], R30 ;  /* 0x0000981e01007387 */ /* 0x000fe80000100a00 */
[----:B------:R-:W-:Y:S04]  /*19e20*/  STL.64 [R1+0xb0], R8 ;  /* 0x0000b00801007387 */ /* 0x000fe80000100a00 */
[----:B------:R0:W-:Y:S02]  /*19e30*/  STL.64 [R1+0xb8], R10 ;  /* 0x0000b80a01007387 */ /* 0x0001e40000100a00 */
[----:B0-----:R-:W-:-:S15]  /*19e40*/  HMMA.16816.F32 R8, R4, R14, R32 ;  /* 0x0000000e0408723c */ /* 0x001fde0000001820 */
[----:B------:R-:W-:-:S08]  /*19e50*/  NOP ;  /* 0x0000000000007918 */ /* 0x000fd00000000000 */
[----:B------:R-:W-:Y:S04]  /*19e60*/  STL.64 [R1+0xd0], R8 ;  /* 0x0000d00801007387 */ /* 0x000fe80000100a00 */
[----:B------:R0:W-:Y:S01]  /*19e70*/  STL.64 [R1+0xd8], R10 ;  /* 0x0000d80a01007387 */ /* 0x0001e20000100a00 */
[----:B--2---:R-:W-:Y:S02]  /*19e80*/  IMAD.MOV.U32 R29, RZ, RZ, R54 ;  /* 0x000000ffff1d7224 */ /* 0x004fe400078e0036 */
[----:B------:R-:W-:Y:S02]  /*19e90*/  IMAD.MOV.U32 R28, RZ, RZ, R55 ;  /* 0x000000ffff1c7224 */ /* 0x000fe400078e0037 */
[----:B------:R-:W-:Y:S02]  /*19ea0*/  IMAD.MOV.U32 R31, RZ, RZ, R52 ;  /* 0x000000ffff1f7224 */ /* 0x000fe400078e0034 */
[----:B------:R-:W-:-:S02]  /*19eb0*/  IMAD.MOV.U32 R30, RZ, RZ, R53 ;  /* 0x000000ffff1e7224 */ /* 0x000fc400078e0035 */
[----:B---3--:R-:W-:Y:S02]  /*19ec0*/  IMAD.MOV.U32 R41, RZ, RZ, R58 ;  /* 0x000000ffff297224 */ /* 0x008fe400078e003a */
[----:B------:R-:W-:Y:S02]  /*19ed0*/  IMAD.MOV.U32 R43, RZ, RZ, R56 ;  /* 0x000000ffff2b7224 */ /* 0x000fe400078e0038 */
[----:B------:R-:W-:Y:S01]  /*19ee0*/  IMAD.MOV.U32 R42, RZ, RZ, R57 ;  /* 0x000000ffff2a7224 */ /* 0x000fe200078e0039 */
[----:B------:R-:W2:Y:S01]  /*19ef0*/  LDL.LU R56, [R1+0x110] ;  /* 0x0001100001387983 */ /* 0x000ea20000300800 */
[----:B------:R-:W-:-:S03]  /*19f00*/  IMAD.MOV.U32 R40, RZ, RZ, R59 ;  /* 0x000000ffff287224 */ /* 0x000fc600078e003b */
[----:B------:R-:W2:Y:S04]  /*19f10*/  LDL.LU R57, [R1+0x114] ;  /* 0x0001140001397983 */ /* 0x000ea80000300800 */
[----:B------:R-:W2:Y:S04]  /*19f20*/  LDL.LU R58, [R1+0x118] ;  /* 0x00011800013a7983 */ /* 0x000ea80000300800 */
[----:B------:R-:W2:Y:S04]  /*19f30*/  LDL.LU R59, [R1+0x11c] ;  /* 0x00011c00013b7983 */ /* 0x000ea80000300800 */
[----:B------:R-:W3:Y:S04]  /*19f40*/  LDL.LU R18, [R1+0x18] ;  /* 0x0000180001127983 */ /* 0x000ee80000300800 */
[----:B------:R-:W4:Y:S04]  /*19f50*/  LDL.LU R19, [R1+0x1c] ;  /* 0x00001c0001137983 */ /* 0x000f280000300800 */
[----:B------:R-:W2:Y:S04]  /*19f60*/  LDL.LU R52, [R1+0xf0] ;  /* 0x0000f00001347983 */ /* 0x000ea80000300800 */
[----:B------:R-:W2:Y:S04]  /*19f70*/  LDL.LU R53, [R1+0xf4] ;  /* 0x0000f40001357983 */ /* 0x000ea80000300800 */
[----:B------:R-:W2:Y:S04]  /*19f80*/  LDL.LU R54, [R1+0xf8] ;  /* 0x0000f80001367983 */ /* 0x000ea80000300800 */
[----:B------:R-:W2:Y:S04]  /*19f90*/  LDL.LU R55, [R1+0xfc] ;  /* 0x0000fc0001377983 */ /* 0x000ea80000300800 */
[----:B------:R-:W2:Y:S04]  /*19fa0*/  LDL.LU R32, [R1] ;  /* 0x0000000001207983 */ /* 0x000ea80000300800 */
[----:B------:R-:W2:Y:S04]  /*19fb0*/  LDL.LU R33, [R1+0x4] ;  /* 0x0000040001217983 */ /* 0x000ea80000300800 */
[----:B------:R-:W2:Y:S01]  /*19fc0*/  LDL.LU R34, [R1+0x8] ;  /* 0x0000080001227983 */ /* 0x000ea20000300800 */
[----:B------:R-:W-:-:S03]  /*19fd0*/  F2FP.F16.E5M2.UNPACK_B R16, R17.H1 ;  /* 0x00000011ff10723e */ /* 0x000fc600030004ff */
[----:B------:R-:W2:Y:S01]  /*19fe0*/  LDL.LU R35, [R1+0xc] ;  /* 0x00000c0001237983 */ /* 0x000ea20000300800 */
[----:B------:R-:W-:-:S03]  /*19ff0*/  F2FP.F16.E5M2.UNPACK_B R17, R61.H1 ;  /* 0x0000003dff11723e */ /* 0x000fc600030004ff */
[----:B------:R-:W2:Y:S04]  /*1a000*/  LDL.LU R36, [R1+0x130] ;  /* 0x0001300001247983 */ /* 0x000ea80000300800 */
[----:B------:R-:W2:Y:S04]  /*1a010*/  LDL.LU R37, [R1+0x134] ;  /* 0x0001340001257983 */ /* 0x000ea80000300800 */
[----:B------:R-:W2:Y:S04]  /*1a020*/  LDL.LU R38, [R1+0x138] ;  /* 0x0001380001267983 */ /* 0x000ea80000300800 */
[----:B------:R-:W2:Y:S01]  /*1a030*/  LDL.LU R39, [R1+0x13c] ;  /* 0x00013c0001277983 */ /* 0x000ea20000300800 */
[----:B0-----:R-:W-:-:S03]  /*1a040*/  IMAD.MOV.U32 R11, RZ, RZ, R3 ;  /* 0x000000ffff0b7224 */ /* 0x001fc600078e0003 */
        /* <DEDUP_REMOVED lines=13> */
[----:B------:R-:W-:Y:S04]  /*1a120*/  STL.64 [R1+0xde8], R14 ;  /* 0x000de80e01007387 */ /* 0x000fe80000100a00 */
[----:B------:R0:W-:Y:S04]  /*1a130*/  STL.64 [R1+0xde0], R12 ;  /* 0x000de00c01007387 */ /* 0x0001e80000100a00 */
[----:B0-----:R-:W2:Y:S04]  /*1a140*/  LDL.LU R12, [R1+0x150] ;  /* 0x00015000010c7983 */ /* 0x001ea80000300800 */
[----:B------:R-:W2:Y:S04]  /*1a150*/  LDL.LU R13, [R1+0x154] ;  /* 0x00015400010d7983 */ /* 0x000ea80000300800 */
[----:B------:R-:W2:Y:S04]  /*1a160*/  LDL.LU R14, [R1+0x158] ;  /* 0x00015800010e7983 */ /* 0x000ea80000300800 */
[----:B------:R-:W2:Y:S01]  /*1a170*/  LDL.LU R15, [R1+0x15c] ;  /* 0x00015c00010f7983 */ /* 0x000ea20000300800 */
[----:B---3--:R-:W-:-:S02]  /*1a180*/  F2FP.F16.E5M2.UNPACK_B R18, R18.H1 ;  /* 0x00000012ff12723e */ /* 0x008fc400030004ff */
[----:B----4-:R-:W-:-:S07]  /*1a190*/  F2FP.F16.E5M2.UNPACK_B R19, R19.H1 ;  /* 0x00000013ff13723e */ /* 0x010fce00030004ff */
[C---:B--2---:R-:W-:Y:S06]  /*1a1a0*/  HMMA.16816.F32 R56, R4.reuse, R18, R56 ;  /* 0x000000120438723c */ /* 0x044fec0000001838 */
[----:B------:R-:W-:-:S15]  /*1a1b0*/  HMMA.16816.F32 R52, R4, R16, R52 ;  /* 0x000000100434723c */ /* 0x000fde0000001834 */
[----:B------:R-:W-:-:S08]  /*1a1c0*/  NOP ;  /* 0x0000000000007918 */ /* 0x000fd00000000000 */
[----:B------:R-:W-:Y:S04]  /*1a1d0*/  STL.64 [R1+0xf0], R52 ;  /* 0x0000f03401007387 */ /* 0x000fe80000100a00 */
[----:B------:R0:W-:Y:S04]  /*1a1e0*/  STL.64 [R1+0xf8], R54 ;  /* 0x0000f83601007387 */ /* 0x0001e80000100a00 */
[----:B0-----:R-:W2:Y:S04]  /*1a1f0*/  LDL.LU.64 R54, [R1+0xe48] ;  /* 0x000e480001367983 */ /* 0x001ea80000300a00 */
[----:B------:R-:W3:Y:S04]  /*1a200*/  LDL.LU.64 R52, [R1+0xe40] ;  /* 0x000e400001347983 */ /* 0x000ee80000300a00 */
[----:B------:R-:W-:Y:S04]  /*1a210*/  STL.64 [R1+0x110], R56 ;  /* 0x0001103801007387 */ /* 0x000fe80000100a00 */
[----:B------:R0:W-:Y:S04]  /*1a220*/  STL.64 [R1+0x118], R58 ;  /* 0x0001183a01007387 */ /* 0x0001e80000100a00 */
[----:B0-----:R-:W4:Y:S04]  /*1a230*/  LDL.LU.64 R58, [R1+0xe38] ;  /* 0x000e3800013a7983 */ /* 0x001f280000300a00 */
[----:B------:R-:W2:Y:S01]  /*1a240*/  LDL.LU.64 R56, [R1+0xe30] ;  /* 0x000e300001387983 */ /* 0x000ea20000300a00 */
[----:B------:R-:W-:-:S02]  /*1a250*/  F2FP.F16.E5M2.UNPACK_B R32, R32.H1 ;  /* 0x00000020ff20723e */ /* 0x000fc400030004ff */
[----:B------:R-:W-:Y:S02]  /*1a260*/  F2FP.F16.E5M2.UNPACK_B R33, R33.H1 ;  /* 0x00000021ff21723e */ /* 0x000fe400030004ff */
[----:B------:R-:W-:Y:S02]  /*1a270*/  F2FP.F16.E5M2.UNPACK_B R34, R34.H1 ;  /* 0x00000022ff22723e */ /* 0x000fe400030004ff */
[----:B------:R-:W-:Y:S01]  /*1a280*/  F2FP.F16.E5M2.UNPACK_B R35, R35.H1 ;  /* 0x00000023ff23723e */ /* 0x000fe200030004ff */
[----:B------:R-:W-:Y:S04]  /*1a290*/  STL.64 [R1+0xdf8], R18 ;  /* 0x000df81201007387 */ /* 0x000fe80000100a00 */
[----:B------:R0:W-:Y:S02]  /*1a2a0*/  STL.64 [R1+0xdf0], R16 ;  /* 0x000df01001007387 */ /* 0x0001e40000100a00 */
[C---:B0-----:R-:W-:Y:S06]  /*1a2b0*/  HMMA.16816.F32 R16, R4.reuse, R32, R36 ;  /* 0x000000200410723c */ /* 0x041fec0000001824 */
[----:B------:R-:W-:-:S15]  /*1a2c0*/  HMMA.16816.F32 R12, R4, R34, R12 ;  /* 0x00000022040c723c */ /* 0x000fde000000180c */
[----:B------:R-:W-:-:S02]  /*1a2d0*/  NOP ;  /* 0x0000000000007918 */ /* 0x000fc40000000000 */
[----:B------:R-:W-:Y:S04]  /*1a2e0*/  STL.64 [R1+0x130], R16 ;  /* 0x0001301001007387 */ /* 0x000fe80000100a00 */
[----:B------:R-:W-:Y:S04]  /*1a2f0*/  STL.64 [R1+0x138], R18 ;  /* 0x0001381201007387 */ /* 0x000fe80000100a00 */
[----:B------:R-:W-:Y:S04]  /*1a300*/  STL.64 [R1+0x150], R12 ;  /* 0x0001500c01007387 */ /* 0x000fe80000100a00 */
[----:B------:R0:W-:Y:S01]  /*1a310*/  STL.64 [R1+0x158], R14 ;  /* 0x0001580e01007387 */ /* 0x0001e20000100a00 */
[----:B----4-:R-:W-:-:S02]  /*1a320*/  F2FP.F16.E5M2.UNPACK_B R38, R58.H1 ;  /* 0x0000003aff26723e */ /* 0x010fc400030004ff */
[----:B--2---:R-:W-:Y:S02]  /*1a330*/  F2FP.F16.E5M2.UNPACK_B R36, R56.H1 ;  /* 0x00000038ff24723e */ /* 0x004fe400030004ff */
[----:B------:R-:W-:Y:S02]  /*1a340*/  F2FP.F16.E5M2.UNPACK_B R37, R57.H1 ;  /* 0x00000039ff25723e */ /* 0x000fe400030004ff */
[----:B------:R-:W-:-:S05]  /*1a350*/  F2FP.F16.E5M2.UNPACK_B R39, R59.H1 ;  /* 0x0000003bff27723e */ /* 0x000fca00030004ff */
[C---:B0-----:R-:W-:Y:S06]  /*1a360*/  HMMA.16816.F32 R12, R4.reuse, R36, R40 ;  /* 0x00000024040c723c */ /* 0x041fec0000001828 */
[----:B------:R-:W-:Y:S01]  /*1a370*/  HMMA.16816.F32 R8, R4, R38, R8 ;  /* 0x000000260408723c */ /* 0x000fe20000001808 */
[----:B---3--:R-:W-:Y:S02]  /*1a380*/  F2FP.F16.E5M2.UNPACK_B R40, R52.H1 ;  /* 0x00000034ff28723e */ /* 0x008fe400030004ff */
[----:B------:R-:W-:-:S14]  /*1a390*/  F2FP.F16.E5M2.UNPACK_B R41, R53.H1 ;  /* 0x00000035ff29723e */ /* 0x000fdc00030004ff */
[----:B------:R-:W-:Y:S04]  /*1a3a0*/  STL.64 [R1+0x170], R12 ;  /* 0x0001700c01007387 */ /* 0x000fe80000100a00 */
[----:B------:R-:W-:Y:S04]  /*1a3b0*/  STL.64 [R1+0x178], R14 ;  /* 0x0001780e01007387 */ /* 0x000fe80000100a00 */
[----:B------:R-:W-:Y:S04]  /*1a3c0*/  STL.64 [R1+0xdc8], R38 ;  /* 0x000dc82601007387 */ /* 0x000fe80000100a00 */
[----:B------:R-:W-:Y:S04]  /*1a3d0*/  STL.64 [R1+0xdc0], R36 ;  /* 0x000dc02401007387 */ /* 0x000fe80000100a00 */
[----:B------:R-:W-:Y:S04]  /*1a3e0*/  STL.64 [R1+0x190], R8 ;  /* 0x0001900801007387 */ /* 0x000fe80000100a00 */
[----:B------:R0:W-:Y:S02]  /*1a3f0*/  STL.64 [R1+0x198], R10 ;  /* 0x0001980a01007387 */ /* 0x0001e40000100a00 */
[----:B0-----:R-:W-:Y:S01]  /*1a400*/  HMMA.16816.F32 R8, R4, R40, R28 ;  /* 0x000000280408723c */ /* 0x001fe2000000181c */
[----:B------:R-:W-:-:S02]  /*1a410*/  F2FP.F16.E5M2.UNPACK_B R42, R54.H1 ;  /* 0x00000036ff2a723e */ /* 0x000fc400030004ff */
[----:B------:R-:W-:-:S15]  /*1a420*/  F2FP.F16.E5M2.UNPACK_B R43, R55.H1 ;  /* 0x00000037ff2b723e */ /* 0x000fde00030004ff */
[----:B------:R-:W-:-:S05]  /*1a430*/  NOP ;  /* 0x0000000000007918 */ /* 0x000fca0000000000 */
[----:B------:R-:W-:Y:S04]  /*1a440*/  STL.64 [R1+0x1b0], R8 ;  /* 0x0001b00801007387 */ /* 0x000fe80000100a00 */
[----:B------:R0:W-:Y:S02]  /*1a450*/  STL.64 [R1+0x1b8], R10 ;  /* 0x0001b80a01007387 */ /* 0x0001e40000100a00 */
[----:B0-----:R-:W-:Y:S01]  /*1a460*/  HMMA.16816.F32 R8, R4, R42, R48 ;  /* 0x0000002a0408723c */ /* 0x001fe20000001830 */
[----:B------:R-:W-:Y:S02]  /*1a470*/  IMAD R54, R61, 0x100, R45 ;  /* 0x000001003d367824 */ /* 0x000fe400078e022d */
[----:B------:R-:W2:Y:S04]  /*1a480*/  LDL.LU R45, [R1+0xbe8] ;  /* 0x000be800012d7983 */ /* 0x000ea80000300800 */
[----:B------:R-:W2:Y:S01]  /*1a490*/  LDL.LU R61, [R1+0xbe4] ;  /* 0x000be400013d7983 */ /* 0x000ea20000300800 */
[----:B------:R-:W-:-:S02]  /*1a4a0*/  IMAD.MOV.U32 R30, RZ, RZ, R24 ;  /* 0x000000ffff1e7224 */ /* 0x000fc400078e0018 */
[----:B------:R-:W-:-:S13]  /*1a4b0*/  IMAD.MOV.U32 R31, RZ, RZ, R25 ;  /* 0x000000ffff1f7224 */ /* 0x000fda00078e0019 */
[----:B------:R0:W-:Y:S04]  /*1a4c0*/  STL.64 [R1+0x1d0], R8 ;  /* 0x0001d00801007387 */ /* 0x0001e80000100a00 */
[----:B------:R1:W-:Y:S04]  /*1a4d0*/  STL.64 [R1+0x1d8], R10 ;  /* 0x0001d80a01007387 */ /* 0x0003e80000100a00 */
[----:B------:R-:W3:Y:S04]  /*1a4e0*/  LDL.LU R28, [R1+0x360] ;  /* 0x00036000011c7983 */ /* 0x000ee80000300800 */
[----:B------:R-:W3:Y:S04]  /*1a4f0*/  LDL.LU R29, [R1+0x364] ;  /* 0x00036400011d7983 */ /* 0x000ee80000300800 */
[----:B------:R-:W4:Y:S04]  /*1a500*/  LDL.LU R24, [R1+0xe2c] ;  /* 0x000e2c0001187983 */ /* 0x000f280000300800 */
[----:B------:R-:W2:Y:S04]  /*1a510*/  LDL.LU R25, [R1+0xe28] ;  /* 0x000e280001197983 */ /* 0x000ea80000300800 */
[----:B------:R-:W3:Y:S04]  /*1a520*/  LDL.LU R36, [R1+0x380] ;  /* 0x0003800001247983 */ /* 0x000ee80000300800 */
[----:B------:R-:W3:Y:S04]  /*1a530*/  LDL.LU R37, [R1+0x384] ;  /* 0x0003840001257983 */ /* 0x000ee80000300800 */
[----:B------:R-:W3:Y:S04]  /*1a540*/  LDL.LU R38, [R1+0x388] ;  /* 0x0003880001267983 */ /* 0x000ee80000300800 */
[----:B------:R-:W3:Y:S01]  /*1a550*/  LDL.LU R39, [R1+0x38c] ;  /* 0x00038c0001277983 */ /* 0x000ee20000300800 */
[----:B------:R-:W-:-:S03]  /*1a560*/  IMAD.MOV.U32 R56, RZ, RZ, R26 ;  /* 0x000000ffff387224 */ /* 0x000fc600078e001a */
[----:B------:R-:W3:Y:S01]  /*1a570*/  LDL.LU R16, [R1+0x430] ;  /* 0x0004300001107983 */ /* 0x000ee20000300800 */
[----:B------:R-:W-:-:S03]  /*1a580*/  IMAD.MOV.U32 R57, RZ, RZ, R27 ;  /* 0x000000ffff397224 */ /* 0x000fc600078e001b */
[----:B------:R-:W3:Y:S01]  /*1a590*/  LDL.LU R17, [R1+0x434] ;  /* 0x0004340001117983 */ /* 0x000ee20000300800 */
[----:B------:R-:W-:-:S03]  /*1a5a0*/  IMAD.MOV.U32 R58, RZ, RZ, R22 ;  /* 0x000000ffff3a7224 */ /* 0x000fc600078e0016 */
[----:B------:R-:W3:Y:S01]  /*1a5b0*/  LDL.LU R18, [R1+0x438] ;  /* 0x0004380001127983 */ /* 0x000ee20000300800 */
[----:B------:R-:W-:-:S03]  /*1a5c0*/  IMAD.MOV.U32 R59, RZ, RZ, R23 ;  /* 0x000000ffff3b7224 */ /* 0x000fc600078e0017 */
[----:B------:R-:W3:Y:S04]  /*1a5d0*/  LDL.LU R19, [R1+0x43c] ;  /* 0x00043c0001137983 */ /* 0x000ee80000300800 */
[----:B------:R-:W4:Y:S04]  /*1a5e0*/  LDL.LU R26, [R1+0xe24] ;  /* 0x000e2400011a7983 */ /* 0x000f280000300800 */
[----:B------:R-:W3:Y:S04]  /*1a5f0*/  LDL.LU R27, [R1+0xe20] ;  /* 0x000e2000011b7983 */ /* 0x000ee80000300800 */
[----:B------:R-:W1:Y:S04]  /*1a600*/  LDL.LU R22, [R1+0xe1c] ;  /* 0x000e1c0001167983 */ /* 0x000e680000300800 */
[----:B------:R-:W2:Y:S04]  /*1a610*/  LDL.LU R23, [R1+0xe18] ;  /* 0x000e180001177983 */ /* 0x000ea80000300800 */
[----:B------:R-:W4:Y:S04]  /*1a620*/  LDL.LU R12, [R1+0x420] ;  /* 0x00042000010c7983 */ /* 0x000f280000300800 */
[----:B------:R-:W4:Y:S04]  /*1a630*/  LDL.LU R13, [R1+0x424] ;  /* 0x00042400010d7983 */ /* 0x000f280000300800 */
[----:B------:R-:W4:Y:S04]  /*1a640*/  LDL.LU R14, [R1+0x428] ;  /* 0x00042800010e7983 */ /* 0x000f280000300800 */
[----:B------:R-:W4:Y:S04]  /*1a650*/  LDL.LU R15, [R1+0x42c] ;  /* 0x00042c00010f7983 */ /* 0x000f280000300800 */
[----:B0-----:R-:W4:Y:S04]  /*1a660*/  LDL.LU R8, [R1+0x3d0] ;  /* 0x0003d00001087983 */ /* 0x001f280000300800 */
[----:B------:R-:W4:Y:S01]  /*1a670*/  LDL.LU R9, [R1+0x3d4] ;  /* 0x0003d40001097983 */ /* 0x000f220000300800 */
[----:B-1----:R-:W-:-:S02]  /*1a680*/  IMAD.MOV.U32 R11, RZ, RZ, R22 ;  /* 0x000000ffff0b7224 */ /* 0x002fc400078e0016 */
[----:B--2---:R-:W-:Y:S02]  /*1a690*/  IMAD.MOV.U32 R10, RZ, RZ, R23 ;  /* 0x000000ffff0a7224 */ /* 0x004fe400078e0017 */
[----:B------:R-:W2:Y:S04]  /*1a6a0*/  LDL.LU R23, [R1+0xe14] ;  /* 0x000e140001177983 */ /* 0x000ea80000300800 */
[----:B------:R-:W2:Y:S04]  /*1a6b0*/  LDL.LU R22, [R1+0xe10] ;  /* 0x000e100001167983 */ /* 0x000ea80000300800 */
[----:B------:R0:W-:Y:S04]  /*1a6c0*/  STL.64 [R1+0xda8], R42 ;  /* 0x000da82a01007387 */ /* 0x0001e80000100a00 */
[----:B------:R3:W-:Y:S01]  /*1a6d0*/  STL.64 [R1+0xda0], R40 ;  /* 0x000da02801007387 */ /* 0x0007e20000100a00 */
[----:B------:R-:W-:Y:S01]  /*1a6e0*/  IMAD R3, R3, 0x100, R46 ;  /* 0x0000010003037824 */ /* 0x000fe200078e022e */
[----:B------:R-:W-:Y:S01]  /*1a6f0*/  F2FP.F16.E5M2.UNPACK_B R46, R20.H1 ;  /* 0x00000014ff2e723e */ /* 0x000fe200030004ff */
[----:B------:R-:W-:Y:S01]  /*1a700*/  IMAD R53, R44, 0x100, R47 ;  /* 0x000001002c357824 */ /* 0x000fe200078e022f */
[----:B------:R-:W-:Y:S01]  /*1a710*/  F2FP.F16.E5M2.UNPACK_B R47, R21.H1 ;  /* 0x00000015ff2f723e */ /* 0x000fe200030004ff */
[----:B0-----:R-:W-:-:S02]  /*1a720*/  IMAD.MOV.U32 R42, RZ, RZ, R25 ;  /* 0x000000ffff2a7224 */ /* 0x001fc400078e0019 */
[----:B---3--:R-:W-:Y:S02]  /*1a730*/  IMAD.MOV.U32 R40, RZ, RZ, R27 ;  /* 0x000000ffff287224 */ /* 0x008fe400078e001b */
[----:B------:R-:W3:Y:S01]  /*1a740*/  LDL.LU R27, [R1+0xe0c] ;  /* 0x000e0c00011b7983 */ /* 0x000ee20000300800 */
[----:B----4-:R-:W-:Y:S02]  /*1a750*/  IMAD.MOV.U32 R41, RZ, RZ, R26 ;  /* 0x000000ffff297224 */ /* 0x010fe400078e001a */
[----:B------:R-:W-:Y:S01]  /*1a760*/  IMAD.MOV.U32 R43, RZ, RZ, R24 ;  /* 0x000000ffff2b7224 */ /* 0x000fe200078e0018 */
[----:B------:R-:W4:Y:S04]  /*1a770*/  LDL.LU R26, [R1+0xe08] ;  /* 0x000e0800011a7983 */ /* 0x000f280000300800 */
[----:B------:R-:W3:Y:S04]  /*1a780*/  LDL.LU R25, [R1+0xe04] ;  /* 0x000e040001197983 */ /* 0x000ee80000300800 */
[----:B------:R-:W4:Y:S04]  /*1a790*/  LDL.LU R24, [R1+0xe00] ;  /* 0x000e000001187983 */ /* 0x000f280000300800 */
[----:B------:R-:W4:Y:S04]  /*1a7a0*/  LDL.LU R20, [R1+0x200] ;  /* 0x0002000001147983 */ /* 0x000f280000300800 */
[----:B------:R-:W4:Y:S01]  /*1a7b0*/  LDL.LU R21, [R1+0x204] ;  /* 0x0002040001157983 */ /* 0x000f220000300800 */
[----:B--2---:R-:W-:-:S02]  /*1a7c0*/  F2FP.F16.E5M2.UNPACK_B R51, R23.H1 ;  /* 0x00000017ff33723e */ /* 0x004fc400030004ff */
[----:B------:R-:W-:Y:S02]  /*1a7d0*/  F2FP.F16.E5M2.UNPACK_B R50, R22.H1 ;  /* 0x00000016ff32723e */ /* 0x000fe400030004ff */
[----:B------:R-:W2:Y:S04]  /*1a7e0*/  LDL.LU R22, [R1+0x208] ;  /* 0x0002080001167983 */ /* 0x000ea80000300800 */
[----:B------:R-:W2:Y:S01]  /*1a7f0*/  LDL.LU R23, [R1+0x20c] ;  /* 0x00020c0001177983 */ /* 0x000ea20000300800 */
[----:B------:R-:W-:Y:S01]  /*1a800*/  HMMA.16816.F32 R16, R4, R50, R16 ;  /* 0x000000320410723c */ /* 0x000fe20000001810 */
[----:B------:R-:W-:Y:S01]  /*1a810*/  IMAD R52, R61, 0x100, R45 ;  /* 0x000001003d347824 */ /* 0x000fe200078e022d */
[----:B---3--:R-:W-:Y:S02]  /*1a820*/  F2FP.F16.E5M2.UNPACK_B R49, R25.H1 ;  /* 0x00000019ff31723e */ /* 0x008fe400030004ff */
[----:B----4-:R-:W-:-:S07]  /*1a830*/  F2FP.F16.E5M2.UNPACK_B R48, R24.H1 ;  /* 0x00000018ff30723e */ /* 0x010fce00030004ff */
[----:B------:R-:W-:Y:S01]  /*1a840*/  HMMA.16816.F32 R12, R4, R48, R12 ;  /* 0x00000030040c723c */ /* 0x000fe2000000180c */
[----:B------:R-:W-:Y:S02]  /*1a850*/  F2FP.F16.E5M2.UNPACK_B R44, R26.H1 ;  /* 0x0000001aff2c723e */ /* 0x000fe400030004ff */
[----:B------:R-:W-:-:S03]  /*1a860*/  F2FP.F16.E5M2.UNPACK_B R45, R27.H1 ;  /* 0x0000001bff2d723e */ /* 0x000fc600030004ff */
[----:B--2---:R-:W-:-:S15]  /*1a870*/  HMMA.16816.F32 R20, R4, R46, R20 ;  /* 0x0000002e0414723c */ /* 0x004fde0000001814 */
[----:B------:R-:W-:-:S08]  /*1a880*/  NOP ;  /* 0x0000000000007918 */ /* 0x000fd00000000000 */
[----:B------:R-:W-:Y:S04]  /*1a890*/  STL.64 [R1+0x200], R20 ;  /* 0x0002001401007387 */ /* 0x000fe80000100a00 */
[----:B------:R0:W-:Y:S04]  /*1a8a0*/  STL.64 [R1+0x208], R22 ;  /* 0x0002081601007387 */ /* 0x0001e80000100a00 */
[----:B------:R-:W2:Y:S04]  /*1a8b0*/  LDL.LU R24, [R1+0x3a0] ;  /* 0x0003a00001187983 */ /* 0x000ea80000300800 */
[----:B------:R-:W2:Y:S04]  /*1a8c0*/  LDL.LU R25, [R1+0x3a4] ;  /* 0x0003a40001197983 */ /* 0x000ea80000300800 */
[----:B------:R-:W2:Y:S04]  /*1a8d0*/  LDL.LU R26, [R1+0x3a8] ;  /* 0x0003a800011a7983 */ /* 0x000ea80000300800 */
[----:B------:R-:W2:Y:S01]  /*1a8e0*/  LDL.LU R27, [R1+0x3ac] ;  /* 0x0003ac00011b7983 */ /* 0x000ea20000300800 */
[----:B0-----:R-:W-:-:S03]  /*1a8f0*/  F2FP.F16.E5M2.UNPACK_B R23, R52 ;  /* 0x00000034ff17723e */ /* 0x001fc600020004ff */
[----:B------:R-:W-:Y:S01]  /*1a900*/  STL.64 [R1+0x430], R16 ;  /* 0x0004301001007387 */ /* 0x000fe20000100a00 */
[----:B------:R-:W-:-:S03]  /*1a910*/  F2FP.F16.E5M2.UNPACK_B R21, R53 ;  /* 0x00000035ff15723e */ /* 0x000fc600020004ff */
[----:B------:R0:W-:Y:S01]  /*1a920*/  STL.64 [R1+0x438], R18 ;  /* 0x0004381201007387 */ /* 0x0001e20000100a00 */
[----:B------:R-:W-:-:S03]  /*1a930*/  F2FP.F16.E5M2.UNPACK_B R22, R54 ;  /* 0x00000036ff16723e */ /* 0x000fc600020004ff */
[----:B0-----:R-:W3:Y:S04]  /*1a940*/  LDL.LU.64 R18, [R1+0xdf8] ;  /* 0x000df80001127983 */ /* 0x001ee80000300a00 */
[----:B------:R-:W4:Y:S04]  /*1a950*/  LDL.LU.64 R16, [R1+0xdf0] ;  /* 0x000df00001107983 */ /* 0x000f280000300a00 */
[----:B------:R-:W2:Y:S04]  /*1a960*/  LDL.LU R52, [R1+0x3b0] ;  /* 0x0003b00001347983 */ /* 0x000ea80000300800 */
[----:B------:R-:W2:Y:S04]  /*1a970*/  LDL.LU R53, [R1+0x3b4] ;  /* 0x0003b40001357983 */ /* 0x000ea80000300800 */
[----:B------:R-:W2:Y:S04]  /*1a980*/  LDL.LU R54, [R1+0x3b8] ;  /* 0x0003b80001367983 */ /* 0x000ea80000300800 */
[----:B------:R-:W2:Y:S04]  /*1a990*/  LDL.LU R55, [R1+0x3bc] ;  /* 0x0003bc0001377983 */ /* 0x000ea80000300800 */
[----:B------:R-:W-:Y:S04]  /*1a9a0*/  STL.64 [R1+0x420], R12 ;  /* 0x0004200c01007387 */ /* 0x000fe80000100a00 */
[----:B------:R0:W-:Y:S01]  /*1a9b0*/  STL.64 [R1+0x428], R14 ;  /* 0x0004280e01007387 */ /* 0x0001e20000100a00 */
[----:B------:R-:W-:Y:S03]  /*1a9c0*/  HMMA.16816.F32 R4, R4, R44, R8 ;  /* 0x0000002c0404723c */ /* 0x000fe60000001808 */
[----:B0-----:R-:W3:Y:S04]  /*1a9d0*/  LDL.LU.64 R14, [R1+0xde8] ;  /* 0x000de800010e7983 */ /* 0x001ee80000300a00 */
[----:B------:R-:W4:Y:S04]  /*1a9e0*/  LDL.LU.64 R12, [R1+0xde0] ;  /* 0x000de000010c7983 */ /* 0x000f280000300a00 */
[----:B------:R-:W-:Y:S04]  /*1a9f0*/  STL.64 [R1+0xd70], R50 ;  /* 0x000d703201007387 */ /* 0x000fe80000100a00 */
[----:B------:R0:W-:Y:S04]  /*1aa00*/  STL.64 [R1+0xd68], R48 ;  /* 0x000d683001007387 */ /* 0x0001e80000100a00 */
[----:B0-----:R-:W2:Y:S04]  /*1aa10*/  LDL.LU R48, [R1+0x3c0] ;  /* 0x0003c00001307983 */ /* 0x001ea80000300800 */
[----:B------:R-:W2:Y:S04]  /*1aa20*/  LDL.LU R49, [R1+0x3c4] ;  /* 0x0003c40001317983 */ /* 0x000ea80000300800 */
[----:B------:R-:W2:Y:S04]  /*1aa30*/  LDL.LU R50, [R1+0x3c8] ;  /* 0x0003c80001327983 */ /* 0x000ea80000300800 */
[----:B------:R-:W2:Y:S04]  /*1aa40*/  LDL.LU R51, [R1+0x3cc] ;  /* 0x0003cc0001337983 */ /* 0x000ea80000300800 */
[----:B------:R-:W3:Y:S04]  /*1aa50*/  LDL.LU.64 R10, [R1+0xdd8] ;  /* 0x000dd800010a7983 */ /* 0x000ee80000300a00 */
[----:B------:R-:W2:Y:S01]  /*1aa60*/  LDL.LU.64 R8, [R1+0xdd0] ;  /* 0x000dd00001087983 */ /* 0x000ea20000300a00 */
[----:B------:R-:W-:-:S03]  /*1aa70*/  F2FP.F16.E5M2.UNPACK_B R20, R3 ;  /* 0x00000003ff14723e */ /* 0x000fc600020004ff */
[----:B------:R-:W-:Y:S04]  /*1aa80*/  STL.64 [R1+0xd88], R46 ;  /* 0x000d882e01007387 */ /* 0x000fe80000100a00 */
[----:B------:R2:W-:Y:S04]  /*1aa90*/  STL.64 [R1+0xd80], R44 ;  /* 0x000d802c01007387 */ /* 0x0005e80000100a00 */
[----:B------:R-:W-:Y:S04]  /*1aaa0*/  STL.64 [R1+0x3d0], R4 ;  /* 0x0003d00401007387 */ /* 0x000fe80000100a00 */
[----:B------:R3:W-:Y:S01]  /*1aab0*/  STL.64 [R1+0x3d8], R6 ;  /* 0x0003d80601007387 */ /* 0x0007e20000100a00 */
[C---:B--2---:R-:W-:Y:S06]  /*1aac0*/  HMMA.16816.F32 R44, R20.reuse, R8, R48 ;  /* 0x00000008142c723c */ /* 0x044fec0000001830 */
[C---:B---3--:R-:W-:Y:S06]  /*1aad0*/  HMMA.16816.F32 R4, R20.reuse, R10, R52 ;  /* 0x0000000a1404723c */ /* 0x048fec0000001834 */
[----:B------:R-:W-:Y:S11]  /*1aae0*/  STL.64 [R1+0xd98], R10 ;  /* 0x000d980a01007387 */ /* 0x000ff60000100a00 */
[----:B------:R-:W-:Y:S04]  /*1aaf0*/  STL.64 [R1+0x3c0], R44 ;  /* 0x0003c02c01007387 */ /* 0x000fe80000100a00 */
[----:B------:R-:W-:Y:S04]  /*1ab00*/  STL.64 [R1+0x3c8], R46 ;  /* 0x0003c82e01007387 */ /* 0x000fe80000100a00 */
[----:B------:R4:W-:Y:S04]  /*1ab10*/  STL.64 [R1+0xd90], R8 ;  /* 0x000d900801007387 */ /* 0x0009e80000100a00 */
[----:B------:R-:W-:Y:S01]  /*1ab20*/  STL.64 [R1+0x3b0], R4 ;  /* 0x0003b00401007387 */ /* 0x000fe20000100a00 */
[C---:B----4-:R-:W-:Y:S03]  /*1ab30*/  HMMA.16816.F32 R8, R20.reuse, R12, R24 ;  /* 0x0000000c1408723c */ /* 0x050fe60000001818 */
[----:B------:R0:W-:Y:S03]  /*1ab40*/  STL.64 [R1+0x3b8], R6 ;  /* 0x0003b80601007387 */ /* 0x0001e60000100a00 */
[C---:B0-----:R-:W-:Y:S06]  /*1ab50*/  HMMA.16816.F32 R4, R20.reuse, R14, R40 ;  /* 0x0000000e1404723c */ /* 0x041fec0000001828 */
[----:B------:R-:W-:Y:S11]  /*1ab60*/  STL.64 [R1+0xdb8], R14 ;  /* 0x000db80e01007387 */ /* 0x000ff60000100a00 */
[----:B------:R-:W-:Y:S04]  /*1ab70*/  STL.64 [R1+0x3a0], R8 ;  /* 0x0003a00801007387 */ /* 0x000fe80000100a00 */
[----:B------:R0:W-:Y:S04]  /*1ab80*/  STL.64 [R1+0x3a8], R10 ;  /* 0x0003a80a01007387 */ /* 0x0001e80000100a00 */
[----:B------:R1:W-:Y:S04]  /*1ab90*/  STL.64 [R1+0xdb0], R12 ;  /* 0x000db00c01007387 */ /* 0x0003e80000100a00 */
[----:B------:R-:W-:Y:S01]  /*1aba0*/  STL.64 [R1+0x390], R4 ;  /* 0x0003900401007387 */ /* 0x000fe20000100a00 */
[C---:B0-----:R-:W-:Y:S03]  /*1abb0*/  HMMA.16816.F32 R8, R20.reuse, R18, R56 ;  /* 0x000000121408723c */ /* 0x041fe60000001838 */
[----:B------:R0:W-:Y:S03]  /*1abc0*/  STL.64 [R1+0x398], R6 ;  /* 0x0003980601007387 */ /* 0x0001e60000100a00 */
[C---:B-1----:R-:W-:Y:S06]  /*1abd0*/  HMMA.16816.F32 R12, R20.reuse, R16, R36 ;  /* 0x00000010140c723c */ /* 0x042fec0000001824 */
[----:B0-----:R-:W-:-:S15]  /*1abe0*/  HMMA.16816.F32 R4, R20, R32, R28 ;  /* 0x000000201404723c */ /* 0x001fde000000181c */
[----:B------:R-:W-:-:S02]  /*1abf0*/  NOP ;  /* 0x0000000000007918 */ /* 0x000fc40000000000 */
[----:B------:R-:W-:Y:S04]  /*1ac00*/  STL.64 [R1+0x380], R12 ;  /* 0x0003800c01007387 */ /* 0x000fe80000100a00 */
[----:B------:R-:W-:Y:S04]  /*1ac10*/  STL.64 [R1+0x388], R14 ;  /* 0x0003880e01007387 */ /* 0x000fe80000100a00 */
[----:B------:R-:W2:Y:S04]  /*1ac20*/  LDL.LU R56, [R1+0x2c0] ;  /* 0x0002c00001387983 */ /* 0x000ea80000300800 */
[----:B------:R-:W-:Y:S04]  /*1ac30*/  STL.64 [R1+0x370], R8 ;  /* 0x0003700801007387 */ /* 0x000fe80000100a00 */
[----:B------:R-:W-:Y:S04]  /*1ac40*/  STL.64 [R1+0x378], R10 ;  /* 0x0003780a01007387 */ /* 0x000fe80000100a00 */
[----:B------:R0:W-:Y:S04]  /*1ac50*/  STL.64 [R1+0x360], R4 ;  /* 0x0003600401007387 */ /* 0x0001e80000100a00 */
[----:B------:R1:W-:Y:S04]  /*1ac60*/  STL.64 [R1+0x368], R6 ;  /* 0x0003680601007387 */ /* 0x0003e80000100a00 */
[----:B------:R-:W2:Y:S04]  /*1ac70*/  LDL.LU R57, [R1+0x2c4] ;  /* 0x0002c40001397983 */ /* 0x000ea80000300800 */
[----:B------:R-:W2:Y:S04]  /*1ac80*/  LDL.LU R58, [R1+0x2c8] ;  /* 0x0002c800013a7983 */ /* 0x000ea80000300800 */
[----:B------:R-:W2:Y:S04]  /*1ac90*/  LDL.LU R59, [R1+0x2cc] ;  /* 0x0002cc00013b7983 */ /* 0x000ea80000300800 */
[----:B0-----:R-:W3:Y:S04]  /*1aca0*/  LDL.LU R4, [R1+0x2e0] ;  /* 0x0002e00001047983 */ /* 0x001ee80000300800 */
[----:B------:R-:W3:Y:S04]  /*1acb0*/  LDL.LU R5, [R1+0x2e4] ;  /* 0x0002e40001057983 */ /* 0x000ee80000300800 */
[----:B-1----:R-:W3:Y:S04]  /*1acc0*/  LDL.LU R6, [R1+0x2e8] ;  /* 0x0002e80001067983 */ /* 0x002ee80000300800 */
[----:B------:R-:W3:Y:S04]  /*1acd0*/  LDL.LU R7, [R1+0x2ec] ;  /* 0x0002ec0001077983 */ /* 0x000ee80000300800 */
[----:B------:R-:W4:Y:S04]  /*1ace0*/  LDL.LU R52, [R1+0x2d0] ;  /* 0x0002d00001347983 */ /* 0x000f280000300800 */
[----:B------:R-:W4:Y:S04]  /*1acf0*/  LDL.LU R53, [R1+0x2d4] ;  /* 0x0002d40001357983 */ /* 0x000f280000300800 */
[----:B------:R-:W4:Y:S04]  /*1ad00*/  LDL.LU R54, [R1+0x2d8] ;  /* 0x0002d80001367983 */ /* 0x000f280000300800 */
[----:B------:R-:W4:Y:S04]  /*1ad10*/  LDL.LU R55, [R1+0x2dc] ;  /* 0x0002dc0001377983 */ /* 0x000f280000300800 */
[----:B------:R-:W2:Y:S04]  /*1ad20*/  LDL.LU R36, [R1+0x350] ;  /* 0x0003500001247983 */ /* 0x000ea80000300800 */
[----:B------:R-:W2:Y:S04]  /*1ad30*/  LDL.LU R37, [R1+0x354] ;  /* 0x0003540001257983 */ /* 0x000ea80000300800 */
[----:B------:R-:W2:Y:S04]  /*1ad40*/  LDL.LU R38, [R1+0x358] ;  /* 0x0003580001267983 */ /* 0x000ea80000300800 */
[----:B------:R-:W2:Y:S04]  /*1ad50*/  LDL.LU R39, [R1+0x35c] ;  /* 0x00035c0001277983 */ /* 0x000ea80000300800 */
[----:B------:R-:W3:Y:S04]  /*1ad60*/  LDL.LU R40, [R1+0x330] ;  /* 0x0003300001287983 */ /* 0x000ee80000300800 */
[----:B------:R-:W3:Y:S04]  /*1ad70*/  LDL.LU R41, [R1+0x334] ;  /* 0x0003340001297983 */ /* 0x000ee80000300800 */
[----:B------:R-:W3:Y:S04]  /*1ad80*/  LDL.LU R42, [R1+0x338] ;  /* 0x00033800012a7983 */ /* 0x000ee80000300800 */
[----:B------:R-:W3:Y:S04]  /*1ad90*/  LDL.LU R43, [R1+0x33c] ;  /* 0x00033c00012b7983 */ /* 0x000ee80000300800 */
        /* <DEDUP_REMOVED lines=29> */
[----:B------:R-:W-:-:S08]  /*1af70*/  NOP ;  /* 0x0000000000007918 */ /* 0x000fd00000000000 */
[----:B------:R-:W-:Y:S04]  /*1af80*/  STL.64 [R1+0x350], R36 ;  /* 0x0003502401007387 */ /* 0x000fe80000100a00 */
[----:B------:R0:W-:Y:S04]  /*1af90*/  STL.64 [R1+0x358], R38 ;  /* 0x0003582601007387 */ /* 0x0001e80000100a00 */
[----:B0-----:R-:W3:Y:S04]  /*1afa0*/  LDL.LU.64 R38, [R1+0xdc8] ;  /* 0x000dc80001267983 */ /* 0x001ee80000300a00 */
[----:B------:R-:W4:Y:S04]  /*1afb0*/  LDL.LU.64 R36, [R1+0xdc0] ;  /* 0x000dc00001247983 */ /* 0x000f280000300a00 */
[----:B------:R-:W-:Y:S04]  /*1afc0*/  STL.64 [R1+0xd48], R34 ;  /* 0x000d482201007387 */ /* 0x000fe80000100a00 */
[----:B------:R0:W-:Y:S04]  /*1afd0*/  STL.64 [R1+0xd40], R32 ;  /* 0x000d402001007387 */ /* 0x0001e80000100a00 */
[----:B0-----:R-:W2:Y:S04]  /*1afe0*/  LDL.LU R32, [R1+0x2f0] ;  /* 0x0002f00001207983 */ /* 0x001ea80000300800 */
[----:B------:R-:W2:Y:S04]  /*1aff0*/  LDL.LU R33, [R1+0x2f4] ;  /* 0x0002f40001217983 */ /* 0x000ea80000300800 */
[----:B------:R-:W2:Y:S04]  /*1b000*/  LDL.LU R34, [R1+0x2f8] ;  /* 0x0002f80001227983 */ /* 0x000ea80000300800 */
[----:B------:R-:W2:Y:S01]  /*1b010*/  LDL.LU R35, [R1+0x2fc] ;  /* 0x0002fc0001237983 */ /* 0x000ea20000300800 */
[C---:B---3--:R-:W-:Y:S06]  /*1b020*/  HMMA.16816.F32 R40, R20.reuse, R38, R40 ;  /* 0x000000261428723c */ /* 0x048fec0000001828 */
[----:B----4-:R-:W-:-:S15]  /*1b030*/  HMMA.16816.F32 R12, R20, R36, R12 ;  /* 0x00000024140c723c */ /* 0x010fde000000180c */
        /* <DEDUP_REMOVED lines=11> */
[----:B0-----:R-:W4:Y:S04]  /*1b0f0*/  LDL.LU R36, [R1+0x400] ;  /* 0x0004000001247983 */ /* 0x001f280000300800 */
[----:B------:R-:W4:Y:S04]  /*1b100*/  LDL.LU R37, [R1+0x404] ;  /* 0x0004040001257983 */ /* 0x000f280000300800 */
[----:B------:R-:W4:Y:S04]  /*1b110*/  LDL.LU R38, [R1+0x408] ;  /* 0x0004080001267983 */ /* 0x000f280000300800 */
[----:B------:R-:W4:Y:S01]  /*1b120*/  LDL.LU R39, [R1+0x40c] ;  /* 0x00040c0001277983 */ /* 0x000f220000300800 */
[C---:B--2---:R-:W-:Y:S06]  /*1b130*/  HMMA.16816.F32 R44, R20.reuse, R42, R44 ;  /* 0x0000002a142c723c */ /* 0x044fec000000182c */
[----:B---3--:R-:W-:-:S15]  /*1b140*/  HMMA.16816.F32 R8, R20, R40, R8 ;  /* 0x000000281408723c */ /* 0x008fde0000001808 */
        /* <DEDUP_REMOVED lines=8> */
[----:B------:R-:W2:Y:S04]  /*1b1d0*/  LDL.LU.64 R44, [R1+0xd80] ;  /* 0x000d8000012c7983 */ /* 0x000ea80000300a00 */
[----:B------:R-:W-:Y:S04]  /*1b1e0*/  STL.64 [R1+0xd38], R42 ;  /* 0x000d382a01007387 */ /* 0x000fe80000100a00 */
[----:B------:R0:W-:Y:S01]  /*1b1f0*/  STL.64 [R1+0xd30], R40 ;  /* 0x000d302801007387 */ /* 0x0001e20000100a00 */
[----:B------:R-:W-:-:S02]  /*1b200*/  IMAD R24, R24, 0x100, R2 ;  /* 0x0000010018187824 */ /* 0x000fc400078e0202 */
[----:B------:R-:W-:Y:S01]  /*1b210*/  IMAD R25, R25, 0x100, R60 ;  /* 0x0000010019197824 */ /* 0x000fe200078e023c */
[----:B0-----:R-:W3:Y:S04]  /*1b220*/  LDL.LU R40, [R1+0x410] ;  /* 0x0004100001287983 */ /* 0x001ee80000300800 */
[----:B------:R-:W3:Y:S04]  /*1b230*/  LDL.LU R41, [R1+0x414] ;  /* 0x0004140001297983 */ /* 0x000ee80000300800 */
[----:B------:R-:W3:Y:S04]  /*1b240*/  LDL.LU R42, [R1+0x418] ;  /* 0x00041800012a7983 */ /* 0x000ee80000300800 */
[----:B------:R-:W3:Y:S04]  /*1b250*/  LDL.LU R43, [R1+0x41c] ;  /* 0x00041c00012b7983 */ /* 0x000ee80000300800 */
[----:B------:R-:W3:Y:S04]  /*1b260*/  LDL.LU R2, [R1+0xd7c] ;  /* 0x000d7c0001027983 */ /* 0x000ee80000300800 */
[----:B------:R-:W3:Y:S01]  /*1b270*/  LDL.LU R60, [R1+0xd78] ;  /* 0x000d7800013c7983 */ /* 0x000ee20000300800 */
[----:B----4-:R-:W-:-:S15]  /*1b280*/  HMMA.16816.F32 R48, R20, R46, R48 ;  /* 0x0000002e1430723c */ /* 0x010fde0000001830 */
[----:B------:R-:W-:-:S08]  /*1b290*/  NOP ;  /* 0x0000000000007918 */ /* 0x000fd00000000000 */
[----:B------:R-:W-:Y:S04]  /*1b2a0*/  STL.64 [R1+0x300], R48 ;  /* 0x0003003001007387 */ /* 0x000fe80000100a00 */
[----:B------:R0:W-:Y:S04]  /*1b2b0*/  STL.64 [R1+0x308], R50 ;  /* 0x0003083201007387 */ /* 0x0001e80000100a00 */
[----:B0-----:R-:W3:Y:S04]  /*1b2c0*/  LDL.LU.64 R50, [R1+0xd70] ;  /* 0x000d700001327983 */ /* 0x001ee80000300a00 */
[----:B------:R-:W4:Y:S01]  /*1b2d0*/  LDL.LU.64 R48, [R1+0xd68] ;  /* 0x000d680001307983 */ /* 0x000f220000300a00 */
[----:B------:R-:W-:-:S02]  /*1b2e0*/  IMAD R26, R26, 0x100, R61 ;  /* 0x000001001a1a7824 */ /* 0x000fc400078e023d */
[----:B------:R-:W-:Y:S01]  /*1b2f0*/  IMAD R27, R27, 0x100, R3 ;  /* 0x000001001b1b7824 */ /* 0x000fe200078e0203 */
[----:B------:R-:W-:Y:S01]  /*1b300*/  F2FP.F16.E5M2.UNPACK_B R24, R24 ;  /* 0x00000018ff18723e */ /* 0x000fe200020004ff */
[C---:B--2---:R-:W-:Y:S01]  /*1b310*/  HMMA.16816.F32 R32, R20.reuse, R44, R32 ;  /* 0x0000002c1420723c */ /* 0x044fe20000001820 */
[----:B------:R-:W-:Y:S01]  /*1b320*/  F2FP.F16.E5M2.UNPACK_B R25, R25 ;  /* 0x00000019ff19723e */ /* 0x000fe200020004ff */
[----:B------:R-:W2:Y:S01]  /*1b330*/  LDL.LU R61, [R1+0xd60] ;  /* 0x000d6000013d7983 */ /* 0x000ea20000300800 */
[----:B------:R-:W-:Y:S02]  /*1b340*/  F2FP.F16.E5M2.UNPACK_B R26, R26 ;  /* 0x0000001aff1a723e */ /* 0x000fe400020004ff */
[----:B------:R-:W-:Y:S01]  /*1b350*/  F2FP.F16.E5M2.UNPACK_B R27, R27 ;  /* 0x0000001bff1b723e */ /* 0x000fe200020004ff */
[C---:B---3--:R-:W-:Y:S06]  /*1b360*/  HMMA.16816.F32 R40, R20.reuse, R50, R40 ;  /* 0x000000321428723c */ /* 0x048fec0000001828 */
[----:B----4-:R-:W-:Y:S06]  /*1b370*/  HMMA.16816.F32 R36, R20, R48, R36 ;  /* 0x000000301424723c */ /* 0x010fec0000001824 */
[C---:B------:R-:W-:Y:S06]  /*1b380*/  HMMA.16816.F32 R20, R24.reuse, R8, R4 ;  /* 0x000000081814723c */ /* 0x040fec0000001804 */
[C---:B------:R-:W-:Y:S05]  /*1b390*/  HMMA.16816.F32 R4, R24.reuse, R10, R52 ;  /* 0x0000000a1804723c */ /* 0x040fea0000001834 */
[----:B------:R-:W-:Y:S04]  /*1b3a0*/  STL.64 [R1+0x410], R40 ;  /* 0x0004102801007387 */ /* 0x000fe80000100a00 */
        /* <DEDUP_REMOVED lines=10> */
[----:B------:R0:W-:Y:S04]  /*1b450*/  STL.64 [R1+0xd10], R8 ;  /* 0x000d100801007387 */ /* 0x0001e80000100a00 */
[----:B------:R-:W-:Y:S04]  /*1b460*/  STL.64 [R1+0x2d0], R4 ;  /* 0x0002d00401007387 */ /* 0x000fe80000100a00 */
[----:B------:R1:W-:Y:S01]  /*1b470*/  STL.64 [R1+0x2d8], R6 ;  /* 0x0002d80601007387 */ /* 0x0003e20000100a00 */
[C---:B0-----:R-:W-:Y:S03]  /*1b480*/  HMMA.16816.F32 R8, R24.reuse, R12, R56 ;  /* 0x0000000c1808723c */ /* 0x041fe60000001838 */
[----:B------:R-:W3:Y:S03]  /*1b490*/  LDL.LU R20, [R1+0x220] ;  /* 0x0002200001147983 */ /* 0x000ee60000300800 */
[----:B-1----:R-:W-:-:S15]  /*1b4a0*/  HMMA.16816.F32 R4, R24, R14, R28 ;  /* 0x0000000e1804723c */ /* 0x002fde000000181c */
[----:B------:R-:W-:-:S02]  /*1b4b0*/  NOP ;  /* 0x0000000000007918 */ /* 0x000fc40000000000 */
[----:B------:R0:W-:Y:S04]  /*1b4c0*/  STL.64 [R1+0x2c0], R8 ;  /* 0x0002c00801007387 */ /* 0x0001e80000100a00 */
[----:B------:R1:W-:Y:S04]  /*1b4d0*/  STL.64 [R1+0x2c8], R10 ;  /* 0x0002c80a01007387 */ /* 0x0003e80000100a00 */
[----:B------:R-:W-:Y:S04]  /*1b4e0*/  STL.64 [R1+0x2b0], R4 ;  /* 0x0002b00401007387 */ /* 0x000fe80000100a00 */
[----:B------:R4:W-:Y:S04]  /*1b4f0*/  STL.64 [R1+0x2b8], R6 ;  /* 0x0002b80601007387 */ /* 0x0009e80000100a00 */
        /* <DEDUP_REMOVED lines=23> */
[----:B0-----:R-:W3:Y:S04]  /*1b670*/  LDL.LU R8, [R1+0x230] ;  /* 0x0002300001087983 */ /* 0x001ee80000300800 */
[----:B------:R-:W3:Y:S04]  /*1b680*/  LDL.LU R9, [R1+0x234] ;  /* 0x0002340001097983 */ /* 0x000ee80000300800 */
[----:B-1----:R-:W3:Y:S04]  /*1b690*/  LDL.LU R10, [R1+0x238] ;  /* 0x00023800010a7983 */ /* 0x002ee80000300800 */
[----:B----4-:R-:W4:Y:S04]  /*1b6a0*/  LDL.LU R6, [R1+0xc10] ;  /* 0x000c100001067983 */ /* 0x010f280000300800 */
[----:B------:R-:W4:Y:S04]  /*1b6b0*/  LDL.LU R7, [R1+0xc0c] ;  /* 0x000c0c0001077983 */ /* 0x000f280000300800 */
[----:B------:R-:W4:Y:S01]  /*1b6c0*/  LDL.LU R52, [R1+0xc18] ;  /* 0x000c180001347983 */ /* 0x000f220000300800 */
[----:B--2---:R-:W-:-:S03]  /*1b6d0*/  IMAD.MOV.U32 R11, RZ, RZ, R61 ;  /* 0x000000ffff0b7224 */ /* 0x004fc600078e003d */
[----:B------:R-:W4:Y:S04]  /*1b6e0*/  LDL.LU R54, [R1+0xc14] ;  /* 0x000c140001367983 */ /* 0x000f280000300800 */
[----:B------:R-:W2:Y:S04]  /*1b6f0*/  LDL.LU R53, [R1+0xc20] ;  /* 0x000c200001357983 */ /* 0x000ea80000300800 */
[----:B------:R-:W2:Y:S04]  /*1b700*/  LDL.LU R3, [R1+0xc1c] ;  /* 0x000c1c0001037983 */ /* 0x000ea80000300800 */
[----:B------:R-:W2:Y:S04]  /*1b710*/  LDL.LU R55, [R1+0xc28] ;  /* 0x000c280001377983 */ /* 0x000ea80000300800 */
[----:B------:R-:W2:Y:S04]  /*1b720*/  LDL.LU R61, [R1+0xc24] ;  /* 0x000c2400013d7983 */ /* 0x000ea80000300800 */
[----:B------:R-:W4:Y:S04]  /*1b730*/  LDL.LU R56, [R1+0x3f0] ;  /* 0x0003f00001387983 */ /* 0x000f280000300800 */
[----:B------:R-:W4:Y:S04]  /*1b740*/  LDL.LU R57, [R1+0x3f4] ;  /* 0x0003f40001397983 */ /* 0x000f280000300800 */
[----:B------:R-:W4:Y:S04]  /*1b750*/  LDL.LU R58, [R1+0x3f8] ;  /* 0x0003f800013a7983 */ /* 0x000f280000300800 */
[----:B------:R-:W4:Y:S04]  /*1b760*/  LDL.LU R59, [R1+0x3fc] ;  /* 0x0003fc00013b7983 */ /* 0x000f280000300800 */
[----:B------:R-:W-:Y:S04]  /*1b770*/  STL.64 [R1+0xce8], R14 ;  /* 0x000ce80e01007387 */ /* 0x000fe80000100a00 */
[----:B------:R0:W-:Y:S04]  /*1b780*/  STL.64 [R1+0xce0], R12 ;  /* 0x000ce00c01007387 */ /* 0x0001e80000100a00 */
[----:B0-----:R-:W2:Y:S04]  /*1b790*/  LDL.LU R12, [R1+0x250] ;  /* 0x00025000010c7983 */ /* 0x001ea80000300800 */
[----:B------:R-:W2:Y:S04]  /*1b7a0*/  LDL.LU R13, [R1+0x254] ;  /* 0x00025400010d7983 */ /* 0x000ea80000300800 */
[----:B------:R-:W2:Y:S04]  /*1b7b0*/  LDL.LU R14, [R1+0x258] ;  /* 0x00025800010e7983 */ /* 0x000ea80000300800 */
[----:B------:R-:W2:Y:S01]  /*1b7c0*/  LDL.LU R15, [R1+0x25c] ;  /* 0x00025c00010f7983 */ /* 0x000ea20000300800 */
[C---:B---3--:R-:W-:Y:S06]  /*1b7d0*/  HMMA.16816.F32 R32, R24.reuse, R18, R32 ;  /* 0x000000121820723c */ /* 0x048fec0000001820 */
[----:B------:R-:W-:-:S15]  /*1b7e0*/  HMMA.16816.F32 R48, R24, R16, R48 ;  /* 0x000000101830723c */ /* 0x000fde0000001830 */
[----:B------:R-:W-:-:S08]  /*1b7f0*/  NOP ;  /* 0x0000000000007918 */ /* 0x000fd00000000000 */
[----:B------:R-:W-:Y:S04]  /*1b800*/  STL.64 [R1+0x2a0], R48 ;  /* 0x0002a03001007387 */ /* 0x000fe80000100a00 */
[----:B------:R0:W-:Y:S04]  /*1b810*/  STL.64 [R1+0x2a8], R50 ;  /* 0x0002a83201007387 */ /* 0x0001e80000100a00 */
[----:B0-----:R-:W4:Y:S04]  /*1b820*/  LDL.LU.64 R50, [R1+0xd58] ;  /* 0x000d580001327983 */ /* 0x001f280000300a00 */
[----:B------:R-:W3:Y:S04]  /*1b830*/  LDL.LU.64 R48, [R1+0xd50] ;  /* 0x000d500001307983 */ /* 0x000ee80000300a00 */
[----:B------:R-:W-:Y:S04]  /*1b840*/  STL.64 [R1+0x290], R32 ;  /* 0x0002902001007387 */ /* 0x000fe80000100a00 */
[----:B------:R0:W-:Y:S04]  /*1b850*/  STL.64 [R1+0x298], R34 ;  /* 0x0002982201007387 */ /* 0x0001e80000100a00 */
[----:B0-----:R-:W2:Y:S04]  /*1b860*/  LDL.LU.64 R34, [R1+0xd48] ;  /* 0x000d480001227983 */ /* 0x001ea80000300a00 */
[----:B------:R-:W4:Y:S04]  /*1b870*/  LDL.LU.64 R32, [R1+0xd40] ;  /* 0x000d400001207983 */ /* 0x000f280000300a00 */
[----:B------:R-:W-:Y:S04]  /*1b880*/  STL.64 [R1+0xcc8], R18 ;  /* 0x000cc81201007387 */ /* 0x000fe80000100a00 */
[----:B------:R0:W-:Y:S04]  /*1b890*/  STL.64 [R1+0xcc0], R16 ;  /* 0x000cc01001007387 */ /* 0x0001e80000100a00 */
[----:B0-----:R-:W3:Y:S04]  /*1b8a0*/  LDL.LU R16, [R1+0x260] ;  /* 0x0002600001107983 */ /* 0x001ee80000300800 */
[----:B------:R-:W3:Y:S04]  /*1b8b0*/  LDL.LU R17, [R1+0x264] ;  /* 0x0002640001117983 */ /* 0x000ee80000300800 */
[----:B------:R-:W3:Y:S04]  /*1b8c0*/  LDL.LU R18, [R1+0x268] ;  /* 0x0002680001127983 */ /* 0x000ee80000300800 */
[----:B------:R-:W3:Y:S01]  /*1b8d0*/  LDL.LU R19, [R1+0x26c] ;  /* 0x00026c0001137983 */ /* 0x000ee20000300800 */
[C---:B--2---:R-:W-:Y:S06]  /*1b8e0*/  HMMA.16816.F32 R36, R24.reuse, R34, R36 ;  /* 0x000000221824723c */ /* 0x044fec0000001824 */
[----:B----4-:R-:W-:-:S15]  /*1b8f0*/  HMMA.16816.F32 R40, R24, R32, R40 ;  /* 0x000000201828723c */ /* 0x010fde0000001828 */
[----:B------:R-:W-:-:S08]  /*1b900*/  NOP ;  /* 0x0000000000007918 */ /* 0x000fd00000000000 */
[----:B------:R-:W-:Y:S04]  /*1b910*/  STL.64 [R1+0x280], R40 ;  /* 0x0002802801007387 */ /* 0x000fe80000100a00 */
[----:B------:R0:W-:Y:S04]  /*1b920*/  STL.64 [R1+0x288], R42 ;  /* 0x0002882a01007387 */ /* 0x0001e80000100a00 */
[----:B0-----:R-:W2:Y:S04]  /*1b930*/  LDL.LU.64 R42, [R1+0xd38] ;  /* 0x000d3800012a7983 */ /* 0x001ea80000300a00 */
[----:B------:R-:W4:Y:S04]  /*1b940*/  LDL.LU.64 R40, [R1+0xd30] ;  /* 0x000d300001287983 */ /* 0x000f280000300a00 */
[----:B------:R-:W-:Y:S04]  /*1b950*/  STL.64 [R1+0x270], R36 ;  /* 0x0002702401007387 */ /* 0x000fe80000100a00 */
[----:B------:R0:W-:Y:S04]  /*1b960*/  STL.64 [R1+0x278], R38 ;  /* 0x0002782601007387 */ /* 0x0001e80000100a00 */
[----:B0-----:R-:W3:Y:S04]  /*1b970*/  LDL.LU.64 R38, [R1+0xd28] ;  /* 0x000d280001267983 */ /* 0x001ee80000300a00 */
[----:B------:R-:W2:Y:S04]  /*1b980*/  LDL.LU.64 R36, [R1+0xd20] ;  /* 0x000d200001247983 */ /* 0x000ea80000300a00 */
[----:B------:R-:W-:Y:S04]  /*1b990*/  STL.64 [R1+0xc98], R34 ;  /* 0x000c982201007387 */ /* 0x000fe80000100a00 */
[----:B------:R-:W-:Y:S01]  /*1b9a0*/  STL.64 [R1+0xc90], R32 ;  /* 0x000c902001007387 */ /* 0x000fe20000100a00 */
[C---:B---3--:R-:W-:Y:S06]  /*1b9b0*/  HMMA.16816.F32 R12, R24.reuse, R38, R12 ;  /* 0x00000026180c723c */ /* 0x048fec000000180c */
[C---:B--2---:R-:W-:Y:S01]  /*1b9c0*/  HMMA.16816.F32 R16, R24.reuse, R36, R16 ;  /* 0x000000241810723c */ /* 0x044fe20000001810 */
[----:B------:R-:W-:Y:S05]  /*1b9d0*/  STL.64 [R1+0xc80], R38 ;  /* 0x000c802601007387 */ /* 0x000fea0000100a00 */
[----:B------:R-:W-:-:S15]  /*1b9e0*/  HMMA.16816.F32 R8, R24, R42, R8 ;  /* 0x0000002a1808723c */ /* 0x000fde0000001808 */
[----:B------:R-:W-:-:S02]  /*1b9f0*/  NOP ;  /* 0x0000000000007918 */ /* 0x000fc40000000000 */
[----:B------:R-:W-:Y:S04]  /*1ba00*/  STL.64 [R1+0x260], R16 ;  /* 0x0002601001007387 */ /* 0x000fe80000100a00 */
[----:B------:R-:W-:Y:S04]  /*1ba10*/  STL.64 [R1+0x268], R18 ;  /* 0x0002681201007387 */ /* 0x000fe80000100a00 */
[----:B------:R-:W-:Y:S04]  /*1ba20*/  STL.64 [R1+0xc78], R36 ;  /* 0x000c782401007387 */ /* 0x000fe80000100a00 */
[----:B------:R-:W-:Y:S04]  /*1ba30*/  STL.64 [R1+0x250], R12 ;  /* 0x0002500c01007387 */ /* 0x000fe80000100a00 */
[----:B------:R4:W-:Y:S02]  /*1ba40*/  STL.64 [R1+0x258], R14 ;  /* 0x0002580e01007387 */ /* 0x0009e40000100a00 */
[----:B----4-:R-:W-:Y:S02]  /*1ba50*/  HMMA.16816.F32 R12, R24, R40, R28 ;  /* 0x00000028180c723c */ /* 0x010fe4000000181c */
[----:B------:R-:W2:-:S15]  /*1ba60*/  LDL.LU R28, [R1+0x3e0] ;  /* 0x0003e000011c7983 */ /* 0x000e9e0000300800 */
[----:B------:R-:W-:-:S06]  /*1ba70*/  NOP ;  /* 0x0000000000007918 */ /* 0x000fcc0000000000 */
[----:B------:R-:W-:Y:S04]  /*1ba80*/  STL.64 [R1+0x240], R12 ;  /* 0x0002400c01007387 */ /* 0x000fe80000100a00 */
[----:B------:R-:W-:Y:S04]  /*1ba90*/  STL.64 [R1+0x248], R14 ;  /* 0x0002480e01007387 */ /* 0x000fe80000100a00 */
[----:B------:R-:W2:Y:S04]  /*1baa0*/  LDL.LU R29, [R1+0x3e4] ;  /* 0x0003e400011d7983 */ /* 0x000ea80000300800 */
[----:B------:R-:W2:Y:S04]  /*1bab0*/  LDL.LU R30, [R1+0x3e8] ;  /* 0x0003e800011e7983 */ /* 0x000ea80000300800 */
[----:B------:R-:W2:Y:S04]  /*1bac0*/  LDL.LU R31, [R1+0x3ec] ;  /* 0x0003ec00011f7983 */ /* 0x000ea80000300800 */
[----:B------:R-:W-:Y:S04]  /*1bad0*/  STL.64 [R1+0xc60], R42 ;  /* 0x000c602a01007387 */ /* 0x000fe80000100a00 */
[----:B------:R-:W-:Y:S04]  /*1bae0*/  STL.64 [R1+0xc58], R40 ;  /* 0x000c582801007387 */ /* 0x000fe80000100a00 */
[----:B------:R-:W-:Y:S04]  /*1baf0*/  STL.64 [R1+0x230], R8 ;  /* 0x0002300801007387 */ /* 0x000fe80000100a00 */
[----:B------:R0:W-:Y:S02]  /*1bb00*/  STL.64 [R1+0x238], R10 ;  /* 0x0002380a01007387 */ /* 0x0001e40000100a00 */
[----:B0-----:R-:W-:-:S15]  /*1bb10*/  HMMA.16816.F32 R8, R24, R46, R20 ;  /* 0x0000002e1808723c */ /* 0x001fde0000001814 */
[----:B------:R-:W-:-:S08]  /*1bb20*/  NOP ;  /* 0x0000000000007918 */ /* 0x000fd00000000000 */
[----:B------:R-:W-:Y:S04]  /*1bb30*/  STL.64 [R1+0x220], R8 ;  /* 0x0002200801007387 */ /* 0x000fe80000100a00 */
[----:B------:R0:W-:Y:S04]  /*1bb40*/  STL.64 [R1+0x228], R10 ;  /* 0x0002280a01007387 */ /* 0x0001e80000100a00 */
[----:B------:R-:W3:Y:S04]  /*1bb50*/  LDL.LU R22, [R1+0x598] ;  /* 0x0005980001167983 */ /* 0x000ee80000300800 */
[----:B------:R-:W3:Y:S01]  /*1bb60*/  LDL.LU R23, [R1+0x554] ;  /* 0x0005540001177983 */ /* 0x000ee20000300800 */
[----:B0-----:R-:W-:Y:S01]  /*1bb70*/  HMMA.16816.F32 R8, R24, R50, R56 ;  /* 0x000000321808723c */ /* 0x001fe20000001838 */
[----:B------:R-:W-:-:S02]  /*1bb80*/  IMAD R5, R54, 0x100, R52 ;  /* 0x0000010036057824 */ /* 0x000fc400078e0234 */
[----:B------:R-:W-:Y:S02]  /*1bb90*/  IMAD R4, R7, 0x100, R6 ;  /* 0x0000010007047824 */ /* 0x000fe400078e0206 */
[----:B------:R-:W-:Y:S02]  /*1bba0*/  IMAD R6, R3, 0x100, R53 ;  /* 0x0000010003067824 */ /* 0x000fe400078e0235 */
[----:B------:R-:W-:Y:S01]  /*1bbb0*/  IMAD R7, R61, 0x100, R55 ;  /* 0x000001003d077824 */ /* 0x000fe200078e0237 */
[----:B---3--:R-:W-:-:S15]  /*1bbc0*/  STL.64 [R1+0xc88], R22 ;  /* 0x000c881601007387 */ /* 0x008fde0000100a00 */
[----:B------:R-:W-:Y:S04]  /*1bbd0*/  STL.64 [R1+0x3f0], R8 ;  /* 0x0003f00801007387 */ /* 0x000fe80000100a00 */
[----:B------:R2:W-:Y:S04]  /*1bbe0*/  STL.64 [R1+0x3f8], R10 ;  /* 0x0003f80a01007387 */ /* 0x0005e80000100a00 */
[----:B------:R-:W3:Y:S04]  /*1bbf0*/  LDL.LU R52, [R1+0x54c] ;  /* 0x00054c0001347983 */ /* 0x000ee80000300800 */
[----:B------:R-:W4:Y:S04]  /*1bc00*/  LDL.LU R54, [R1+0x7c8] ;  /* 0x0007c80001367983 */ /* 0x000f280000300800 */
[----:B------:R-:W3:Y:S04]  /*1bc10*/  LDL.LU R53, [R1+0x7c0] ;  /* 0x0007c00001357983 */ /* 0x000ee80000300800 */
[----:B------:R-:W3:Y:S04]  /*1bc20*/  LDL.LU R3, [R1+0x7b8] ;  /* 0x0007b80001037983 */ /* 0x000ee80000300800 */
[----:B------:R-:W4:Y:S01]  /*1bc30*/  LDL.LU R55, [R1+0x7b0] ;  /* 0x0007b00001377983 */ /* 0x000f220000300800 */
[C---:B--2---:R-:W-:Y:S03]  /*1bc40*/  HMMA.16816.F32 R8, R24.reuse, R48, R28 ;  /* 0x000000301808723c */ /* 0x044fe6000000181c */
[----:B----4-:R-:W-:Y:S04]  /*1bc50*/  STL.64 [R1+0xca8], R54 ;  /* 0x000ca83601007387 */ /* 0x010fe80000100a00 */
[----:B---3--:R-:W-:Y:S04]  /*1bc60*/  STL.64 [R1+0xca0], R52 ;  /* 0x000ca03401007387 */ /* 0x008fe80000100a00 */
[----:B------:R-:W2:Y:S04]  /*1bc70*/  LDL.LU R59, [R1+0x550] ;  /* 0x00055000013b7983 */ /* 0x000ea80000300800 */
[----:B------:R-:W2:Y:S04]  /*1bc80*/  LDL.LU R58, [R1+0x7a8] ;  /* 0x0007a800013a7983 */ /* 0x000ea80000300800 */
[----:B------:R-:W3:Y:S04]  /*1bc90*/  LDL.LU R57, [R1+0x548] ;  /* 0x0005480001397983 */ /* 0x000ee80000300800 */
[----:B------:R-:W3:Y:S04]  /*1bca0*/  LDL.LU R56, [R1+0x7a0] ;  /* 0x0007a00001387983 */ /* 0x000ee80000300800 */
[----:B--2---:R-:W-:Y:S04]  /*1bcb0*/  STL.64 [R1+0xcd8], R58 ;  /* 0x000cd83a01007387 */ /* 0x004fe80000100a00 */
[----:B---3--:R-:W-:Y:S04]  /*1bcc0*/  STL.64 [R1+0xcd0], R56 ;  /* 0x000cd03801007387 */ /* 0x008fe80000100a00 */
[----:B------:R-:W2:Y:S04]  /*1bcd0*/  LDL.LU R61, [R1+0x7c4] ;  /* 0x0007c400013d7983 */ /* 0x000ea80000300800 */
[----:B------:R-:W-:Y:S04]  /*1bce0*/  STL.64 [R1+0xcf8], R50 ;  /* 0x000cf83201007387 */ /* 0x000fe80000100a00 */
[----:B------:R-:W-:Y:S04]  /*1bcf0*/  STL.64 [R1+0xcf0], R48 ;  /* 0x000cf03001007387 */ /* 0x000fe80000100a00 */
[----:B------:R0:W-:Y:S04]  /*1bd00*/  STL.64 [R1+0x3e0], R8 ;  /* 0x0003e00801007387 */ /* 0x0001e80000100a00 */
[----:B------:R1:W-:Y:S04]  /*1bd10*/  STL.64 [R1+0x3e8], R10 ;  /* 0x0003e80a01007387 */ /* 0x0003e80000100a00 */
        /* <DEDUP_REMOVED lines=8> */
[----:B0-----:R-:W2:Y:S04]  /*1bda0*/  LDL.LU R8, [R1+0x210] ;  /* 0x0002100001087983 */ /* 0x001ea80000300800 */
[----:B------:R-:W2:Y:S04]  /*1bdb0*/  LDL.LU R9, [R1+0x214] ;  /* 0x0002140001097983 */ /* 0x000ea80000300800 */
[----:B-1----:R-:W2:Y:S04]  /*1bdc0*/  LDL.LU R10, [R1+0x218] ;  /* 0x00021800010a7983 */ /* 0x002ea80000300800 */
        /* <DEDUP_REMOVED lines=33> */
[----:B--2---:R-:W-:Y:S03]  /*1bfe0*/  HMMA.16816.F32 R24, R24, R44, R8 ;  /* 0x0000002c1818723c */ /* 0x004fe60000001808 */
[----:B------:R-:W4:Y:S04]  /*1bff0*/  LDL.LU.64 R10, [R1+0xd18] ;  /* 0x000d1800010a7983 */ /* 0x000f280000300a00 */
[----:B------:R-:W3:Y:S01]  /*1c000*/  LDL.LU.64 R8, [R1+0xd10] ;  /* 0x000d100001087983 */ /* 0x000ee20000300a00 */
[----:B------:R-:W-:-:S02]  /*1c010*/  F2FP.F16.E5M2.UNPACK_B R4, R4 ;  /* 0x00000004ff04723e */ /* 0x000fc400020004ff */
[----:B------:R-:W-:Y:S02]  /*1c020*/  F2FP.F16.E5M2.UNPACK_B R5, R5 ;  /* 0x00000005ff05723e */ /* 0x000fe400020004ff */
[----:B------:R-:W-:Y:S02]  /*1c030*/  F2FP.F16.E5M2.UNPACK_B R6, R6 ;  /* 0x00000006ff06723e */ /* 0x000fe400020004ff */
[----:B------:R-:W-:-:S09]  /*1c040*/  F2FP.F16.E5M2.UNPACK_B R7, R7 ;  /* 0x00000007ff07723e */ /* 0x000fd200020004ff */
[----:B------:R0:W-:Y:S04]  /*1c050*/  STL.64 [R1+0x210], R24 ;  /* 0x0002101801007387 */ /* 0x0001e80000100a00 */
[----:B------:R1:W-:Y:S04]  /*1c060*/  STL.64 [R1+0x218], R26 ;  /* 0x0002181a01007387 */ /* 0x0003e80000100a00 */
[----:B0-----:R-:W2:Y:S01]  /*1c070*/  LDL.LU R24, [R1+0x50] ;  /* 0x0000500001187983 */ /* 0x001ea20000300800 */
[----:B------:R-:W-:-:S03]  /*1c080*/  IMAD.MOV.U32 R25, RZ, RZ, R60 ;  /* 0x000000ffff197224 */ /* 0x000fc600078e003c */
[----:B------:R-:W2:Y:S01]  /*1c090*/  LDL.LU R60, [R1+0xd08] ;  /* 0x000d0800013c7983 */ /* 0x000ea20000300800 */
[----:B-1----:R-:W-:Y:S02]  /*1c0a0*/  IMAD.MOV.U32 R26, RZ, RZ, R2 ;  /* 0x000000ffff1a7224 */ /* 0x002fe400078e0002 */
[----:B------:R-:W-:Y:S01]  /*1c0b0*/  IMAD.MOV.U32 R27, RZ, RZ, R0 ;  /* 0x000000ffff1b7224 */ /* 0x000fe200078e0000 */
[----:B------:R-:W2:Y:S04]  /*1c0c0*/  LDL.LU R2, [R1+0xd04] ;  /* 0x000d040001027983 */ /* 0x000ea80000300800 */
[----:B------:R-:W2:Y:S01]  /*1c0d0*/  LDL.LU R0, [R1+0xd00] ;  /* 0x000d000001007983 */ /* 0x000ea20000300800 */
[C---:B---3--:R-:W-:Y:S06]  /*1c0e0*/  HMMA.16816.F32 R48, R4.reuse, R8, R48 ;  /* 0x000000080430723c */ /* 0x048fec0000001830 */
[----:B----4-:R-:W-:-:S15]  /*1c0f0*/  HMMA.16816.F32 R8, R4, R10, R12 ;  /* 0x0000000a0408723c */ /* 0x010fde000000180c */
[----:B------:R-:W-:-:S02]  /*1c100*/  NOP ;  /* 0x0000000000007918 */ /* 0x000fc40000000000 */
[----:B------:R-:W-:Y:S04]  /*1c110*/  STL.64 [R1+0x1f0], R48 ;  /* 0x0001f03001007387 */ /* 0x000fe80000100a00 */
[----:B------:R0:W-:Y:S04]  /*1c120*/  STL.64 [R1+0x1f8], R50 ;  /* 0x0001f83201007387 */ /* 0x0001e80000100a00 */
[----:B0-----:R-:W3:Y:S04]  /*1c130*/  LDL.LU.64 R50, [R1+0xcf8] ;  /* 0x000cf80001327983 */ /* 0x001ee80000300a00 */
[----:B------:R-:W4:Y:S04]  /*1c140*/  LDL.LU.64 R48, [R1+0xcf0] ;  /* 0x000cf00001307983 */ /* 0x000f280000300a00 */
[----:B------:R-:W2:Y:S04]  /*1c150*/  LDL.LU.64 R14, [R1+0xce8] ;  /* 0x000ce800010e7983 */ /* 0x000ea80000300a00 */
[----:B------:R-:W3:Y:S04]  /*1c160*/  LDL.LU.64 R12, [R1+0xce0] ;  /* 0x000ce000010c7983 */ /* 0x000ee80000300a00 */
[----:B------:R0:W-:Y:S04]  /*1c170*/  STL.64 [R1+0x1e0], R8 ;  /* 0x0001e00801007387 */ /* 0x0001e80000100a00 */
[----:B------:R1:W-:Y:S04]  /*1c180*/  STL.64 [R1+0x1e8], R10 ;  /* 0x0001e80a01007387 */ /* 0x0003e80000100a00 */
[----:B0-----:R-:W4:Y:S04]  /*1c190*/  LDL.LU R8, [R1+0x60] ;  /* 0x0000600001087983 */ /* 0x001f280000300800 */
[----:B------:R-:W4:Y:S04]  /*1c1a0*/  LDL.LU R9, [R1+0x64] ;  /* 0x0000640001097983 */ /* 0x000f280000300800 */
[----:B-1----:R-:W4:Y:S04]  /*1c1b0*/  LDL.LU R10, [R1+0x68] ;  /* 0x00006800010a7983 */ /* 0x002f280000300800 */
[----:B------:R-:W4:Y:S01]  /*1c1c0*/  LDL.LU R11, [R1+0x6c] ;  /* 0x00006c00010b7983 */ /* 0x000f220000300800 */
[C---:B---3--:R-:W-:Y:S06]  /*1c1d0*/  HMMA.16816.F32 R56, R4.reuse, R12, R56 ;  /* 0x0000000c0438723c */ /* 0x048fec0000001838 */
[----:B--2---:R-:W-:-:S15]  /*1c1e0*/  HMMA.16816.F32 R12, R4, R14, R16 ;  /* 0x0000000e040c723c */ /* 0x004fde0000001810 */
[----:B------:R-:W-:-:S02]  /*1c1f0*/  NOP ;  /* 0x0000000000007918 */ /* 0x000fc40000000000 */
        /* <DEDUP_REMOVED lines=8> */
[----:B0-----:R-:W3:Y:S01]  /*1c280*/  LDL.LU R12, [R1+0x80] ;  /* 0x00008000010c7983 */ /* 0x001ee20000300800 */
[----:B------:R-:W-:-:S03]  /*1c290*/  IMAD.MOV.U32 R13, RZ, RZ, R0 ;  /* 0x000000ffff0d7224 */ /* 0x000fc600078e0000 */
[----:B------:R-:W3:Y:S01]  /*1c2a0*/  LDL.LU R0, [R1+0xcb8] ;  /* 0x000cb80001007983 */ /* 0x000ee20000300800 */
[----:B-1----:R-:W-:Y:S02]  /*1c2b0*/  IMAD.MOV.U32 R14, RZ, RZ, R2 ;  /* 0x000000ffff0e7224 */ /* 0x002fe400078e0002 */
[----:B------:R-:W-:Y:S01]  /*1c2c0*/  IMAD.MOV.U32 R15, RZ, RZ, R60 ;  /* 0x000000ffff0f7224 */ /* 0x000fe200078e003c */
[----:B------:R-:W3:Y:S04]  /*1c2d0*/  LDL.LU R2, [R1+0xcb4] ;  /* 0x000cb40001027983 */ /* 0x000ee80000300800 */
[----:B------:R-:W3:Y:S01]  /*1c2e0*/  LDL.LU R60, [R1+0xcb0] ;  /* 0x000cb000013c7983 */ /* 0x000ee20000300800 */
[C---:B--2---:R-:W-:Y:S06]  /*1c2f0*/  HMMA.16816.F32 R52, R4.reuse, R16, R52 ;  /* 0x000000100434723c */ /* 0x044fec0000001834 */
[----:B----4-:R-:W-:-:S15]  /*1c300*/  HMMA.16816.F32 R16, R4, R18, R32 ;  /* 0x000000120410723c */ /* 0x010fde0000001820 */
[----:B------:R-:W-:-:S02]  /*1c310*/  NOP ;  /* 0x0000000000007918 */ /* 0x000fc40000000000 */
[----:B------:R-:W-:Y:S04]  /*1c320*/  STL.64 [R1+0x180], R52 ;  /* 0x0001803401007387 */ /* 0x000fe80000100a00 */
[----:B------:R0:W-:Y:S04]  /*1c330*/  STL.64 [R1+0x188], R54 ;  /* 0x0001883601007387 */ /* 0x0001e80000100a00 */
[----:B0-----:R-:W2:Y:S04]  /*1c340*/  LDL.LU.64 R54, [R1+0xca8] ;  /* 0x000ca80001367983 */ /* 0x001ea80000300a00 */
[----:B------:R-:W4:Y:S04]  /*1c350*/  LDL.LU.64 R52, [R1+0xca0] ;  /* 0x000ca00001347983 */ /* 0x000f280000300a00 */
[----:B------:R-:W3:Y:S04]  /*1c360*/  LDL.LU.64 R34, [R1+0xc98] ;  /* 0x000c980001227983 */ /* 0x000ee80000300a00 */
[----:B------:R-:W2:Y:S04]  /*1c370*/  LDL.LU.64 R32, [R1+0xc90] ;  /* 0x000c900001207983 */ /* 0x000ea80000300a00 */
[----:B------:R0:W-:Y:S04]  /*1c380*/  STL.64 [R1+0x160], R16 ;  /* 0x0001601001007387 */ /* 0x0001e80000100a00 */
[----:B------:R1:W-:Y:S04]  /*1c390*/  STL.64 [R1+0x168], R18 ;  /* 0x0001681201007387 */ /* 0x0003e80000100a00 */
[----:B0-----:R-:W4:Y:S04]  /*1c3a0*/  LDL.LU R16, [R1+0xa0] ;  /* 0x0000a00001107983 */ /* 0x001f280000300800 */
[----:B------:R-:W4:Y:S04]  /*1c3b0*/  LDL.LU R17, [R1+0xa4] ;  /* 0x0000a40001117983 */ /* 0x000f280000300800 */
[----:B-1----:R-:W4:Y:S04]  /*1c3c0*/  LDL.LU R18, [R1+0xa8] ;  /* 0x0000a80001127983 */ /* 0x002f280000300800 */
[----:B------:R-:W4:Y:S01]  /*1c3d0*/  LDL.LU R19, [R1+0xac] ;  /* 0x0000ac0001137983 */ /* 0x000f220000300800 */
[C---:B--2---:R-:W-:Y:S06]  /*1c3e0*/  HMMA.16816.F32 R20, R4.reuse, R32, R20 ;  /* 0x000000200414723c */ /* 0x044fec0000001814 */
[----:B---3--:R-:W-:-:S15]  /*1c3f0*/  HMMA.16816.F32 R32, R4, R34, R36 ;  /* 0x000000220420723c */ /* 0x008fde0000001824 */
[----:B------:R-:W-:-:S02]  /*1c400*/  NOP ;  /* 0x0000000000007918 */ /* 0x000fc40000000000 */
[----:B------:R0:W-:Y:S04]  /*1c410*/  STL.64 [R1+0x140], R20 ;  /* 0x0001401401007387 */ /* 0x0001e80000100a00 */
[----:B------:R1:W-:Y:S01]  /*1c420*/  STL.64 [R1+0x148], R22 ;  /* 0x0001481601007387 */ /* 0x0003e20000100a00 */
[----:B0-----:R-:W0:Y:S03]  /*1c430*/  LDC R21, c[0x0][0x230] ;  /* 0x00008c00ff157b82 */ /* 0x001e260000000800 */
[----:B-1----:R-:W2:Y:S04]  /*1c440*/  LDL.LU.64 R22, [R1+0xc88] ;  /* 0x000c880001167983 */ /* 0x002ea80000300a00 */
[----:B------:R-:W3:Y:S04]  /*1c450*/  LDL.LU.64 R38, [R1+0xc80] ;  /* 0x000c800001267983 */ /* 0x000ee80000300a00 */
[----:B------:R-:W4:Y:S04]  /*1c460*/  LDL.LU.64 R36, [R1+0xc78] ;  /* 0x000c780001247983 */ /* 0x000f280000300a00 */
[----:B------:R1:W-:Y:S04]  /*1c470*/  STL.64 [R1+0x120], R32 ;  /* 0x0001202001007387 */ /* 0x0003e80000100a00 */
[----:B------:R1:W-:Y:S04]  /*1c480*/  STL.64 [R1+0x128], R34 ;  /* 0x0001282201007387 */ /* 0x0003e80000100a00 */
[----:B-1----:R-:W2:Y:S01]  /*1c490*/  LDL.LU R32, [R1+0xc0] ;  /* 0x0000c00001207983 */ /* 0x002ea20000300800 */
[----:B------:R-:W-:-:S03]  /*1c4a0*/  IMAD.MOV.U32 R33, RZ, RZ, R60 ;  /* 0x000000ffff217224 */ /* 0x000fc600078e003c */
[----:B------:R1:W5:Y:S01]  /*1c4b0*/  LDL.LU R60, [R1+0xc70] ;  /* 0x000c7000013c7983 */ /* 0x0003620000300800 */
[----:B------:R-:W-:Y:S02]  /*1c4c0*/  IMAD.MOV.U32 R34, RZ, RZ, R2 ;  /* 0x000000ffff227224 */ /* 0x000fe400078e0002 */
[----:B------:R-:W-:Y:S01]  /*1c4d0*/  IMAD.MOV.U32 R35, RZ, RZ, R0 ;  /* 0x000000ffff237224 */ /* 0x000fe200078e0000 */
[----:B------:R1:W5:Y:S04]  /*1c4e0*/  LDL.LU R2, [R1+0xc6c] ;  /* 0x000c6c0001027983 */ /* 0x0003680000300800 */
[----:B------:R-:W2:Y:S01]  /*1c4f0*/  LDL.LU R0, [R1+0xc68] ;  /* 0x000c680001007983 */ /* 0x000ea20000300800 */
[----:B----4-:R-:W-:-:S15]  /*1c500*/  HMMA.16816.F32 R40, R4, R36, R40 ;  /* 0x000000240428723c */ /* 0x010fde0000001828 */
[----:B------:R-:W-:-:S08]  /*1c510*/  NOP ;  /* 0x0000000000007918 */ /* 0x000fd00000000000 */
[----:B------:R-:W-:Y:S04]  /*1c520*/  STL.64 [R1+0x100], R40 ;  /* 0x0001002801007387 */ /* 0x000fe80000100a00 */
[----:B------:R4:W-:Y:S04]  /*1c530*/  STL.64 [R1+0x108], R42 ;  /* 0x0001082a01007387 */ /* 0x0009e80000100a00 */
[----:B----4-:R-:W4:Y:S04]  /*1c540*/  LDL.LU.64 R42, [R1+0xc60] ;  /* 0x000c6000012a7983 */ /* 0x010f280000300a00 */
[----:B------:R-:W4:Y:S01]  /*1c550*/  LDL.LU.64 R40, [R1+0xc58] ;  /* 0x000c580001287983 */ /* 0x000f220000300a00 */
[----:B---3--:R-:W-:Y:S03]  /*1c560*/  HMMA.16816.F32 R36, R4, R38, R28 ;  /* 0x000000260424723c */ /* 0x008fe6000000181c */
[----:B------:R-:W3:Y:S04]  /*1c570*/  LDL.LU.64 R30, [R1+0xc50] ;  /* 0x000c5000011e7983 */ /* 0x000ee80000300a00 */
[----:B------:R-:W3:-:S15]  /*1c580*/  LDL.LU.64 R28, [R1+0xc48] ;  /* 0x000c4800011c7983 */ /* 0x000ede0000300a00 */
[----:B------:R-:W-:-:S01]  /*1c590*/  NOP ;  /* 0x0000000000007918 */ /* 0x000fc20000000000 */
[----:B------:R-:W-:Y:S04]  /*1c5a0*/  STL.64 [R1+0xe0], R36 ;  /* 0x0000e02401007387 */ /* 0x000fe80000100a00 */
[----:B------:R-:W-:Y:S01]  /*1c5b0*/  STL.64 [R1+0xe8], R38 ;  /* 0x0000e82601007387 */ /* 0x000fe20000100a00 */
[----:B--2---:R-:W-:Y:S01]  /*1c5c0*/  VIADD R22, R22, 0x1 ;  /* 0x0000000116167836 */ /* 0x004fe20000000000 */
[----:B------:R-:W-:Y:S02]  /*1c5d0*/  IADD3 R23, P4, R23, UR9, RZ ;  /* 0x0000000917177c10 */ /* 0x000fe4000ff9e0ff */
[----:B------:R-:W-:Y:S02]  /*1c5e0*/  IADD3 R52, P5, R52, UR9, RZ ;  /* 0x0000000934347c10 */ /* 0x000fe4000ffbe0ff */
[----:B------:R-:W-:-:S02]  /*1c5f0*/  IADD3 R54, P6, R54, UR9, RZ ;  /* 0x0000000936367c10 */ /* 0x000fc4000ffde0ff */
[----:B------:R-:W-:Y:S02]  /*1c600*/  IADD3 R53, P1, R53, UR9, RZ ;  /* 0x0000000935357c10 */ /* 0x000fe4000ff3e0ff */
[----:B------:R-:W-:Y:S02]  /*1c610*/  IADD3 R3, P2, R3, UR9, RZ ;  /* 0x0000000903037c10 */ /* 0x000fe4000ff5e0ff */
[----:B------:R-:W-:Y:S02]  /*1c620*/  IADD3 R55, P3, R55, UR9, RZ ;  /* 0x0000000937377c10 */ /* 0x000fe4000ff7e0ff */
[----:B------:R-:W-:Y:S01]  /*1c630*/  IADD3.X R59, R59, UR13, RZ, P4, !PT ;  /* 0x0000000d3b3b7c10 */ /* 0x000fe2000a7fe4ff */
[----:B0-----:R-:W-:Y:S01]  /*1c640*/  VIADD R21, R21, 0x1f ;  /* 0x0000001f15157836 */ /* 0x001fe20000000000 */
[----:B------:R-:W-:Y:S02]  /*1c650*/  IADD3 R58, P4, R58, UR9, RZ ;  /* 0x000000093a3a7c10 */ /* 0x000fe4000ff9e0ff */
[----:B------:R-:W-:-:S02]  /*1c660*/  IADD3.X R57, R57, UR13, RZ, P5, !PT ;  /* 0x0000000d39397c10 */ /* 0x000fc4000affe4ff */
[----:B------:R-:W-:Y:S02]  /*1c670*/  IADD3 R56, P5, R56, UR9, RZ ;  /* 0x0000000938387c10 */ /* 0x000fe4000ffbe0ff */
[----:B------:R-:W-:Y:S01]  /*1c680*/  IADD3.X R61, R61, UR13, RZ, P6, !PT ;  /* 0x0000000d3d3d7c10 */ /* 0x000fe2000b7fe4ff */
[C---:B----4-:R-:W-:Y:S06]  /*1c690*/  HMMA.16816.F32 R16, R4.reuse, R42, R16 ;  /* 0x0000002a0410723c */ /* 0x050fec0000001810 */
[----:B------:R-:W-:-:S15]  /*1c6a0*/  HMMA.16816.F32 R32, R4, R40, R32 ;  /* 0x000000280420723c */ /* 0x000fde0000001820 */
[----:B------:R-:W-:-:S08]  /*1c6b0*/  NOP ;  /* 0x0000000000007918 */ /* 0x000fd00000000000 */
[----:B------:R-:W-:Y:S04]  /*1c6c0*/  STL.64 [R1+0xc0], R32 ;  /* 0x0000c02001007387 */ /* 0x000fe80000100a00 */
[----:B------:R0:W-:Y:S04]  /*1c6d0*/  STL.64 [R1+0xc8], R34 ;  /* 0x0000c82201007387 */ /* 0x0001e80000100a00 */
[----:B------:R-:W-:Y:S04]  /*1c6e0*/  STL.64 [R1+0xa0], R16 ;  /* 0x0000a01001007387 */ /* 0x000fe80000100a00 */
[----:B------:R2:W-:Y:S01]  /*1c6f0*/  STL.64 [R1+0xa8], R18 ;  /* 0x0000a81201007387 */ /* 0x0005e20000100a00 */
[C---:B0-----:R-:W-:Y:S06]  /*1c700*/  HMMA.16816.F32 R32, R4.reuse, R46, R12 ;  /* 0x0000002e0420723c */ /* 0x041fec000000180c */
[C---:B------:R-:W-:Y:S06]  /*1c710*/  HMMA.16816.F32 R12, R4.reuse, R48, R24 ;  /* 0x00000030040c723c */ /* 0x040fec0000001818 */
[C---:B--2---:R-:W-:Y:S06]  /*1c720*/  HMMA.16816.F32 R16, R4.reuse, R50, R8 ;  /* 0x000000320410723c */ /* 0x044fec0000001808 */
[----:B---3--:R-:W-:Y:S05]  /*1c730*/  HMMA.16816.F32 R4, R4, R44, R28 ;  /* 0x0000002c0404723c */ /* 0x008fea000000181c */
[----:B------:R0:W-:Y:S04]  /*1c740*/  STL.64 [R1+0x80], R32 ;  /* 0x0000802001007387 */ /* 0x0001e80000100a00 */
[----:B------:R-:W-:Y:S08]  /*1c750*/  STL.64 [R1+0x88], R34 ;  /* 0x0000882201007387 */ /* 0x000ff00000100a00 */
[----:B------:R-:W-:Y:S04]  /*1c760*/  STL.64 [R1+0x60], R16 ;  /* 0x0000601001007387 */ /* 0x000fe80000100a00 */
[----:B------:R2:W-:Y:S04]  /*1c770*/  STL.64 [R1+0x68], R18 ;  /* 0x0000681201007387 */ /* 0x0005e80000100a00 */
[----:B------:R-:W-:Y:S04]  /*1c780*/  STL.64 [R1+0x50], R12 ;  /* 0x0000500c01007387 */ /* 0x000fe80000100a00 */
[----:B------:R3:W-:Y:S04]  /*1c790*/  STL.64 [R1+0x58], R14 ;  /* 0x0000580e01007387 */ /* 0x0007e80000100a00 */
[----:B------:R4:W-:Y:S04]  /*1c7a0*/  STL [R1+0x598], R22 ;  /* 0x0005981601007387 */ /* 0x0009e80000100800 */
[----:B------:R-:W-:Y:S04]  /*1c7b0*/  STL.64 [R1+0x40], R4 ;  /* 0x0000400401007387 */ /* 0x000fe80000100a00 */
[----:B------:R-:W-:Y:S04]  /*1c7c0*/  STL.64 [R1+0x48], R6 ;  /* 0x0000480601007387 */ /* 0x000fe80000100a00 */
[----:B------:R1:W-:Y:S04]  /*1c7d0*/  STL [R1+0x554], R23 ;  /* 0x0005541701007387 */ /* 0x0003e80000100800 */
[----:B------:R1:W-:Y:S04]  /*1c7e0*/  STL [R1+0x54c], R52 ;  /* 0x00054c3401007387 */ /* 0x0003e80000100800 */
[----:B------:R1:W-:Y:S04]  /*1c7f0*/  STL [R1+0x7c8], R54 ;  /* 0x0007c83601007387 */ /* 0x0003e80000100800 */
[----:B------:R1:W-:Y:S04]  /*1c800*/  STL [R1+0x7c0], R53 ;  /* 0x0007c03501007387 */ /* 0x0003e80000100800 */
[----:B------:R1:W-:Y:S01]  /*1c810*/  STL [R1+0x7b8], R3 ;  /* 0x0007b80301007387 */ /* 0x0003e20000100800 */
[----:B------:R-:W-:-:S03]  /*1c820*/  SHF.R.S32.HI R8, RZ, 0x1f, R21 ;  /* 0x0000001fff087819 */ /* 0x000fc60000011415 */
[----:B------:R1:W-:Y:S04]  /*1c830*/  STL [R1+0x7b0], R55 ;  /* 0x0007b03701007387 */ /* 0x0003e80000100800 */
[----:B------:R1:W-:Y:S04]  /*1c840*/  STL [R1+0x550], R59 ;  /* 0x0005503b01007387 */ /* 0x0003e80000100800 */
[----:B------:R1:W-:Y:S04]  /*1c850*/  STL [R1+0x7a8], R58 ;  /* 0x0007a83a01007387 */ /* 0x0003e80000100800 */
[----:B0-----:R-:W4:Y:S01]  /*1c860*/  LDL.LU R33, [R1+0x798] ;  /* 0x0007980001217983 */ /* 0x001f220000300800 */
[----:B------:R-:W-:-:S03]  /*1c870*/  LEA.HI R8, R8, R21, RZ, 0x5 ;  /* 0x0000001508087211 */ /* 0x000fc600078f28ff */
[----:B------:R0:W-:Y:S04]  /*1c880*/  STL [R1+0x548], R57 ;  /* 0x0005483901007387 */ /* 0x0001e80000100800 */
[----:B--2---:R-:W2:Y:S04]  /*1c890*/  LDL.LU R18, [R1+0x7bc] ;  /* 0x0007bc0001127983 */ /* 0x004ea80000300800 */
[----:B------:R0:W-:Y:S04]  /*1c8a0*/  STL [R1+0x7a0], R56 ;  /* 0x0007a03801007387 */ /* 0x0001e80000100800 */
[----:B------:R-:W2:Y:S01]  /*1c8b0*/  LDL.LU R19, [R1+0x790] ;  /* 0x0007900001137983 */ /* 0x000ea20000300800 */
[----:B------:R-:W-:-:S03]  /*1c8c0*/  SHF.R.S32.HI R8, RZ, 0x5, R8 ;  /* 0x00000005ff087819 */ /* 0x000fc60000011408 */
[----:B------:R0:W-:Y:S04]  /*1c8d0*/  STL [R1+0x7c4], R61 ;  /* 0x0007c43d01007387 */ /* 0x0001e80000100800 */
[----:B------:R-:W2:Y:S04]  /*1c8e0*/  LDL.LU R16, [R1+0x7b4] ;  /* 0x0007b40001107983 */ /* 0x000ea80000300800 */
[----:B------:R-:W2:Y:S04]  /*1c8f0*/  LDL.LU R17, [R1+0x788] ;  /* 0x0007880001117983 */ /* 0x000ea80000300800 */
[----:B---3--:R-:W3:Y:S04]  /*1c900*/  LDL.LU R14, [R1+0x7ac] ;  /* 0x0007ac00010e7983 */ /* 0x008ee80000300800 */
[----:B------:R-:W3:Y:S01]  /*1c910*/  LDL.LU R15, [R1+0x780] ;  /* 0x00078000010f7983 */ /* 0x000ee20000300800 */
[----:B------:R-:W-:-:S03]  /*1c920*/  ISETP.NE.U32.AND P0, PT, R22, R8, PT ;  /* 0x000000081600720c */ /* 0x000fc60003f05070 */
        /* <DEDUP_REMOVED lines=12> */
[----:B----4-:R-:W4:Y:S04]  /*1c9f0*/  LDL.LU R22, [R1+0x774] ;  /* 0x0007740001167983 */ /* 0x010f280000300800 */
[----:B-1----:R-:W4:Y:S04]  /*1ca00*/  LDL.LU R23, [R1+0x748] ;  /* 0x0007480001177983 */ /* 0x002f280000300800 */
        /* <DEDUP_REMOVED lines=9> */
[----:B------:R-:W4:Y:S01]  /*1caa0*/  LDL.LU R61, [R1+0x720] ;  /* 0x00072000013d7983 */ /* 0x000f220000300800 */
[----:B------:R-:W-:-:S02]  /*1cab0*/  IADD3 R33, P6, R33, UR9, RZ ;  /* 0x0000000921217c10 */ /* 0x000fc4000ffde0ff */
[----:B--2---:R-:W-:-:S03]  /*1cac0*/  IADD3.X R18, R18, UR13, RZ, P1, !PT ;  /* 0x0000000d12127c10 */ /* 0x004fc60008ffe4ff */
[----:B------:R0:W-:Y:S01]  /*1cad0*/  STL [R1+0x798], R33 ;  /* 0x0007982101007387 */ /* 0x0001e20000100800 */
[----:B------:R-:W-:-:S03]  /*1cae0*/  IADD3 R19, P1, R19, UR9, RZ ;  /* 0x0000000913137c10 */ /* 0x000fc6000ff3e0ff */
[----:B------:R1:W-:Y:S01]  /*1caf0*/  STL [R1+0x7bc], R18 ;  /* 0x0007bc1201007387 */ /* 0x0003e20000100800 */
[----:B------:R-:W-:-:S03]  /*1cb00*/  IADD3.X R16, R16, UR13, RZ, P2, !PT ;  /* 0x0000000d10107c10 */ /* 0x000fc600097fe4ff */
[----:B------:R2:W-:Y:S01]  /*1cb10*/  STL [R1+0x790], R19 ;  /* 0x0007901301007387 */ /* 0x0005e20000100800 */
[----:B------:R-:W-:-:S03]  /*1cb20*/  IADD3 R17, P2, R17, UR9, RZ ;  /* 0x0000000911117c10 */ /* 0x000fc6000ff5e0ff */
[----:B------:R2:W-:Y:S01]  /*1cb30*/  STL [R1+0x7b4], R16 ;  /* 0x0007b41001007387 */ /* 0x0005e20000100800 */
[----:B---3--:R-:W-:-:S03]  /*1cb40*/  IADD3.X R14, R14, UR13, RZ, P3, !PT ;  /* 0x0000000d0e0e7c10 */ /* 0x008fc60009ffe4ff */
[----:B------:R3:W-:Y:S01]  /*1cb50*/  STL [R1+0x788], R17 ;  /* 0x0007881101007387 */ /* 0x0007e20000100800 */
[----:B------:R-:W-:-:S03]  /*1cb60*/  IADD3 R15, P3, R15, UR9, RZ ;  /* 0x000000090f0f7c10 */ /* 0x000fc6000ff7e0ff */
[----:B------:R3:W-:Y:S01]  /*1cb70*/  STL [R1+0x7ac], R14 ;  /* 0x0007ac0e01007387 */ /* 0x0007e20000100800 */
[----:B------:R-:W-:-:S03]  /*1cb80*/  IADD3.X R12, R12, UR13, RZ, P4, !PT ;  /* 0x0000000d0c0c7c10 */ /* 0x000fc6000a7fe4ff */
        /* <DEDUP_REMOVED lines=23> */
[----:B----4-:R-:W-:-:S03]  /*1cd00*/  IADD3.X R22, R22, UR13, RZ, P4, !PT ;  /* 0x0000000d16167c10 */ /* 0x010fc6000a7fe4ff */
        /* <DEDUP_REMOVED lines=20> */
[----:B0-----:R-:W4:Y:S01]  /*1ce50*/  LDL.LU R33, [R1+0x744] ;  /* 0x0007440001217983 */ /* 0x001f220000300800 */
[----:B------:R-:W-:-:S03]  /*1ce60*/  IADD3 R61, P3, R61, UR9, RZ ;  /* 0x000000093d3d7c10 */ /* 0x000fc6000ff7e0ff */
[----:B------:R0:W-:Y:S04]  /*1ce70*/  STL [R1+0x728], R57 ;  /* 0x0007283901007387 */ /* 0x0001e80000100800 */
[----:B-1----:R-:W4:Y:S04]  /*1ce80*/  LDL.LU R18, [R1+0x718] ;  /* 0x0007180001127983 */ /* 0x002f280000300800 */
[----:B------:R1:W-:Y:S04]  /*1ce90*/  STL [R1+0x74c], R56 ;  /* 0x00074c3801007387 */ /* 0x0003e80000100800 */
[----:B--2---:R-:W2:Y:S04]  /*1cea0*/  LDL.LU R19, [R1+0x73c] ;  /* 0x00073c0001137983 */ /* 0x004ea80000300800 */
[----:B------:R1:W-:Y:S04]  /*1ceb0*/  STL [R1+0x720], R61 ;  /* 0x0007203d01007387 */ /* 0x0003e80000100800 */
[----:B------:R-:W2:Y:S04]  /*1cec0*/  LDL.LU R16, [R1+0x710] ;  /* 0x0007100001107983 */ /* 0x000ea80000300800 */
[----:B---3--:R-:W3:Y:S04]  /*1ced0*/  LDL.LU R17, [R1+0x734] ;  /* 0x0007340001117983 */ /* 0x008ee80000300800 */
        /* <DEDUP_REMOVED lines=24> */
[----:B-1----:R-:W4:Y:S04]  /*1d060*/  LDL.LU R56, [R1+0x6a8] ;  /* 0x0006a80001387983 */ /* 0x002f280000300800 */
[----:B------:R-:W4:Y:S01]  /*1d070*/  LDL.LU R61, [R1+0x6cc] ;  /* 0x0006cc00013d7983 */ /* 0x000f220000300800 */
[----:B------:R-:W-:-:S02]  /*1d080*/  IADD3.X R33, R33, UR13, RZ, P4, !PT ;  /* 0x0000000d21217c10 */ /* 0x000fc4000a7fe4ff */
[----:B------:R-:W-:-:S03]  /*1d090*/  IADD3 R18, P4, R18, UR9, RZ ;  /* 0x0000000912127c10 */ /* 0x000fc6000ff9e0ff */
[----:B------:R0:W-:Y:S01]  /*1d0a0*/  STL [R1+0x744], R33 ;  /* 0x0007442101007387 */ /* 0x0001e20000100800 */
[----:B--2---:R-:W-:-:S03]  /*1d0b0*/  IADD3.X R19, R19, UR13, RZ, P5, !PT ;  /* 0x0000000d13137c10 */ /* 0x004fc6000affe4ff */
        /* <DEDUP_REMOVED lines=54> */
[----:B0-----:R-:W4:Y:S01]  /*1d420*/  LDL.LU R33, [R1+0x6a0] ;  /* 0x0006a00001217983 */ /* 0x001f220000300800 */
[----:B------:R-:W-:-:S03]  /*1d430*/  IADD3.X R61, R61, UR13, RZ, P1, !PT ;  /* 0x0000000d3d3d7c10 */ /* 0x000fc60008ffe4ff */
[----:B------:R0:W-:Y:S04]  /*1d440*/  STL [R1+0x6d4], R57 ;  /* 0x0006d43901007387 */ /* 0x0001e80000100800 */
[----:B-1----:R-:W4:Y:S04]  /*1d450*/  LDL.LU R18, [R1+0x6c4] ;  /* 0x0006c40001127983 */ /* 0x002f280000300800 */
[----:B------:R1:W-:Y:S04]  /*1d460*/  STL [R1+0x6a8], R56 ;  /* 0x0006a83801007387 */ /* 0x0003e80000100800 */
[----:B--2---:R-:W2:Y:S04]  /*1d470*/  LDL.LU R19, [R1+0x698] ;  /* 0x0006980001137983 */ /* 0x004ea80000300800 */
[----:B------:R1:W-:Y:S04]  /*1d480*/  STL [R1+0x6cc], R61 ;  /* 0x0006cc3d01007387 */ /* 0x0003e80000100800 */
        /* <DEDUP_REMOVED lines=28> */
[----:B------:R-:W-:-:S02]  /*1d650*/  IADD3 R33, P1, R33, UR9, RZ ;  /* 0x0000000921217c10 */ /* 0x000fc4000ff3e0ff */
[----:B------:R-:W-:-:S03]  /*1d660*/  IADD3.X R18, R18, UR13, RZ, P2, !PT ;  /* 0x0000000d12127c10 */ /* 0x000fc600097fe4ff */
[----:B------:R0:W-:Y:S01]  /*1d670*/  STL [R1+0x6a0], R33 ;  /* 0x0006a02101007387 */ /* 0x0001e20000100800 */
[----:B--2---:R-:W-:-:S03]  /*1d680*/  IADD3 R19, P2, R19, UR9, RZ ;  /* 0x0000000913137c10 */ /* 0x004fc6000ff5e0ff */
        /* <DEDUP_REMOVED lines=94> */
[----:B---3--:R-:W-:-:S03]  /*1dc70*/  IADD3 R16, P6, R16, UR9, RZ ;  /* 0x0000000910107c10 */ /* 0x008fc6000ffde0ff */
        /* <DEDUP_REMOVED lines=740> */
[----:B------:R-:W-:Y:S01]  /*20ac0*/  STL [R1+0x85c], R33 ;  /* 0x00085c2101007387 */ /* 0x000fe20000100800 */
[----:B--2---:R-:W-:-:S03]  /*20ad0*/  IADD3.X R19, R19, UR10, RZ, P4, !PT ;  /* 0x0000000a13137c10 */ /* 0x004fc6000a7fe4ff */
[----:B------:R-:W-:Y:S01]  /*20ae0*/  STL [R1+0x830], R18 ;  /* 0x0008301201007387 */ /* 0x000fe20000100800 */
[----:B---3--:R-:W-:-:S03]  /*20af0*/  IADD3 R16, P4, R16, UR5, RZ ;  /* 0x0000000510107c10 */ /* 0x008fc6000ff9e0ff */
[----:B------:R-:W-:Y:S01]  /*20b00*/  STL [R1+0x854], R19 ;  /* 0x0008541301007387 */ /* 0x000fe20000100800 */
[----:B------:R-:W-:-:S03]  /*20b10*/  IADD3.X R17, R17, UR10, RZ, P5, !PT ;  /* 0x0000000a11117c10 */ /* 0x000fc6000affe4ff */
[----:B------:R-:W-:Y:S01]  /*20b20*/  STL [R1+0x828], R16 ;  /* 0x0008281001007387 */ /* 0x000fe20000100800 */
[----:B------:R-:W-:-:S03]  /*20b30*/  IADD3 R14, P5, R14, UR5, RZ ;  /* 0x000000050e0e7c10 */ /* 0x000fc6000ffbe0ff */
[----:B------:R-:W-:Y:S01]  /*20b40*/  STL [R1+0x84c], R17 ;  /* 0x00084c1101007387 */ /* 0x000fe20000100800 */
[----:B------:R-:W-:-:S03]  /*20b50*/  IADD3.X R15, R15, UR10, RZ, P6, !PT ;  /* 0x0000000a0f0f7c10 */ /* 0x000fc6000b7fe4ff */
[----:B------:R-:W-:Y:S01]  /*20b60*/  STL [R1+0x820], R14 ;  /* 0x0008200e01007387 */ /* 0x000fe20000100800 */
[----:B------:R-:W-:-:S03]  /*20b70*/  IADD3 R12, P6, R12, UR5, RZ ;  /* 0x000000050c0c7c10 */ /* 0x000fc6000ffde0ff */
[----:B------:R-:W-:Y:S01]  /*20b80*/  STL [R1+0x844], R15 ;  /* 0x0008440f01007387 */ /* 0x000fe20000100800 */
[----:B----4-:R-:W-:-:S03]  /*20b90*/  IADD3.X R13, R13, UR10, RZ, P1, !PT ;  /* 0x0000000a0d0d7c10 */ /* 0x010fc60008ffe4ff */
[----:B------:R-:W-:Y:S01]  /*20ba0*/  STL [R1+0x818], R12 ;  /* 0x0008180c01007387 */ /* 0x000fe20000100800 */
[----:B------:R-:W-:-:S03]  /*20bb0*/  IADD3 R10, P1, R10, UR5, RZ ;  /* 0x000000050a0a7c10 */ /* 0x000fc6000ff3e0ff */
        /* <DEDUP_REMOVED lines=35> */
[----:B------:R-:W-:Y:S02]  /*20df0*/  IADD3.X R0, R0, UR10, RZ, P3, !PT ;  /* 0x0000000a00007c10 */ /* 0x000fe40009ffe4ff */
[----:B------:R-:W-:Y:S01]  /*20e00*/  IADD3.X R58, R58, UR10, RZ, P5, !PT ;  /* 0x0000000a3a3a7c10 */ /* 0x000fe2000affe4ff */
[----:B------:R-:W-:Y:S01]  /*20e10*/  STL [R1+0x7f4], R59 ;  /* 0x0007f43b01007387 */ /* 0x000fe20000100800 */
[----:B------:R-:W-:-:S03]  /*20e20*/  IADD3.X R57, R57, UR10, RZ, P6, !PT ;  /* 0x0000000a39397c10 */ /* 0x000fc6000b7fe4ff */
[----:B------:R-:W-:Y:S01]  /*20e30*/  STL [R1+0x7ec], R58 ;  /* 0x0007ec3a01007387 */ /* 0x000fe20000100800 */
[----:B------:R-:W-:-:S03]  /*20e40*/  IADD3.X R56, R56, UR10, RZ, P1, !PT ;  /* 0x0000000a38387c10 */ /* 0x000fc60008ffe4ff */
[----:B------:R-:W-:Y:S01]  /*20e50*/  STL [R1+0x7e4], R57 ;  /* 0x0007e43901007387 */ /* 0x000fe20000100800 */
[----:B------:R-:W-:-:S03]  /*20e60*/  IADD3.X R61, R61, UR10, RZ, P2, !PT ;  /* 0x0000000a3d3d7c10 */ /* 0x000fc600097fe4ff */
[----:B------:R0:W-:Y:S04]  /*20e70*/  STL [R1+0x7cc], R0 ;  /* 0x0007cc0001007387 */ /* 0x0001e80000100800 */
[----:B------:R2:W-:Y:S04]  /*20e80*/  STL [R1+0x7dc], R56 ;  /* 0x0007dc3801007387 */ /* 0x0005e80000100800 */
[----:B0-----:R2:W5:Y:S04]  /*20e90*/  LDL.LU R0, [R1+0xc44] ;  /* 0x000c440001007983 */ /* 0x0015680000300800 */
[----:B------:R2:W-:Y:S01]  /*20ea0*/  STL [R1+0x7d4], R61 ;  /* 0x0007d43d01007387 */ /* 0x0005e20000100800 */
[----:B------:R-:W-:Y:S05]  /*20eb0*/  @P0 BRA `(.L_x_1) ;  /* 0xfffffee8006c0947 */ /* 0x000fea000383ffff */
.L_x_0:
[----:B-12---:R-:W2:Y:S01]  /*20ec0*/  LDL.LU R61, [R1+0x70] ;  /* 0x00007000013d7983 */ /* 0x006ea20000300800 */
[----:B------:R-:W-:Y:S01]  /*20ed0*/  ULDC.64 UR26, c[0x0][0x228] ;  /* 0x00008a00001a7ab9 */ /* 0x000fe20000000a00 */
[----:B------:R-:W-:Y:S01]  /*20ee0*/  ULDC UR4, c[0x0][0x22c] ;  /* 0x00008b0000047ab9 */ /* 0x000fe20000000800 */
[----:B------:R-:W-:Y:S01]  /*20ef0*/  ULDC UR5, c[0x0][0x22c] ;  /* 0x00008b0000057ab9 */ /* 0x000fe20000000800 */
[----:B------:R-:W2:Y:S01]  /*20f00*/  LDL.LU R33, [R1+0x74] ;  /* 0x0000740001217983 */ /* 0x000ea20000300800 */
[----:B------:R-:W-:Y:S01]  /*20f10*/  ULDC.64 UR8, c[0x0][0x228] ;  /* 0x00008a0000087ab9 */ /* 0x000fe20000000a00 */
[----:B------:R-:W-:Y:S01]  /*20f20*/  ULDC.64 UR28, c[0x0][0x228] ;  /* 0x00008a00001c7ab9 */ /* 0x000fe20000000a00 */
[----:B------:R-:W-:Y:S01]  /*20f30*/  ULDC UR10, c[0x0][0x248] ;  /* 0x00009200000a7ab9 */ /* 0x000fe20000000800 */
[----:B------:R-:W3:Y:S01]  /*20f40*/  LDL.LU R59, [R1+0x78] ;  /* 0x00007800013b7983 */ /* 0x000ee20000300800 */
[----:B------:R-:W-:Y:S01]  /*20f50*/  ULDC.64 UR12, c[0x0][0x228] ;  /* 0x00008a00000c7ab9 */ /* 0x000fe20000000a00 */
[----:B------:R-:W-:Y:S01]  /*20f60*/  ULDC.64 UR16, c[0x0][0x228] ;  /* 0x00008a0000107ab9 */ /* 0x000fe20000000a00 */
[----:B------:R-:W-:Y:S01]  /*20f70*/  ULDC.64 UR14, c[0x0][0x228] ;  /* 0x00008a00000e7ab9 */ /* 0x000fe20000000a00 */
[----:B------:R-:W3:Y:S01]  /*20f80*/  LDL.LU R58, [R1+0x7c] ;  /* 0x00007c00013a7983 */ /* 0x000ee20000300800 */
[----:B------:R-:W-:Y:S01]  /*20f90*/  ULDC.64 UR20, c[0x0][0x228] ;  /* 0x00008a0000147ab9 */ /* 0x000fe20000000a00 */
[----:B------:R-:W-:Y:S01]  /*20fa0*/  ULDC.64 UR18, c[0x0][0x228] ;  /* 0x00008a0000127ab9 */ /* 0x000fe20000000a00 */
[----:B------:R-:W-:Y:S01]  /*20fb0*/  ULDC.64 UR24, c[0x0][0x228] ;  /* 0x00008a0000187ab9 */ /* 0x000fe20000000a00 */
[----:B------:R-:W4:Y:S01]  /*20fc0*/  LDL.LU R57, [R1+0x90] ;  /* 0x0000900001397983 */ /* 0x000f220000300800 */
[----:B------:R-:W-:-:S03]  /*20fd0*/  ULDC.64 UR22, c[0x0][0x228] ;  /* 0x00008a0000167ab9 */ /* 0x000fc60000000a00 */
        /* <DEDUP_REMOVED lines=53> */
[----:B-----5:R-:W-:Y:S01]  /*21330*/  STL [R1+0xc94], R0 ;  /* 0x000c940001007387 */ /* 0x020fe20000100800 */
[----:B--2---:R-:W-:-:S05]  /*21340*/  F2FP.SATFINITE.E5M2.F32.PACK_AB_MERGE_C R33, R33, R61, RZ ;  /* 0x0000003d2121723e */ /* 0x004fca00048060ff */
[----:B------:R4:W-:Y:S01]  /*21350*/  STL [R1+0xc98], R33 ;  /* 0x000c982101007387 */ /* 0x0009e20000100800 */
[----:B---3--:R-:W-:-:S05]  /*21360*/  F2FP.SATFINITE.E5M2.F32.PACK_AB_MERGE_C R2, R58, R59, RZ ;  /* 0x0000003b3a02723e */ /* 0x008fca00048060ff */
[----:B------:R0:W-:Y:S01]  /*21370*/  STL [R1+0x7c], R2 ;  /* 0x00007c0201007387 */ /* 0x0001e20000100800 */
[----:B----4-:R-:W-:-:S05]  /*21380*/  F2FP.SATFINITE.E5M2.F32.PACK_AB_MERGE_C R33, R56, R57, RZ ;  /* 0x000000393821723e */ /* 0x010fca00048060ff */
[----:B------:R1:W-:Y:S01]  /*21390*/  STL [R1+0x78], R33 ;  /* 0x0000782101007387 */ /* 0x0003e20000100800 */
[----:B------:R-:W-:-:S05]  /*213a0*/  F2FP.SATFINITE.E5M2.F32.PACK_AB_MERGE_C R0, R54, R55, RZ ;  /* 0x000000373600723e */ /* 0x000fca00048060ff */
[----:B------:R2:W-:Y:S01]  /*213b0*/  STL [R1+0x440], R0 ;  /* 0x0004400001007387 */ /* 0x0005e20000100800 */
[----:B0-----:R-:W-:-:S05]  /*213c0*/  F2FP.SATFINITE.E5M2.F32.PACK_AB_MERGE_C R2, R52, R53, RZ ;  /* 0x000000353402723e */ /* 0x001fca00048060ff */
[----:B------:R0:W-:Y:S01]  /*213d0*/  STL [R1+0xb0], R2 ;  /* 0x0000b00201007387 */ /* 0x0001e20000100800 */
[----:B-1----:R-:W-:-:S05]  /*213e0*/  F2FP.SATFINITE.E5M2.F32.PACK_AB_MERGE_C R33, R50, R51, RZ ;  /* 0x000000333221723e */ /* 0x002fca00048060ff */
[----:B------:R1:W-:Y:S01]  /*213f0*/  STL [R1+0xb8], R33 ;  /* 0x0000b82101007387 */ /* 0x0003e20000100800 */
[----:B--2---:R-:W-:-:S05]  /*21400*/  F2FP.SATFINITE.E5M2.F32.PACK_AB_MERGE_C R0, R48, R49, RZ ;  /* 0x000000313000723e */ /* 0x004fca00048060ff */
        /* <DEDUP_REMOVED lines=10> */
[----:B------:R-:W-:Y:S01]  /*214b0*/  STL [R1+0x110], R33 ;  /* 0x0001102101007387 */ /* 0x000fe20000100800 */
[----:B--2---:R-:W-:-:S05]  /*214c0*/  F2FP.SATFINITE.E5M2.F32.PACK_AB_MERGE_C R0, R36, R37, RZ ;  /* 0x000000252400723e */ /* 0x004fca00048060ff */
[----:B------:R1:W-:Y:S01]  /*214d0*/  STL [R1+0xfc], R0 ;  /* 0x0000fc0001007387 */ /* 0x0003e20000100800 */
[----:B0-----:R-:W-:-:S05]  /*214e0*/  F2FP.SATFINITE.E5M2.F32.PACK_AB_MERGE_C R2, R34, R35, RZ ;  /* 0x000000232202723e */ /* 0x001fca00048060ff */
[----:B------:R0:W-:Y:S01]  /*214f0*/  STL [R1+0x118], R2 ;  /* 0x0001180201007387 */ /* 0x0001e20000100800 */
[----:B------:R-:W-:-:S05]  /*21500*/  F2FP.SATFINITE.E5M2.F32.PACK_AB_MERGE_C R31, R31, R32, RZ ;  /* 0x000000201f1f723e */ /* 0x000fca00048060ff */
[----:B------:R-:W-:Y:S01]  /*21510*/  STL [R1+0x114], R31 ;  /* 0x0001141f01007387 */ /* 0x000fe20000100800 */
[----:B-1----:R-:W-:-:S05]  /*21520*/  F2FP.SATFINITE.E5M2.F32.PACK_AB_MERGE_C R0, R29, R30, RZ ;  /* 0x0000001e1d00723e */ /* 0x002fca00048060ff */
        /* <DEDUP_REMOVED lines=23> */
[----:B-1----:R-:W-:-:S03]  /*216a0*/  F2FP.SATFINITE.E5M2.F32.PACK_AB_MERGE_C R0, R5, R6, RZ ;  /* 0x000000060500723e */ /* 0x002fc600048060ff */
[----:B------:R-:W2:Y:S04]  /*216b0*/  LDL.LU R33, [R1+0x42c] ;  /* 0x00042c0001217983 */ /* 0x000ea80000300800 */
[----:B------:R1:W-:Y:S01]  /*216c0*/  STL [R1+0x20c], R0 ;  /* 0x00020c0001007387 */ /* 0x0003e20000100800 */
[----:B0-----:R-:W-:-:S03]  /*216d0*/  F2FP.SATFINITE.E5M2.F32.PACK_AB_MERGE_C R2, R3, R4, RZ ;  /* 0x000000040302723e */ /* 0x001fc600048060ff */
[----:B-1----:R-:W3:Y:S04]  /*216e0*/  LDL.LU R0, [R1+0x3d0] ;  /* 0x0003d00001007983 */ /* 0x002ee80000300800 */
[----:B------:R-:W-:Y:S01]  /*216f0*/  STL [R1+0x208], R2 ;  /* 0x0002080201007387 */ /* 0x000fe20000100800 */
[----:B------:R-:W-:Y:S06]  /*21700*/  BAR.SYNC.DEFER_BLOCKING 0x0 ;  /* 0x0000000000007b1d */ /* 0x000fec0000010000 */
[----:B---3--:R0:W-:Y:S04]  /*21710*/  STL [R1+0xcfc], R0 ;  /* 0x000cfc0001007387 */ /* 0x0081e80000100800 */
[----:B0-----:R-:W2:Y:S04]  /*21720*/  LDL.LU R0, [R1+0x428] ;  /* 0x0004280001007983 */ /* 0x001ea80000300800 */
        /* <DEDUP_REMOVED lines=59> */
[----:B--2---:R-:W-:-:S03]  /*21ae0*/  F2FP.SATFINITE.E5M2.F32.PACK_AB_MERGE_C R33, R33, R0, RZ ;  /* 0x000000002121723e */ /* 0x004fc600048060ff */
[----:B------:R-:W2:Y:S04]  /*21af0*/  LDL.LU R0, [R1+0xcfc] ;  /* 0x000cfc0001007983 */ /* 0x000ea80000300800 */
[----:B------:R2:W-:Y:S01]  /*21b00*/  STL [R1+0x420], R33 ;  /* 0x0004202101007387 */ /* 0x0005e20000100800 */
[----:B---3--:R-:W-:Y:S02]  /*21b10*/  F2FP.SATFINITE.E5M2.F32.PACK_AB_MERGE_C R31, R31, R32, RZ ;  /* 0x000000201f1f723e */ /* 0x008fe400048060ff */
[----:B----4-:R-:W-:Y:S02]  /*21b20*/  F2FP.SATFINITE.E5M2.F32.PACK_AB_MERGE_C R25, R25, R26, RZ ;  /* 0x0000001a1919723e */ /* 0x010fe400048060ff */
[----:B------:R-:W-:Y:S02]  /*21b30*/  F2FP.SATFINITE.E5M2.F32.PACK_AB_MERGE_C R19, R19, R20, RZ ;  /* 0x000000141313723e */ /* 0x000fe400048060ff */
[----:B------:R-:W-:-:S02]  /*21b40*/  F2FP.SATFINITE.E5M2.F32.PACK_AB_MERGE_C R13, R13, R14, RZ ;  /* 0x0000000e0d0d723e */ /* 0x000fc400048060ff */
[----:B------:R-:W-:Y:S02]  /*21b50*/  F2FP.SATFINITE.E5M2.F32.PACK_AB_MERGE_C R7, R7, R8, RZ ;  /* 0x000000080707723e */ /* 0x000fe400048060ff */
[----:B--2---:R-:W-:Y:S02]  /*21b60*/  F2FP.SATFINITE.E5M2.F32.PACK_AB_MERGE_C R33, R2, R0, RZ ;  /* 0x000000000221723e */ /* 0x004fe400048060ff */
[----:B------:R-:W-:Y:S02]  /*21b70*/  F2FP.SATFINITE.E5M2.F32.PACK_AB_MERGE_C R2, R61, R60, RZ ;  /* 0x0000003c3d02723e */ /* 0x000fe400048060ff */
[----:B------:R-:W-:Y:S01]  /*21b80*/  F2FP.SATFINITE.E5M2.F32.PACK_AB_MERGE_C R0, R58, R59, RZ ;  /* 0x0000003b3a00723e */ /* 0x000fe200048060ff */
[----:B------:R0:W-:Y:S04]  /*21b90*/  STL [R1+0x3d0], R33 ;  /* 0x0003d02101007387 */ /* 0x0001e80000100800 */
[----:B------:R1:W-:Y:S04]  /*21ba0*/  STL [R1+0x3d4], R2 ;  /* 0x0003d40201007387 */ /* 0x0003e80000100800 */
[----:B------:R2:W-:Y:S01]  /*21bb0*/  STL [R1+0x14], R0 ;  /* 0x0000140001007387 */ /* 0x0005e20000100800 */
[----:B0-----:R-:W-:-:S02]  /*21bc0*/  F2FP.SATFINITE.E5M2.F32.PACK_AB_MERGE_C R33, R56, R57, RZ ;  /* 0x000000393821723e */ /* 0x001fc400048060ff */
[----:B-1----:R-:W-:-:S03]  /*21bd0*/  F2FP.SATFINITE.E5M2.F32.PACK_AB_MERGE_C R2, R54, R55, RZ ;  /* 0x000000373602723e */ /* 0x002fc600048060ff */
[----:B------:R0:W-:Y:S01]  /*21be0*/  STL [R1+0x10], R33 ;  /* 0x0000102101007387 */ /* 0x0001e20000100800 */
[----:B--2---:R-:W-:-:S03]  /*21bf0*/  F2FP.SATFINITE.E5M2.F32.PACK_AB_MERGE_C R0, R52, R53, RZ ;  /* 0x000000353400723e */ /* 0x004fc600048060ff */
[----:B------:R1:W-:Y:S04]  /*21c00*/  STL [R1+0x1c], R2 ;  /* 0x00001c0201007387 */ /* 0x0003e80000100800 */
[----:B------:R2:W-:Y:S01]  /*21c10*/  STL [R1+0x18], R0 ;  /* 0x0000180001007387 */ /* 0x0005e20000100800 */
[----:B0-----:R-:W-:Y:S02]  /*21c20*/  F2FP.SATFINITE.E5M2.F32.PACK_AB_MERGE_C R33, R50, R51, RZ ;  /* 0x000000333221723e */ /* 0x001fe400048060ff */
        /* <DEDUP_REMOVED lines=13> */
[----:B------:R-:W-:Y:S01]  /*21d00*/  STL [R1+0x98], R33 ;  /* 0x0000982101007387 */ /* 0x000fe20000100800 */
[----:B--2---:R-:W-:-:S03]  /*21d10*/  F2FP.SATFINITE.E5M2.F32.PACK_AB_MERGE_C R0, R34, R35, RZ ;  /* 0x000000232200723e */ /* 0x004fc600048060ff */
[----:B------:R0:W-:Y:S04]  /*21d20*/  STL [R1+0x34], R2 ;  /* 0x0000340201007387 */ /* 0x0001e80000100800 */
[----:B------:R1:W-:Y:S01]  /*21d30*/  STL [R1+0x94], R0 ;  /* 0x0000940001007387 */ /* 0x0003e20000100800 */
[----:B0-----:R-:W-:-:S03]  /*21d40*/  F2FP.SATFINITE.E5M2.F32.PACK_AB_MERGE_C R2, R29, R30, RZ ;  /* 0x0000001e1d02723e */ /* 0x001fc600048060ff */
[----:B------:R-:W-:Y:S01]  /*21d50*/  STL [R1+0x30], R31 ;  /* 0x0000301f01007387 */ /* 0x000fe20000100800 */
[----:B-1----:R-:W-:-:S03]  /*21d60*/  F2FP.SATFINITE.E5M2.F32.PACK_AB_MERGE_C R0, R27, R28, RZ ;  /* 0x0000001c1b00723e */ /* 0x002fc600048060ff */
        /* <DEDUP_REMOVED lines=18> */
[----:B------:R0:W-:Y:S01]  /*21e90*/  STL [R1+0x17c], R7 ;  /* 0x00017c0701007387 */ /* 0x0001e20000100800 */
[----:B-1----:R-:W-:-:S03]  /*21ea0*/  F2FP.SATFINITE.E5M2.F32.PACK_AB_MERGE_C R0, R3, R4, RZ ;  /* 0x000000040300723e */ /* 0x002fc600048060ff */
[----:B------:R-:W2:Y:S04]  /*21eb0*/  LDL.LU R43, [R1+0x400] ;  /* 0x00040000012b7983 */ /* 0x000ea80000300800 */
[----:B------:R-:W-:Y:S04]  /*21ec0*/  STL [R1+0x1b4], R2 ;  /* 0x0001b40201007387 */ /* 0x000fe80000100800 */
[----:B------:R-:W2:Y:S04]  /*21ed0*/  LDL.LU R42, [R1+0x404] ;  /* 0x00040400012a7983 */ /* 0x000ea80000300800 */
[----:B------:R2:W-:Y:S04]  /*21ee0*/  STL [R1+0x1b0], R0 ;  /* 0x0001b00001007387 */ /* 0x0005e80000100800 */
        /* <DEDUP_REMOVED lines=35> */
[----:B------:R-:W4:Y:S04]  /*22120*/  LDL.LU R5, [R1+0x274] ;  /* 0x0002740001057983 */ /* 0x000f280000300800 */
[----:B------:R-:W4:Y:S04]  /*22130*/  LDL.LU R4, [R1+0x278] ;  /* 0x0002780001047983 */ /* 0x000f280000300800 */
[----:B------:R-:W4:Y:S01]  /*22140*/  LDL.LU R3, [R1+0x27c] ;  /* 0x00027c0001037983 */ /* 0x000f220000300800 */
[----:B--2---:R-:W-:-:S05]  /*22150*/  F2FP.SATFINITE.E5M2.F32.PACK_AB_MERGE_C R0, R42, R43, RZ ;  /* 0x0000002b2a00723e */ /* 0x004fca00048060ff */
[----:B------:R0:W-:Y:S01]  /*22160*/  STL [R1+0x1d4], R0 ;  /* 0x0001d40001007387 */ /* 0x0001e20000100800 */
[----:B---3--:R-:W-:Y:S02]  /*22170*/  F2FP.SATFINITE.E5M2.F32.PACK_AB_MERGE_C R33, R40, R41, RZ ;  /* 0x000000292821723e */ /* 0x008fe400048060ff */
[----:B----4-:R-:W-:-:S03]  /*22180*/  F2FP.SATFINITE.E5M2.F32.PACK_AB_MERGE_C R2, R38, R39, RZ ;  /* 0x000000272602723e */ /* 0x010fc600048060ff */
[----:B------:R-:W-:Y:S04]  /*22190*/  STL [R1+0x1d0], R33 ;  /* 0x0001d02101007387 */ /* 0x000fe80000100800 */
[----:B------:R-:W-:Y:S01]  /*221a0*/  STL [R1+0x204], R2 ;  /* 0x0002040201007387 */ /* 0x000fe20000100800 */
[----:B0-----:R-:W-:Y:S02]  /*221b0*/  F2FP.SATFINITE.E5M2.F32.PACK_AB_MERGE_C R0, R36, R37, RZ ;  /* 0x000000252400723e */ /* 0x001fe400048060ff */
[----:B------:R-:W-:-:S05]  /*221c0*/  F2FP.SATFINITE.E5M2.F32.PACK_AB_MERGE_C R27, R27, R35, RZ ;  /* 0x000000231b1b723e */ /* 0x000fca00048060ff */
[----:B------:R-:W-:Y:S01]  /*221d0*/  STL [R1+0xc9c], R27 ;  /* 0x000c9c1b01007387 */ /* 0x000fe20000100800 */
[----:B------:R-:W-:-:S03]  /*221e0*/  F2FP.SATFINITE.E5M2.F32.PACK_AB_MERGE_C R60, R32, R34, RZ ;  /* 0x00000022203c723e */ /* 0x000fc600048060ff */
[----:B------:R0:W-:Y:S01]  /*221f0*/  STL [R1+0x200], R0 ;  /* 0x0002000001007387 */ /* 0x0001e20000100800 */
[----:B------:R-:W-:-:S03]  /*22200*/  F2FP.SATFINITE.E5M2.F32.PACK_AB_MERGE_C R43, R30, R31, RZ ;  /* 0x0000001f1e2b723e */ /* 0x000fc600048060ff */
[----:B------:R-:W-:Y:S01]  /*22210*/  STL [R1+0xca0], R60 ;  /* 0x000ca03c01007387 */ /* 0x000fe20000100800 */
[----:B0-----:R-:W-:-:S03]  /*22220*/  F2FP.SATFINITE.E5M2.F32.PACK_AB_MERGE_C R0, R28, R29, RZ ;  /* 0x0000001d1c00723e */ /* 0x001fc600048060ff */
[----:B------:R-:W-:Y:S04]  /*22230*/  STL [R1+0xca4], R43 ;  /* 0x000ca42b01007387 */ /* 0x000fe80000100800 */
[----:B------:R0:W-:Y:S01]  /*22240*/  STL [R1+0x4], R0 ;  /* 0x0000040001007387 */ /* 0x0001e20000100800 */
[----:B------:R-:W-:Y:S02]  /*22250*/  F2FP.SATFINITE.E5M2.F32.PACK_AB_MERGE_C R25, R25, R26, RZ ;  /* 0x0000001a1919723e */ /* 0x000fe400048060ff */
[----:B------:R-:W-:-:S03]  /*22260*/  F2FP.SATFINITE.E5M2.F32.PACK_AB_MERGE_C R2, R23, R24, RZ ;  /* 0x000000181702723e */ /* 0x000fc600048060ff */
[----:B------:R1:W-:Y:S04]  /*22270*/  STL [R1], R25 ;  /* 0x0000001901007387 */ /* 0x0003e80000100800 */
[----:B------:R2:W-:Y:S01]  /*22280*/  STL [R1+0xc], R2 ;  /* 0x00000c0201007387 */ /* 0x0005e20000100800 */
[----:B0-----:R-:W-:Y:S02]  /*22290*/  F2FP.SATFINITE.E5M2.F32.PACK_AB_MERGE_C R0, R21, R22, RZ ;  /* 0x000000161500723e */ /* 0x001fe400048060ff */
[----:B------:R-:W-:-:S05]  /*222a0*/  F2FP.SATFINITE.E5M2.F32.PACK_AB_MERGE_C R61, R19, R20, RZ ;  /* 0x00000014133d723e */ /* 0x000fca00048060ff */
[----:B------:R-:W-:Y:S01]  /*222b0*/  STL [R1+0xca8], R61 ;  /* 0x000ca83d01007387 */ /* 0x000fe20000100800 */
[----:B------:R-:W-:-:S03]  /*222c0*/  F2FP.SATFINITE.E5M2.F32.PACK_AB_MERGE_C R59, R17, R18, RZ ;  /* 0x00000012113b723e */ /* 0x000fc600048060ff */
[----:B------:R0:W-:Y:S01]  /*222d0*/  STL [R1+0x8], R0 ;  /* 0x0000080001007387 */ /* 0x0001e20000100800 */
[----:B------:R-:W-:-:S03]  /*222e0*/  F2FP.SATFINITE.E5M2.F32.PACK_AB_MERGE_C R24, R15, R16, RZ ;  /* 0x000000100f18723e */ /* 0x000fc600048060ff */
[----:B------:R-:W-:Y:S01]  /*222f0*/  STL [R1+0xcac], R59 ;  /* 0x000cac3b01007387 */ /* 0x000fe20000100800 */
        /* <DEDUP_REMOVED lines=8> */
[----:B-1----:R-:W-:-:S03]  /*22380*/  F2FP.SATFINITE.E5M2.F32.PACK_AB_MERGE_C R25, R5, R6, RZ ;  /* 0x000000060519723e */ /* 0x002fc600048060ff */
[----:B------:R-:W-:Y:S04]  /*22390*/  STL [R1+0xcc0], R26 ;  /* 0x000cc01a01007387 */ /* 0x000fe80000100800 */
[----:B------:R-:W-:Y:S04]  /*223a0*/  STL [R1+0xcc4], R25 ;  /* 0x000cc41901007387 */ /* 0x000fe80000100800 */
[----:B------:R-:W3:Y:S04]  /*223b0*/  LDL.LU R48, [R1+0x260] ;  /* 0x0002600001307983 */ /* 0x000ee80000300800 */
[----:B------:R-:W3:Y:S04]  /*223c0*/  LDL.LU R20, [R1+0x264] ;  /* 0x0002640001147983 */ /* 0x000ee80000300800 */
[----:B------:R-:W4:Y:S04]  /*223d0*/  LDL.LU R47, [R1+0x268] ;  /* 0x00026800012f7983 */ /* 0x000f280000300800 */
[----:B------:R-:W4:Y:S04]  /*223e0*/  LDL.LU R39, [R1+0x26c] ;  /* 0x00026c0001277983 */ /* 0x000f280000300800 */
        /* <DEDUP_REMOVED lines=20> */
[----:B------:R-:W0:Y:S04]  /*22530*/  LDL.LU R14, [R1+0x3e0] ;  /* 0x0003e000010e7983 */ /* 0x000e280000300800 */
[----:B------:R-:W0:Y:S04]  /*22540*/  LDL.LU R13, [R1+0x3e4] ;  /* 0x0003e400010d7983 */ /* 0x000e280000300800 */
[----:B------:R-:W2:Y:S04]  /*22550*/  LDL.LU R12, [R1+0x3e8] ;  /* 0x0003e800010c7983 */ /* 0x000ea80000300800 */
[----:B------:R-:W2:Y:S04]  /*22560*/  LDL.LU R11, [R1+0x3ec] ;  /* 0x0003ec00010b7983 */ /* 0x000ea80000300800 */
[----:B------:R-:W2:Y:S04]  /*22570*/  LDL.LU R10, [R1+0x210] ;  /* 0x00021000010a7983 */ /* 0x000ea80000300800 */
[----:B------:R-:W2:Y:S04]  /*22580*/  LDL.LU R9, [R1+0x214] ;  /* 0x0002140001097983 */ /* 0x000ea80000300800 */
[----:B------:R-:W2:Y:S04]  /*22590*/  LDL.LU R8, [R1+0x218] ;  /* 0x0002180001087983 */ /* 0x000ea80000300800 */
[----:B------:R-:W2:Y:S04]  /*225a0*/  LDL.LU R7, [R1+0x21c] ;  /* 0x00021c0001077983 */ /* 0x000ea80000300800 */
[----:B------:R-:W2:Y:S04]  /*225b0*/  LDL.LU R6, [R1+0x1f0] ;  /* 0x0001f00001067983 */ /* 0x000ea80000300800 */
[----:B------:R-:W2:Y:S01]  /*225c0*/  LDL.LU R5, [R1+0x1f4] ;  /* 0x0001f40001057983 */ /* 0x000ea20000300800 */
[----:B------:R-:W-:-:S03]  /*225d0*/  F2FP.SATFINITE.E5M2.F32.PACK_AB_MERGE_C R29, R3, R4, RZ ;  /* 0x00000004031d723e */ /* 0x000fc600048060ff */
[----:B------:R-:W2:Y:S04]  /*225e0*/  LDL.LU R4, [R1+0x1f8] ;  /* 0x0001f80001047983 */ /* 0x000ea80000300800 */
[----:B------:R-:W2:Y:S04]  /*225f0*/  LDL.LU R3, [R1+0x1fc] ;  /* 0x0001fc0001037983 */ /* 0x000ea80000300800 */
[----:B------:R-:W-:Y:S01]  /*22600*/  STL [R1+0xcc8], R29 ;  /* 0x000cc81d01007387 */ /* 0x000fe20000100800 */
[----:B---3--:R-:W-:Y:S02]  /*22610*/  F2FP.SATFINITE.E5M2.F32.PACK_AB_MERGE_C R20, R20, R48, RZ ;  /* 0x000000301414723e */ /* 0x008fe400048060ff */
[----:B----4-:R-:W-:-:S03]  /*22620*/  F2FP.SATFINITE.E5M2.F32.PACK_AB_MERGE_C R39, R39, R47, RZ ;  /* 0x0000002f2727723e */ /* 0x010fc600048060ff */
[----:B------:R-:W-:Y:S01]  /*22630*/  STL [R1+0xccc], R20 ;  /* 0x000ccc1401007387 */ /* 0x000fe20000100800 */
[----:B--2---:R-:W-:-:S03]  /*22640*/  F2FP.SATFINITE.E5M2.F32.PACK_AB_MERGE_C R37, R37, R46, RZ ;  /* 0x0000002e2525723e */ /* 0x004fc600048060ff */
        /* <DEDUP_REMOVED lines=19> */
[----:B0-----:R-:W-:-:S03]  /*22780*/  F2FP.SATFINITE.E5M2.F32.PACK_AB_MERGE_C R0, R13, R14, RZ ;  /* 0x0000000e0d00723e */ /* 0x001fc600048060ff */
[----:B------:R0:W-:Y:S04]  /*22790*/  STL [R1+0x150], R2 ;  /* 0x0001500201007387 */ /* 0x0001e80000100800 */
[----:B------:R1:W-:Y:S01]  /*227a0*/  STL [R1+0x11c], R0 ;  /* 0x00011c0001007387 */ /* 0x0003e20000100800 */
[----:B------:R-:W-:Y:S02]  /*227b0*/  F2FP.SATFINITE.E5M2.F32.PACK_AB_MERGE_C R11, R11, R12, RZ ;  /* 0x0000000c0b0b723e */ /* 0x000fe400048060ff */
[----:B0-----:R-:W-:-:S03]  /*227c0*/  F2FP.SATFINITE.E5M2.F32.PACK_AB_MERGE_C R2, R9, R10, RZ ;  /* 0x0000000a0902723e */ /* 0x001fc600048060ff */
[----:B------:R-:W-:Y:S01]  /*227d0*/  STL [R1+0x178], R11 ;  /* 0x0001780b01007387 */ /* 0x000fe20000100800 */
[----:B-1----:R-:W-:-:S03]  /*227e0*/  F2FP.SATFINITE.E5M2.F32.PACK_AB_MERGE_C R0, R7, R8, RZ ;  /* 0x000000080700723e */ /* 0x002fc600048060ff */
[----:B------:R-:W-:Y:S01]  /*227f0*/  STL [R1+0x174], R2 ;  /* 0x0001740201007387 */ /* 0x000fe20000100800 */
[----:B------:R-:W-:-:S05]  /*22800*/  F2FP.SATFINITE.E5M2.F32.PACK_AB_MERGE_C R7, R5, R6, RZ ;  /* 0x000000060507723e */ /* 0x000fca00048060ff */
[----:B------:R0:W-:Y:S01]  /*22810*/  STL [R1+0xcf8], R7 ;  /* 0x000cf80701007387 */ /* 0x0001e20000100800 */
[----:B------:R-:W-:-:S03]  /*22820*/  F2FP.SATFINITE.E5M2.F32.PACK_AB_MERGE_C R5, R3, R4, RZ ;  /* 0x000000040305723e */ /* 0x000fc600048060ff */
[----:B------:R1:W-:Y:S04]  /*22830*/  STL [R1+0x19c], R0 ;  /* 0x00019c0001007387 */ /* 0x0003e80000100800 */
[----:B0-----:R-:W2:Y:S04]  /*22840*/  LDL.LU R7, [R1+0x1e0] ;  /* 0x0001e00001077983 */ /* 0x001ea80000300800 */
[----:B------:R-:W2:Y:S04]  /*22850*/  LDL.LU R3, [R1+0x1e4] ;  /* 0x0001e40001037983 */ /* 0x000ea80000300800 */
        /* <DEDUP_REMOVED lines=59> */
[----:B------:R-:W2:Y:S01]  /*22c10*/  LDL.LU R7, [R1+0xcf8] ;  /* 0x000cf80001077983 */ /* 0x000ea20000300800 */
[----:B---3--:R-:W-:-:S03]  /*22c20*/  F2FP.SATFINITE.E5M2.F32.PACK_AB_MERGE_C R2, R2, R45, RZ ;  /* 0x0000002d0202723e */ /* 0x008fc600048060ff */
[----:B------:R-:W3:Y:S01]  /*22c30*/  LDL.LU R45, [R1+0xcf4] ;  /* 0x000cf400012d7983 */ /* 0x000ee20000300800 */
[----:B----4-:R-:W-:-:S03]  /*22c40*/  F2FP.SATFINITE.E5M2.F32.PACK_AB_MERGE_C R4, R4, R47, RZ ;  /* 0x0000002f0404723e */ /* 0x010fc600048060ff */
[----:B------:R-:W4:Y:S01]  /*22c50*/  LDL.LU R47, [R1+0xcf0] ;  /* 0x000cf000012f7983 */ /* 0x000f220000300800 */
[----:B------:R-:W-:-:S03]  /*22c60*/  F2FP.SATFINITE.E5M2.F32.PACK_AB_MERGE_C R6, R6, R54, RZ ;  /* 0x000000360606723e */ /* 0x000fc600048060ff */
[----:B------:R-:W3:Y:S01]  /*22c70*/  LDL.LU R54, [R1+0xcec] ;  /* 0x000cec0001367983 */ /* 0x000ee20000300800 */
[----:B------:R-:W-:-:S03]  /*22c80*/  F2FP.SATFINITE.E5M2.F32.PACK_AB_MERGE_C R8, R8, R56, RZ ;  /* 0x000000380808723e */ /* 0x000fc600048060ff */
        /* <DEDUP_REMOVED lines=36> */
[----:B------:R-:W2:Y:S01]  /*22ed0*/  LDL.LU R60, [R1+0xca0] ;  /* 0x000ca000013c7983 */ /* 0x000ea20000300800 */
[----:B------:R-:W-:-:S03]  /*22ee0*/  F2FP.SATFINITE.E5M2.F32.PACK_AB_MERGE_C R44, R44, R27, RZ ;  /* 0x0000001b2c2c723e */ /* 0x000fc600048060ff */
[----:B------:R-:W4:Y:S01]  /*22ef0*/  LDL.LU R27, [R1+0xc9c] ;  /* 0x000c9c00011b7983 */ /* 0x000f220000300800 */
[----:B------:R-:W-:-:S03]  /*22f00*/  F2FP.SATFINITE.E5M2.F32.PACK_AB_MERGE_C R46, R46, R33, RZ ;  /* 0x000000212e2e723e */ /* 0x000fc600048060ff */
[----:B------:R-:W3:Y:S01]  /*22f10*/  LDL.LU R33, [R1+0xc98] ;  /* 0x000c980001217983 */ /* 0x000ee20000300800 */
[----:B------:R-:W-:-:S03]  /*22f20*/  F2FP.SATFINITE.E5M2.F32.PACK_AB_MERGE_C R48, R48, R0, RZ ;  /* 0x000000003030723e */ /* 0x000fc600048060ff */
[----:B------:R-:W2:Y:S01]  /*22f30*/  LDL.LU R0, [R1+0xc94] ;  /* 0x000c940001007983 */ /* 0x000ea20000300800 */
[----:B------:R-:W-:Y:S02]  /*22f40*/  F2FP.SATFINITE.E5M2.F32.PACK_AB_MERGE_C R49, R49, R52, RZ ;  /* 0x000000343131723e */ /* 0x000fe400048060ff */
[----:B------:R-:W-:Y:S02]  /*22f50*/  F2FP.SATFINITE.E5M2.F32.PACK_AB_MERGE_C R52, R30, R51, RZ ;  /* 0x000000331e34723e */ /* 0x000fe400048060ff */
[----:B------:R-:W-:Y:S02]  /*22f60*/  F2FP.SATFINITE.E5M2.F32.PACK_AB_MERGE_C R50, R41, R50, RZ ;  /* 0x000000322932723e */ /* 0x000fe400048060ff */
[----:B------:R-:W-:Y:S01]  /*22f70*/  F2FP.SATFINITE.E5M2.F32.PACK_AB_MERGE_C R51, R34, R35, RZ ;  /* 0x000000232233723e */ /* 0x000fe200048060ff */
[----:B--2---:R-:W-:-:S05]  /*22f80*/  VIADD R30, R0, 0x7f ;  /* 0x0000007f001e7836 */ /* 0x004fca0000000000 */
[----:B------:R-:W-:Y:S02]  /*22f90*/  ISETP.GE.AND P0, PT, R30, UR27, PT ;  /* 0x0000001b1e007c0c */ /* 0x000fe4000bf06270 */
[----:B---3--:R-:W-:Y:S02]  /*22fa0*/  LOP3.LUT R30, R33, 0xffff, RZ, 0xc0, !PT ;  /* 0x0000ffff211e7812 */ /* 0x008fe400078ec0ff */
[----:B----4-:R-:W-:Y:S01]  /*22fb0*/  LOP3.LUT R33, R27, 0xffff, RZ, 0xc0, !PT ;  /* 0x0000ffff1b217812 */ /* 0x010fe200078ec0ff */
[C---:B------:R-:W-:Y:S02]  /*22fc0*/  VIADD R27, R0.reuse, 0x1 ;  /* 0x00000001001b7836 */ /* 0x040fe40000000000 */
[----:B------:R-:W-:Y:S01]  /*22fd0*/  VIADD R34, R0, 0x2 ;  /* 0x0000000200227836 */ /* 0x000fe20000000000 */
[----:B------:R0:W-:Y:S01]  /*22fe0*/  STL [R1+0xc90], R0 ;  /* 0x000c900001007387 */ /* 0x0001e20000100800 */
[----:B------:R-:W-:Y:S02]  /*22ff0*/  SHF.R.U32.HI R41, RZ, 0x8, R30 ;  /* 0x00000008ff297819 */ /* 0x000fe4000001161e */
[----:B------:R-:W-:-:S02]  /*23000*/  ISETP.GE.AND P2, PT, R27, UR4, PT ;  /* 0x000000041b007c0c */ /* 0x000fc4000bf46270 */
[----:B------:R-:W-:Y:S02]  /*23010*/  ISETP.GE.AND P3, PT, R34, UR5, PT ;  /* 0x0000000522007c0c */ /* 0x000fe4000bf66270 */
[--C-:B------:R-:W-:Y:S01]  /*23020*/  SHF.R.U32.HI R35, RZ, 0x8, R33.reuse ;  /* 0x00000008ff237819 */ /* 0x100fe20000011621 */
[----:B0-----:R-:W2:Y:S01]  /*23030*/  LDL.LU R0, [R1+0x10] ;  /* 0x0000100001007983 */ /* 0x001ea20000300800 */
[----:B------:R-:W-:-:S03]  /*23040*/  PRMT R30, R30, 0x3340, R33 ;  /* 0x000033401e1e7816 */ /* 0x000fc60000000021 */
[----:B------:R-:W3:Y:S04]  /*23050*/  LDL.LU R27, [R1+0x14] ;  /* 0x00001400011b7983 */ /* 0x000ee80000300800 */
[----:B------:R-:W4:Y:S04]  /*23060*/  LDL.LU R34, [R1+0x78] ;  /* 0x0000780001227983 */ /* 0x000f280000300800 */
[----:B------:R-:W3:Y:S01]  /*23070*/  LDL.LU R33, [R1+0x7c] ;  /* 0x00007c0001217983 */ /* 0x000ee20000300800 */
[----:B------:R-:W-:Y:S02]  /*23080*/  LOP3.LUT R41, R41, 0xffff, RZ, 0xc0, !PT ;  /* 0x0000ffff29297812 */ /* 0x000fe400078ec0ff */
[----:B------:R-:W-:Y:S01]  /*23090*/  LOP3.LUT R35, R35, 0xffff, RZ, 0xc0, !PT ;  /* 0x0000ffff23237812 */ /* 0x000fe200078ec0ff */
[----:B------:R0:W-:Y:S03]  /*230a0*/  STL [R1+0x1f4], R30 ;  /* 0x0001f41e01007387 */ /* 0x0001e60000100800 */
[----:B0-----:R-:W-:-:S02]  /*230b0*/  PRMT R30, R41, 0x3340, R35 ;  /* 0x00003340291e7816 */ /* 0x001fc40000000023 */
[----:B------:R-:W-:-:S03]  /*230c0*/  LOP3.LUT R35, R60, 0xffff, RZ, 0xc0, !PT ;  /* 0x0000ffff3c237812 */ /* 0x000fc600078ec0ff */
[----:B------:R2:W-:Y:S01]  /*230d0*/  STL [R1+0x6c], R30 ;  /* 0x00006c1e01007387 */ /* 0x0005e20000100800 */
[----:B------:R-:W-:Y:S02]  /*230e0*/  LOP3.LUT R7, R7, 0xffff, RZ, 0xc0, !PT ;  /* 0x0000ffff07077812 */ /* 0x000fe400078ec0ff */
[----:B------:R-:W-:Y:S02]  /*230f0*/  LOP3.LUT R5, R5, 0xffff, RZ, 0xc0, !PT ;  /* 0x0000ffff05057812 */ /* 0x000fe400078ec0ff */
[----:B--2---:R-:W-:Y:S02]  /*23100*/  LOP3.LUT R30, R0, 0xffff, RZ, 0xc0, !PT ;  /* 0x0000ffff001e7812 */ /* 0x004fe400078ec0ff */
[----:B------:R-:W2:Y:S04]  /*23110*/  LDL.LU R0, [R1] ;  /* 0x0000000001007983 */ /* 0x000ea80000300800 */
[----:B------:R-:W2:Y:S01]  /*23120*/  LDL.LU R60, [R1+0x4] ;  /* 0x00000400013c7983 */ /* 0x000ea20000300800 */
[----:B---3--:R-:W-:-:S02]  /*23130*/  LOP3.LUT R41, R33, 0xffff, RZ, 0xc0, !PT ;  /* 0x0000ffff21297812 */ /* 0x008fc400078ec0ff */
[----:B----4-:R-:W-:Y:S02]  /*23140*/  LOP3.LUT R33, R34, 0xffff, RZ, 0xc0, !PT ;  /* 0x0000ffff22217812 */ /* 0x010fe400078ec0ff */
[----:B------:R-:W-:Y:S02]  /*23150*/  LOP3.LUT R34, R27, 0xffff, RZ, 0xc0, !PT ;  /* 0x0000ffff1b227812 */ /* 0x000fe400078ec0ff */
[----:B------:R-:W-:Y:S02]  /*23160*/  LOP3.LUT R27, R43, 0xffff, RZ, 0xc0, !PT ;  /* 0x0000ffff2b1b7812 */ /* 0x000fe400078ec0ff */
[----:B------:R-:W-:Y:S02]  /*23170*/  SHF.R.U32.HI R43, RZ, 0x8, R41 ;  /* 0x00000008ff2b7819 */ /* 0x000fe40000011629 */
[----:B------:R-:W-:-:S05]  /*23180*/  PRMT R41, R41, 0x3340, R35 ;  /* 0x0000334029297816 */ /* 0x000fca0000000023 */
[----:B------:R0:W-:Y:S02]  /*23190*/  STL [R1+0x1f0], R41 ;  /* 0x0001f02901007387 */ /* 0x0001e40000100800 */
[----:B0-----:R-:W-:Y:S02]  /*231a0*/  SHF.R.U32.HI R41, RZ, 0x8, R35 ;  /* 0x00000008ff297819 */ /* 0x001fe40000011623 */
[----:B------:R-:W-:Y:S02]  /*231b0*/  SHF.R.U32.HI R35, RZ, 0x8, R34 ;  /* 0x00000008ff237819 */ /* 0x000fe40000011622 */
[----:B------:R-:W-:-:S05]  /*231c0*/  PRMT R34, R34, 0x3340, R7 ;  /* 0x0000334022227816 */ /* 0x000fca0000000007 */
[----:B------:R0:W-:Y:S01]  /*231d0*/  STL [R1+0x8c], R34 ;  /* 0x00008c2201007387 */ /* 0x0001e20000100800 */
[----:B------:R-:W-:Y:S02]  /*231e0*/  LOP3.LUT R43, R43, 0xffff, RZ, 0xc0, !PT ;  /* 0x0000ffff2b2b7812 */ /* 0x000fe400078ec0ff */
[----:B0-----:R-:W-:Y:S02]  /*231f0*/  SHF.R.U32.HI R34, RZ, 0x8, R7 ;  /* 0x00000008ff227819 */ /* 0x001fe40000011607 */
[----:B------:R-:W-:Y:S02]  /*23200*/  SHF.R.U32.HI R7, RZ, 0x8, R30 ;  /* 0x00000008ff077819 */ /* 0x000fe4000001161e */
[----:B------:R-:W-:Y:S02]  /*23210*/  PRMT R30, R30, 0x3340, R5 ;  /* 0x000033401e1e7816 */ /* 0x000fe40000000005 */
[----:B------:R-:W-:-:S03]  /*23220*/  LOP3.LUT R41, R41, 0xffff, RZ, 0xc0, !PT ;  /* 0x0000ffff29297812 */ /* 0x000fc600078ec0ff */
[----:B------:R0:W-:Y:S01]  /*23230*/  STL [R1+0x88], R30 ;  /* 0x0000881e01007387 */ /* 0x0001e20000100800 */
[----:B------:R-:W-:Y:S02]  /*23240*/  PRMT R41, R43, 0x3340, R41 ;  /* 0x000033402b297816 */ /* 0x000fe40000000029 */
[----:B------:R-:W-:Y:S02]  /*23250*/  LOP3.LUT R34, R34, 0xffff, RZ, 0xc0, !PT ;  /* 0x0000ffff22227812 */ /* 0x000fe400078ec0ff */
[----:B0-----:R-:W-:Y:S02]  /*23260*/  SHF.R.U32.HI R30, RZ, 0x8, R33 ;  /* 0x00000008ff1e7819 */ /* 0x001fe40000011621 */
[----:B------:R-:W-:Y:S02]  /*23270*/  PRMT R33, R33, 0x3340, R27 ;  /* 0x0000334021217816 */ /* 0x000fe4000000001b */
[----:B------:R-:W-:-:S03]  /*23280*/  LOP3.LUT R35, R35, 0xffff, RZ, 0xc0, !PT ;  /* 0x0000ffff23237812 */ /* 0x000fc600078ec0ff */
[----:B------:R0:W-:Y:S01]  /*23290*/  STL [R1+0x1f8], R33 ;  /* 0x0001f82101007387 */ /* 0x0001e20000100800 */
[----:B------:R-:W-:-:S03]  /*232a0*/  PRMT R35, R35, 0x3340, R34 ;  /* 0x0000334023237816 */ /* 0x000fc60000000022 */
[----:B0-----:R-:W3:Y:S04]  /*232b0*/  LDL.LU R33, [R1+0x18] ;  /* 0x0000180001217983 */ /* 0x001ee80000300800 */
[----:B------:R-:W4:Y:S04]  /*232c0*/  LDL.LU R43, [R1+0xb0] ;  /* 0x0000b000012b7983 */ /* 0x000f280000300800 */
[----:B------:R0:W-:Y:S04]  /*232d0*/  STL [R1+0x68], R41 ;  /* 0x0000682901007387 */ /* 0x0001e80000100800 */
[----:B0-----:R-:W4:Y:S04]  /*232e0*/  LDL.LU R41, [R1+0x1c] ;  /* 0x00001c0001297983 */ /* 0x001f280000300800 */
[----:B------:R-:W4:Y:S01]  /*232f0*/  LDL.LU R34, [R1+0x440] ;  /* 0x0004400001227983 */ /* 0x000f220000300800 */
[----:B------:R-:W-:-:S02]  /*23300*/  SHF.R.U32.HI R5, RZ, 0x8, R5 ;  /* 0x00000008ff057819 */ /* 0x000fc40000011605 */
[----:B------:R-:W-:Y:S02]  /*23310*/  SHF.R.U32.HI R27, RZ, 0x8, R27 ;  /* 0x00000008ff1b7819 */ /* 0x000fe4000001161b */
[----:B------:R-:W-:Y:S02]  /*23320*/  LOP3.LUT R7, R7, 0xffff, RZ, 0xc0, !PT ;  /* 0x0000ffff07077812 */ /* 0x000fe400078ec0ff */
[----:B------:R-:W-:Y:S02]  /*23330*/  LOP3.LUT R5, R5, 0xffff, RZ, 0xc0, !PT ;  /* 0x0000ffff05057812 */ /* 0x000fe400078ec0ff */
[----:B------:R-:W-:Y:S02]  /*23340*/  LOP3.LUT R30, R30, 0xffff, RZ, 0xc0, !PT ;  /* 0x0000ffff1e1e7812 */ /* 0x000fe400078ec0ff */
[----:B------:R-:W-:Y:S02]  /*23350*/  LOP3.LUT R27, R27, 0xffff, RZ, 0xc0, !PT ;  /* 0x0000ffff1b1b7812 */ /* 0x000fe400078ec0ff */
[----:B------:R-:W-:-:S02]  /*23360*/  PRMT R5, R7, 0x3340, R5 ;  /* 0x0000334007057816 */ /* 0x000fc40000000005 */
[----:B------:R-:W-:Y:S01]  /*23370*/  PRMT R7, R30, 0x3340, R27 ;  /* 0x000033401e077816 */ /* 0x000fe2000000001b */
[----:B------:R-:W-:Y:S04]  /*23380*/  STL [R1+0x64], R35 ;  /* 0x0000642301007387 */ /* 0x000fe80000100800 */
[----:B------:R4:W-:Y:S01]  /*23390*/  STL [R1+0x10], R5 ;  /* 0x0000100501007387 */ /* 0x0009e20000100800 */
[----:B------:R-:W-:-:S03]  /*233a0*/  LOP3.LUT R3, R3, 0xffff, RZ, 0xc0, !PT ;  /* 0x0000ffff03037812 */ /* 0x000fc600078ec0ff */
[----:B------:R0:W-:Y:S01]  /*233b0*/  STL [R1+0x16c], R7 ;  /* 0x00016c0701007387 */ /* 0x0001e20000100800 */
[----:B------:R-:W-:Y:S02]  /*233c0*/  LOP3.LUT R2, R2, 0xffff, RZ, 0xc0, !PT ;  /* 0x0000ffff02027812 */ /* 0x000fe400078ec0ff */
[----:B---3--:R-:W-:Y:S02]  /*233d0*/  LOP3.LUT R27, R33, 0xffff, RZ, 0xc0, !PT ;  /* 0x0000ffff211b7812 */ /* 0x008fe400078ec0ff */
[----:B--2---:R-:W-:Y:S02]  /*233e0*/  LOP3.LUT R33, R60, 0xffff, RZ, 0xc0, !PT ;  /* 0x0000ffff3c217812 */ /* 0x004fe400078ec0ff */
[----:B----4-:R-:W-:Y:S02]  /*233f0*/  LOP3.LUT R5, R43, 0xffff, RZ, 0xc0, !PT ;  /* 0x0000ffff2b057812 */ /* 0x010fe400078ec0ff */
[----:B------:R-:W2:Y:S01]  /*23400*/  LDL.LU R43, [R1+0xb4] ;  /* 0x0000b400012b7983 */ /* 0x000ea20000300800 */
[----:B------:R-:W-:-:S02]  /*23410*/  LOP3.LUT R30, R34, 0xffff, RZ, 0xc0, !PT ;  /* 0x0000ffff221e7812 */ /* 0x000fc400078ec0ff */
[----:B0-----:R-:W-:Y:S02]  /*23420*/  LOP3.LUT R7, R41, 0xffff, RZ, 0xc0, !PT ;  /* 0x0000ffff29077812 */ /* 0x001fe400078ec0ff */
[----:B------:R-:W-:Y:S01]  /*23430*/  SHF.R.U32.HI R35, RZ, 0x8, R30 ;  /* 0x00000008ff237819 */ /* 0x000fe2000001161e */
[----:B------:R-:W3:Y:S01]  /*23440*/  LDL.LU R41, [R1+0x2c] ;  /* 0x00002c0001297983 */ /* 0x000ee20000300800 */
[----:B------:R-:W-:Y:S02]  /*23450*/  PRMT R30, R30, 0x3340, R33 ;  /* 0x000033401e1e7816 */ /* 0x000fe40000000021 */
[----:B------:R-:W-:Y:S01]  /*23460*/  LOP3.LUT R34, R0, 0xffff, RZ, 0xc0, !PT ;  /* 0x0000ffff00227812 */ /* 0x000fe200078ec0ff */
[----:B------:R-:W4:Y:S04]  /*23470*/  LDL.LU R60, [R1+0x28] ;  /* 0x00002800013c7983 */ /* 0x000f280000300800 */
[----:B------:R-:W3:Y:S04]  /*23480*/  LDL.LU R0, [R1+0xc] ;  /* 0x00000c0001007983 */ /* 0x000ee80000300800 */
[----:B------:R0:W-:Y:S02]  /*23490*/  STL [R1+0x1e8], R30 ;  /* 0x0001e81e01007387 */ /* 0x0001e40000100800 */
[----:B0-----:R-:W-:-:S02]  /*234a0*/  SHF.R.U32.HI R30, RZ, 0x8, R7 ;  /* 0x00000008ff1e7819 */ /* 0x001fc40000011607 */
[----:B------:R-:W-:-:S05]  /*234b0*/  PRMT R7, R7, 0x3340, R3 ;  /* 0x0000334007077816 */ /* 0x000fca0000000003 */
[----:B------:R0:W-:Y:S02]  /*234c0*/  STL [R1+0x1e4], R7 ;  /* 0x0001e40701007387 */ /* 0x0001e40000100800 */
[----:B0-----:R-:W-:Y:S02]  /*234d0*/  SHF.R.U32.HI R7, RZ, 0x8, R3 ;  /* 0x00000008ff077819 */ /* 0x001fe40000011603 */
[----:B------:R-:W-:Y:S02]  /*234e0*/  SHF.R.U32.HI R3, RZ, 0x8, R27 ;  /* 0x00000008ff037819 */ /* 0x000fe4000001161b */
[----:B------:R-:W-:-:S05]  /*234f0*/  PRMT R27, R27, 0x3340, R2 ;  /* 0x000033401b1b7816 */ /* 0x000fca0000000002 */
[----:B------:R0:W-:Y:S02]  /*23500*/  STL [R1+0x1e0], R27 ;  /* 0x0001e01b01007387 */ /* 0x0001e40000100800 */
[----:B0-----:R-:W-:Y:S02]  /*23510*/  SHF.R.U32.HI R27, RZ, 0x8, R5 ;  /* 0x00000008ff1b7819 */ /* 0x001fe40000011605 */
[----:B------:R-:W-:-:S05]  /*23520*/  PRMT R5, R5, 0x3340, R34 ;  /* 0x0000334005057816 */ /* 0x000fca0000000022 */
[----:B------:R0:W-:Y:S04]  /*23530*/  STL [R1+0x1ec], R5 ;  /* 0x0001ec0501007387 */ /* 0x0001e80000100800 */
[----:B0-----:R-:W3:Y:S01]  /*23540*/  LDL.LU R5, [R1+0xb8] ;  /* 0x0000b80001057983 */ /* 0x001ee20000300800 */
[----:B------:R-:W-:Y:S02]  /*23550*/  SHF.R.U32.HI R33, RZ, 0x8, R33 ;  /* 0x00000008ff217819 */ /* 0x000fe40000011621 */
[----:B------:R-:W-:Y:S02]  /*23560*/  LOP3.LUT R35, R35, 0xffff, RZ, 0xc0, !PT ;  /* 0x0000ffff23237812 */ /* 0x000fe400078ec0ff */
[----:B------:R-:W-:-:S04]  /*23570*/  LOP3.LUT R33, R33, 0xffff, RZ, 0xc0, !PT ;  /* 0x0000ffff21217812 */ /* 0x000fc800078ec0ff */
[----:B------:R-:W-:Y:S02]  /*23580*/  PRMT R35, R35, 0x3340, R33 ;  /* 0x0000334023237816 */ /* 0x000fe40000000021 */
[----:B------:R-:W3:Y:S01]  /*23590*/  LDL.LU R33, [R1+0x8] ;  /* 0x0000080001217983 */ /* 0x000ee20000300800 */
[----:B------:R-:W-:Y:S02]  /*235a0*/  SHF.R.U32.HI R2, RZ, 0x8, R2 ;  /* 0x00000008ff027819 */ /* 0x000fe40000011602 */
[----:B------:R-:W-:Y:S02]  /*235b0*/  SHF.R.U32.HI R34, RZ, 0x8, R34 ;  /* 0x00000008ff227819 */ /* 0x000fe40000011622 */
[----:B------:R-:W-:Y:S02]  /*235c0*/  LOP3.LUT R30, R30, 0xffff, RZ, 0xc0, !PT ;  /* 0x0000ffff1e1e7812 */ /* 0x000fe400078ec0ff */
[----:B------:R-:W-:Y:S02]  /*235d0*/  LOP3.LUT R7, R7, 0xffff, RZ, 0xc0, !PT ;  /* 0x0000ffff07077812 */ /* 0x000fe400078ec0ff */
[----:B------:R-:W-:-:S02]  /*235e0*/  LOP3.LUT R3, R3, 0xffff, RZ, 0xc0, !PT ;  /* 0x0000ffff03037812 */ /* 0x000fc400078ec0ff */
[----:B------:R-:W-:Y:S02]  /*235f0*/  LOP3.LUT R2, R2, 0xffff, RZ, 0xc0, !PT ;  /* 0x0000ffff02027812 */ /* 0x000fe400078ec0ff */
[----:B------:R-:W-:Y:S02]  /*23600*/  LOP3.LUT R27, R27, 0xffff, RZ, 0xc0, !PT ;  /* 0x0000ffff1b1b7812 */ /* 0x000fe400078ec0ff */
[----:B------:R-:W-:Y:S02]  /*23610*/  LOP3.LUT R34, R34, 0xffff, RZ, 0xc0, !PT ;  /* 0x0000ffff22227812 */ /* 0x000fe400078ec0ff */
[----:B------:R-:W-:Y:S02]  /*23620*/  PRMT R30, R30, 0x3340, R7 ;  /* 0x000033401e1e7816 */ /* 0x000fe40000000007 */
[----:B------:R-:W-:Y:S02]  /*23630*/  PRMT R2, R3, 0x3340, R2 ;  /* 0x0000334003027816 */ /* 0x000fe40000000002 */
[----:B------:R-:W-:Y:S01]  /*23640*/  PRMT R7, R27, 0x3340, R34 ;  /* 0x000033401b077816 */ /* 0x000fe20000000022 */
[----:B------:R-:W-:Y:S04]  /*23650*/  STL [R1+0x144], R35 ;  /* 0x0001442301007387 */ /* 0x000fe80000100800 */
[----:B------:R-:W-:Y:S04]  /*23660*/  STL [R1+0x4], R30 ;  /* 0x0000041e01007387 */ /* 0x000fe80000100800 */
[----:B------:R2:W-:Y:S04]  /*23670*/  STL [R1], R2 ;  /* 0x0000000201007387 */ /* 0x0005e80000100800 */
[----:B------:R4:W-:Y:S01]  /*23680*/  STL [R1+0x148], R7 ;  /* 0x0001480701007387 */ /* 0x0009e20000100800 */
[----:B--2---:R-:W-:-:S03]  /*23690*/  LOP3.LUT R2, R43, 0xffff, RZ, 0xc0, !PT ;  /* 0x0000ffff2b027812 */ /* 0x004fc600078ec0ff */
[----:B------:R-:W2:Y:S01]  /*236a0*/  LDL.LU R43, [R1+0xd8] ;  /* 0x0000d800012b7983 */ /* 0x000ea20000300800 */
[----:B----4-:R-:W-:Y:S02]  /*236b0*/  LOP3.LUT R7, R60, 0xffff, RZ, 0xc0, !PT ;  /* 0x0000ffff3c077812 */ /* 0x010fe400078ec0ff */
[----:B---3--:R-:W-:Y:S02]  /*236c0*/  LOP3.LUT R27, R0, 0xffff, RZ, 0xc0, !PT ;  /* 0x0000ffff001b7812 */ /* 0x008fe400078ec0ff */
[----:B------:R-:W-:Y:S02]  /*236d0*/  LOP3.LUT R3, R5, 0xffff, RZ, 0xc0, !PT ;  /* 0x0000ffff05037812 */ /* 0x000fe400078ec0ff */
[----:B------:R-:W-:Y:S02]  /*236e0*/  LOP3.LUT R5, R41, 0xffff, RZ, 0xc0, !PT ;  /* 0x0000ffff29057812 */ /* 0x000fe400078ec0ff */
[----:B------:R-:W3:Y:S04]  /*236f0*/  LDL.LU R41, [R1+0xd4] ;  /* 0x0000d40001297983 */ /* 0x000ee80000300800 */
[----:B------:R-:W4:Y:S04]  /*23700*/  LDL.LU R60, [R1+0x74] ;  /* 0x00007400013c7983 */ /* 0x000f280000300800 */
[----:B------:R-:W4:Y:S01]  /*23710*/  LDL.LU R0, [R1+0x70] ;  /* 0x0000700001007983 */ /* 0x000f220000300800 */
[----:B------:R-:W-:-:S02]  /*23720*/  PRMT R34, R3, 0x3340, R27 ;  /* 0x0000334003227816 */ /* 0x000fc4000000001b */
[----:B------:R-:W-:-:S03]  /*23730*/  LOP3.LUT R4, R4, 0xffff, RZ, 0xc0, !PT ;  /* 0x0000ffff04047812 */ /* 0x000fc600078ec0ff */
[----:B------:R0:W-:Y:S01]  /*23740*/  STL [R1+0x1c8], R34 ;  /* 0x0001c82201007387 */ /* 0x0001e20000100800 */
[----:B------:R-:W-:Y:S02]  /*23750*/  LOP3.LUT R30, R33, 0xffff, RZ, 0xc0, !PT ;  /* 0x0000ffff211e7812 */ /* 0x000fe400078ec0ff */
[----:B------:R-:W-:Y:S02]  /*23760*/  LOP3.LUT R6, R6, 0xffff, RZ, 0xc0, !PT ;  /* 0x0000ffff06067812 */ /* 0x000fe400078ec0ff */
[----:B------:R-:W-:Y:S02]  /*23770*/  SHF.R.U32.HI R33, RZ, 0x8, R3 ;  /* 0x00000008ff217819 */ /* 0x000fe40000011603 */
[--C-:B0-----:R-:W-:Y:S02]  /*23780*/  PRMT R34, R5, 0x3340, R4.reuse ;  /* 0x0000334005227816 */ /* 0x101fe40000000004 */
[----:B------:R-:W-:Y:S02]  /*23790*/  SHF.R.U32.HI R3, RZ, 0x8, R5 ;  /* 0x00000008ff037819 */ /* 0x000fe40000011605 */
[----:B------:R-:W-:Y:S01]  /*237a0*/  SHF.R.U32.HI R5, RZ, 0x8, R4 ;  /* 0x00000008ff057819 */ /* 0x000fe20000011604 */
[----:B------:R0:W-:Y:S01]  /*237b0*/  STL [R1+0x1c4], R34 ;  /* 0x0001c42201007387 */ /* 0x0001e20000100800 */
[----:B------:R-:W-:-:S02]  /*237c0*/  SHF.R.U32.HI R27, RZ, 0x8, R27 ;  /* 0x00000008ff1b7819 */ /* 0x000fc4000001161b */
[----:B------:R-:W-:Y:S02]  /*237d0*/  SHF.R.U32.HI R4, RZ, 0x8, R7 ;  /* 0x00000008ff047819 */ /* 0x000fe40000011607 */
[----:B------:R-:W-:Y:S02]  /*237e0*/  LOP3.LUT R33, R33, 0xffff, RZ, 0xc0, !PT ;  /* 0x0000ffff21217812 */ /* 0x000fe400078ec0ff */
[----:B0-----:R-:W-:Y:S02]  /*237f0*/  PRMT R34, R7, 0x3340, R6 ;  /* 0x0000334007227816 */ /* 0x001fe40000000006 */
[----:B------:R-:W-:Y:S02]  /*23800*/  SHF.R.U32.HI R7, RZ, 0x8, R2 ;  /* 0x00000008ff077819 */ /* 0x000fe40000011602 */
[----:B------:R-:W-:Y:S02]  /*23810*/  SHF.R.U32.HI R6, RZ, 0x8, R6 ;  /* 0x00000008ff067819 */ /* 0x000fe40000011606 */
[----:B------:R-:W-:-:S02]  /*23820*/  PRMT R2, R2, 0x3340, R30 ;  /* 0x0000334002027816 */ /* 0x000fc4000000001e */
[----:B------:R-:W-:Y:S02]  /*23830*/  SHF.R.U32.HI R30, RZ, 0x8, R30 ;  /* 0x00000008ff1e7819 */ /* 0x000fe4000001161e */
[----:B------:R-:W-:Y:S02]  /*23840*/  LOP3.LUT R27, R27, 0xffff, RZ, 0xc0, !PT ;  /* 0x0000ffff1b1b7812 */ /* 0x000fe400078ec0ff */
[----:B------:R-:W-:Y:S02]  /*23850*/  LOP3.LUT R3, R3, 0xffff, RZ, 0xc0, !PT ;  /* 0x0000ffff03037812 */ /* 0x000fe400078ec0ff */
[----:B------:R-:W-:Y:S02]  /*23860*/  LOP3.LUT R5, R5, 0xffff, RZ, 0xc0, !PT ;  /* 0x0000ffff05057812 */ /* 0x000fe400078ec0ff */
[----:B------:R-:W-:Y:S02]  /*23870*/  LOP3.LUT R4, R4, 0xffff, RZ, 0xc0, !PT ;  /* 0x0000ffff04047812 */ /* 0x000fe400078ec0ff */
[----:B------:R-:W-:Y:S01]  /*23880*/  LOP3.LUT R6, R6, 0xffff, RZ, 0xc0, !PT ;  /* 0x0000ffff06067812 */ /* 0x000fe200078ec0ff */
[----:B------:R-:W-:Y:S01]  /*23890*/  STL [R1+0x1c0], R34 ;  /* 0x0001c02201007387 */ /* 0x000fe20000100800 */
[----:B------:R-:W-:-:S02]  /*238a0*/  LOP3.LUT R7, R7, 0xffff, RZ, 0xc0, !PT ;  /* 0x0000ffff07077812 */ /* 0x000fc400078ec0ff */
[----:B------:R-:W-:Y:S01]  /*238b0*/  LOP3.LUT R30, R30, 0xffff, RZ, 0xc0, !PT ;  /* 0x0000ffff1e1e7812 */ /* 0x000fe200078ec0ff */
[----:B------:R0:W-:Y:S01]  /*238c0*/  STL [R1+0x1cc], R2 ;  /* 0x0001cc0201007387 */ /* 0x0001e20000100800 */
[----:B------:R-:W-:Y:S02]  /*238d0*/  PRMT R27, R33, 0x3340, R27 ;  /* 0x00003340211b7816 */ /* 0x000fe4000000001b */
[----:B------:R-:W-:-:S03]  /*238e0*/  PRMT R3, R3, 0x3340, R5 ;  /* 0x0000334003037816 */ /* 0x000fc60000000005 */
[----:B------:R-:W-:Y:S01]  /*238f0*/  STL [R1+0x128], R27 ;  /* 0x0001281b01007387 */ /* 0x000fe20000100800 */
[----:B0-----:R-:W-:Y:S02]  /*23900*/  PRMT R2, R4, 0x3340, R6 ;  /* 0x0000334004027816 */ /* 0x001fe40000000006 */
[----:B------:R-:W-:Y:S01]  /*23910*/  PRMT R4, R7, 0x3340, R30 ;  /* 0x0000334007047816 */ /* 0x000fe2000000001e */
[----:B------:R2:W-:Y:S04]  /*23920*/  STL [R1+0x124], R3 ;  /* 0x0001240301007387 */ /* 0x0005e80000100800 */
[----:B------:R3:W-:Y:S04]  /*23930*/  STL [R1+0x120], R2 ;  /* 0x0001200201007387 */ /* 0x0007e80000100800 */
[----:B------:R4:W-:Y:S01]  /*23940*/  STL [R1+0x12c], R4 ;  /* 0x00012c0401007387 */ /* 0x0009e20000100800 */
[----:B--2---:R-:W-:-:S03]  /*23950*/  LOP3.LUT R3, R43, 0xffff, RZ, 0xc0, !PT ;  /* 0x0000ffff2b037812 */ /* 0x004fc600078ec0ff */
[----:B------:R-:W2:Y:S01]  /*23960*/  LDL.LU R43, [R1+0xf8] ;  /* 0x0000f800012b7983 */ /* 0x000ea20000300800 */
[----:B---3--:R-:W-:-:S03]  /*23970*/  LOP3.LUT R2, R41, 0xffff, RZ, 0xc0, !PT ;  /* 0x0000ffff29027812 */ /* 0x008fc600078ec0ff */
[----:B------:R-:W3:Y:S01]  /*23980*/  LDL.LU R41, [R1+0xf4] ;  /* 0x0000f40001297983 */ /* 0x000ee20000300800 */
[----:B----4-:R-:W-:-:S03]  /*23990*/  LOP3.LUT R4, R60, 0xffff, RZ, 0xc0, !PT ;  /* 0x0000ffff3c047812 */ /* 0x010fc600078ec0ff */
[----:B------:R-:W4:Y:S01]  /*239a0*/  LDL.LU R60, [R1+0x9c] ;  /* 0x00009c00013c7983 */ /* 0x000f220000300800 */
[----:B------:R-:W-:-:S03]  /*239b0*/  LOP3.LUT R5, R0, 0xffff, RZ, 0xc0, !PT ;  /* 0x0000ffff00057812 */ /* 0x000fc600078ec0ff */
[----:B------:R-:W4:Y:S01]  /*239c0*/  LDL.LU R0, [R1+0x38] ;  /* 0x0000380001007983 */ /* 0x000f220000300800 */
[----:B------:R-:W-:Y:S02]  /*239d0*/  LOP3.LUT R61, R61, 0xffff, RZ, 0xc0, !PT ;  /* 0x0000ffff3d3d7812 */ /* 0x000fe400078ec0ff */
[----:B------:R-:W-:Y:S02]  /*239e0*/  LOP3.LUT R8, R8, 0xffff, RZ, 0xc0, !PT ;  /* 0x0000ffff08087812 */ /* 0x000fe400078ec0ff */
[----:B------:R-:W-:Y:S02]  /*239f0*/  PRMT R7, R3, 0x3340, R61 ;  /* 0x0000334003077816 */ /* 0x000fe4000000003d */
[----:B------:R-:W-:-:S03]  /*23a00*/  LOP3.LUT R9, R9, 0xffff, RZ, 0xc0, !PT ;  /* 0x0000ffff09097812 */ /* 0x000fc600078ec0ff */
[----:B------:R0:W-:Y:S01]  /*23a10*/  STL [R1+0x1a8], R7 ;  /* 0x0001a80701007387 */ /* 0x0001e20000100800 */
[----:B------:R-:W-:Y:S02]  /*23a20*/  LOP3.LUT R59, R59, 0xffff, RZ, 0xc0, !PT ;  /* 0x0000ffff3b3b7812 */ /* 0x000fe400078ec0ff */
[----:B------:R-:W-:Y:S02]  /*23a30*/  SHF.R.U32.HI R6, RZ, 0x8, R3 ;  /* 0x00000008ff067819 */ /* 0x000fe40000011603 */
[----:B------:R-:W-:Y:S02]  /*23a40*/  SHF.R.U32.HI R3, RZ, 0x8, R4 ;  /* 0x00000008ff037819 */ /* 0x000fe40000011604 */
[--C-:B0-----:R-:W-:Y:S02]  /*23a50*/  PRMT R7, R4, 0x3340, R8.reuse ;  /* 0x0000334004077816 */ /* 0x101fe40000000008 */
[----:B------:R-:W-:Y:S02]  /*23a60*/  SHF.R.U32.HI R61, RZ, 0x8, R61 ;  /* 0x00000008ff3d7819 */ /* 0x000fe4000001163d */
[----:B------:R-:W-:Y:S01]  /*23a70*/  SHF.R.U32.HI R4, RZ, 0x8, R5 ;  /* 0x00000008ff047819 */ /* 0x000fe20000011605 */
[----:B------:R0:W-:Y:S01]  /*23a80*/  STL [R1+0x1a4], R7 ;  /* 0x0001a40701007387 */ /* 0x0001e20000100800 */
[----:B------:R-:W-:-:S02]  /*23a90*/  SHF.R.U32.HI R8, RZ, 0x8, R8 ;  /* 0x00000008ff087819 */ /* 0x000fc40000011608 */
[----:B------:R-:W-:Y:S02]  /*23aa0*/  LOP3.LUT R6, R6, 0xffff, RZ, 0xc0, !PT ;  /* 0x0000ffff06067812 */ /* 0x000fe400078ec0ff */
[----:B------:R-:W-:Y:S02]  /*23ab0*/  LOP3.LUT R61, R61, 0xffff, RZ, 0xc0, !PT ;  /* 0x0000ffff3d3d7812 */ /* 0x000fe400078ec0ff */
[--C-:B0-----:R-:W-:Y:S02]  /*23ac0*/  PRMT R7, R5, 0x3340, R9.reuse ;  /* 0x0000334005077816 */ /* 0x101fe40000000009 */
[----:B------:R-:W-:Y:S02]  /*23ad0*/  SHF.R.U32.HI R5, RZ, 0x8, R2 ;  /* 0x00000008ff057819 */ /* 0x000fe40000011602 */
[----:B------:R-:W-:Y:S02]  /*23ae0*/  SHF.R.U32.HI R9, RZ, 0x8, R9 ;  /* 0x00000008ff097819 */ /* 0x000fe40000011609 */
[----:B------:R-:W-:-:S02]  /*23af0*/  PRMT R2, R2, 0x3340, R59 ;  /* 0x0000334002027816 */ /* 0x000fc4000000003b */
[----:B------:R-:W-:Y:S02]  /*23b00*/  SHF.R.U32.HI R59, RZ, 0x8, R59 ;  /* 0x00000008ff3b7819 */ /* 0x000fe4000001163b */
        /* <DEDUP_REMOVED lines=36> */
[----:B------:R-:W-:-:S02]  /*23d50*/  LOP3.LUT R3, R3, 0xffff, RZ, 0xc0, !PT ;  /* 0x0000ffff03037812 */ /* 0x000fc400078ec0ff */
[----:B------:R-:W-:Y:S02]  /*23d60*/  LOP3.LUT R10, R10, 0xffff, RZ, 0xc0, !PT ;  /* 0x0000ffff0a0a7812 */ /* 0x000fe400078ec0ff */
[--C-:B0-----:R-:W-:Y:S02]  /*23d70*/  PRMT R7, R5, 0x3340, R11.reuse ;  /* 0x0000334005077816 */ /* 0x101fe4000000000b */
[----:B------:R-:W-:Y:S02]  /*23d80*/  SHF.R.U32.HI R5, RZ, 0x8, R2 ;  /* 0x00000008ff057819 */ /* 0x000fe40000011602 */
[----:B------:R-:W-:Y:S02]  /*23d90*/  SHF.R.U32.HI R11, RZ, 0x8, R11 ;  /* 0x00000008ff0b7819 */ /* 0x000fe4000001160b */
[--C-:B------:R-:W-:Y:S02]  /*23da0*/  PRMT R2, R2, 0x3340, R22.reuse ;  /* 0x0000334002027816 */ /* 0x100fe40000000016 */
[----:B------:R-:W-:-:S02]  /*23db0*/  SHF.R.U32.HI R22, RZ, 0x8, R22 ;  /* 0x00000008ff167819 */ /* 0x000fc40000011616 */
[----:B------:R-:W-:Y:S02]  /*23dc0*/  LOP3.LUT R4, R4, 0xffff, RZ, 0xc0, !PT ;  /* 0x0000ffff04047812 */ /* 0x000fe400078ec0ff */
[----:B------:R-:W-:Y:S01]  /*23dd0*/  LOP3.LUT R11, R11, 0xffff, RZ, 0xc0, !PT ;  /* 0x0000ffff0b0b7812 */ /* 0x000fe200078ec0ff */
[----:B------:R-:W-:Y:S01]  /*23de0*/  STL [R1+0x180], R7 ;  /* 0x0001800701007387 */ /* 0x000fe20000100800 */
[----:B------:R-:W-:Y:S02]  /*23df0*/  LOP3.LUT R5, R5, 0xffff, RZ, 0xc0, !PT ;  /* 0x0000ffff05057812 */ /* 0x000fe400078ec0ff */
[----:B------:R-:W-:Y:S01]  /*23e00*/  LOP3.LUT R22, R22, 0xffff, RZ, 0xc0, !PT ;  /* 0x0000ffff16167812 */ /* 0x000fe200078ec0ff */
[----:B------:R3:W-:Y:S01]  /*23e10*/  STL [R1+0x18c], R2 ;  /* 0x00018c0201007387 */ /* 0x0007e20000100800 */
[----:B------:R-:W-:Y:S02]  /*23e20*/  PRMT R34, R3, 0x3340, R10 ;  /* 0x0000334003227816 */ /* 0x000fe4000000000a */
[----:B------:R-:W-:-:S02]  /*23e30*/  PRMT R33, R4, 0x3340, R11 ;  /* 0x0000334004217816 */ /* 0x000fc4000000000b */
[----:B------:R-:W-:Y:S02]  /*23e40*/  PRMT R22, R5, 0x3340, R22 ;  /* 0x0000334005167816 */ /* 0x000fe40000000016 */
[----:B--2---:R-:W-:Y:S02]  /*23e50*/  LOP3.LUT R3, R43, 0xffff, RZ, 0xc0, !PT ;  /* 0x0000ffff2b037812 */ /* 0x004fe400078ec0ff */
        /* <DEDUP_REMOVED lines=8> */
[----:B------:R-:W-:Y:S02]  /*23ee0*/  SHF.R.U32.HI R24, RZ, 0x8, R24 ;  /* 0x00000008ff187819 */ /* 0x000fe40000011618 */
[----:B------:R-:W-:Y:S02]  /*23ef0*/  PRMT R7, R3, 0x3340, R23 ;  /* 0x0000334003077816 */ /* 0x000fe40000000017 */
[----:B------:R-:W-:Y:S02]  /*23f00*/  LOP3.LUT R12, R12, 0xffff, RZ, 0xc0, !PT ;  /* 0x0000ffff0c0c7812 */ /* 0x000fe400078ec0ff */
[----:B------:R-:W-:Y:S01]  /*23f10*/  LOP3.LUT R6, R6, 0xffff, RZ, 0xc0, !PT ;  /* 0x0000ffff06067812 */ /* 0x000fe200078ec0ff */
[----:B------:R0:W-:Y:S01]  /*23f20*/  STL [R1+0x164], R7 ;  /* 0x0001640701007387 */ /* 0x0001e20000100800 */
[----:B------:R-:W-:-:S02]  /*23f30*/  LOP3.LUT R24, R24, 0xffff, RZ, 0xc0, !PT ;  /* 0x0000ffff18187812 */ /* 0x000fc400078ec0ff */
[----:B------:R-:W-:Y:S02]  /*23f40*/  LOP3.LUT R13, R13, 0xffff, RZ, 0xc0, !PT ;  /* 0x0000ffff0d0d7812 */ /* 0x000fe400078ec0ff */
[----:B------:R-:W-:Y:S02]  /*23f50*/  PRMT R35, R6, 0x3340, R24 ;  /* 0x0000334006237816 */ /* 0x000fe40000000018 */
[----:B0-----:R-:W-:Y:S02]  /*23f60*/  PRMT R7, R4, 0x3340, R12 ;  /* 0x0000334004077816 */ /* 0x001fe4000000000c */
[----:B------:R-:W-:Y:S02]  /*23f70*/  LOP3.LUT R21, R21, 0xffff, RZ, 0xc0, !PT ;  /* 0x0000ffff15157812 */ /* 0x000fe400078ec0ff */
[----:B------:R-:W-:Y:S01]  /*23f80*/  SHF.R.U32.HI R6, RZ, 0x8, R3 ;  /* 0x00000008ff067819 */ /* 0x000fe20000011603 */
[----:B------:R0:W-:Y:S01]  /*23f90*/  STL [R1+0x160], R7 ;  /* 0x0001600701007387 */ /* 0x0001e20000100800 */
[----:B------:R-:W-:-:S02]  /*23fa0*/  SHF.R.U32.HI R3, RZ, 0x8, R4 ;  /* 0x00000008ff037819 */ /* 0x000fc40000011604 */
[----:B------:R-:W-:Y:S02]  /*23fb0*/  SHF.R.U32.HI R23, RZ, 0x8, R23 ;  /* 0x00000008ff177819 */ /* 0x000fe40000011617 */
[----:B------:R-:W-:Y:S02]  /*23fc0*/  SHF.R.U32.HI R4, RZ, 0x8, R5 ;  /* 0x00000008ff047819 */ /* 0x000fe40000011605 */
[----:B------:R-:W-:Y:S02]  /*23fd0*/  SHF.R.U32.HI R12, RZ, 0x8, R12 ;  /* 0x00000008ff0c7819 */ /* 0x000fe4000001160c */
[--C-:B0-----:R-:W-:Y:S02]  /*23fe0*/  PRMT R7, R5, 0x3340, R13.reuse ;  /* 0x0000334005077816 */ /* 0x101fe4000000000d */
[----:B------:R-:W-:Y:S02]  /*23ff0*/  SHF.R.U32.HI R5, RZ, 0x8, R2 ;  /* 0x00000008ff057819 */ /* 0x000fe40000011602 */
[----:B------:R-:W-:-:S02]  /*24000*/  SHF.R.U32.HI R13, RZ, 0x8, R13 ;  /* 0x00000008ff0d7819 */ /* 0x000fc4000001160d */
[--C-:B------:R-:W-:Y:S02]  /*24010*/  PRMT R2, R2, 0x3340, R21.reuse ;  /* 0x0000334002027816 */ /* 0x100fe40000000015 */
        /* <DEDUP_REMOVED lines=9> */
[----:B------:R-:W-:Y:S02]  /*240b0*/  LOP3.LUT R5, R5, 0xffff, RZ, 0xc0, !PT ;  /* 0x0000ffff05057812 */ /* 0x000fe400078ec0ff */
[----:B------:R-:W-:Y:S02]  /*240c0*/  LOP3.LUT R24, R21, 0xffff, RZ, 0xc0, !PT ;  /* 0x0000ffff15187812 */ /* 0x000fe400078ec0ff */
[----:B------:R-:W-:Y:S02]  /*240d0*/  PRMT R30, R6, 0x3340, R23 ;  /* 0x00003340061e7816 */ /* 0x000fe40000000017 */
        /* <DEDUP_REMOVED lines=10> */
[----:B------:R-:W3:Y:S01]  /*24180*/  LDL.LU R0, [R1+0x24] ;  /* 0x0000240001007983 */ /* 0x000ee20000300800 */
        /* <DEDUP_REMOVED lines=8> */
[----:B0-----:R-:W-:Y:S02]  /*24210*/  PRMT R7, R4, 0x3340, R14 ;  /* 0x0000334004077816 */ /* 0x001fe4000000000e */
[----:B------:R-:W-:-:S03]  /*24220*/  SHF.R.U32.HI R4, RZ, 0x8, R5 ;  /* 0x00000008ff047819 */ /* 0x000fc60000011605 */
[----:B------:R0:W-:Y:S01]  /*24230*/  STL [R1+0x114], R7 ;  /* 0x0001140701007387 */ /* 0x0001e20000100800 */
[----:B------:R-:W-:Y:S02]  /*24240*/  SHF.R.U32.HI R26, RZ, 0x8, R26 ;  /* 0x00000008ff1a7819 */ /* 0x000fe4000001161a */
[----:B------:R-:W-:Y:S02]  /*24250*/  SHF.R.U32.HI R14, RZ, 0x8, R14 ;  /* 0x00000008ff0e7819 */ /* 0x000fe4000001160e */
[----:B0-----:R-:W-:Y:S02]  /*24260*/  PRMT R7, R5, 0x3340, R15 ;  /* 0x0000334005077816 */ /* 0x001fe4000000000f */
[----:B------:R-:W-:Y:S02]  /*24270*/  SHF.R.U32.HI R5, RZ, 0x8, R3 ;  /* 0x00000008ff057819 */ /* 0x000fe40000011603 */
[--C-:B------:R-:W-:Y:S02]  /*24280*/  PRMT R3, R3, 0x3340, R25.reuse ;  /* 0x0000334003037816 */ /* 0x100fe40000000019 */
[----:B------:R-:W-:Y:S01]  /*24290*/  SHF.R.U32.HI R25, RZ, 0x8, R25 ;  /* 0x00000008ff197819 */ /* 0x000fe20000011619 */
[----:B------:R-:W-:Y:S01]  /*242a0*/  STL [R1+0x110], R7 ;  /* 0x0001100701007387 */ /* 0x000fe20000100800 */
[----:B------:R-:W-:-:S02]  /*242b0*/  LOP3.LUT R6, R6, 0xffff, RZ, 0xc0, !PT ;  /* 0x0000ffff06067812 */ /* 0x000fc400078ec0ff */
[----:B------:R-:W-:Y:S01]  /*242c0*/  LOP3.LUT R26, R26, 0xffff, RZ, 0xc0, !PT ;  /* 0x0000ffff1a1a7812 */ /* 0x000fe200078ec0ff */
[----:B------:R0:W-:Y:S01]  /*242d0*/  STL [R1+0x140], R3 ;  /* 0x0001400301007387 */ /* 0x0001e20000100800 */
[----:B------:R-:W-:Y:S02]  /*242e0*/  LOP3.LUT R2, R2, 0xffff, RZ, 0xc0, !PT ;  /* 0x0000ffff02027812 */ /* 0x000fe400078ec0ff */
[----:B------:R-:W-:Y:S01]  /*242f0*/  LOP3.LUT R14, R14, 0xffff, RZ, 0xc0, !PT ;  /* 0x0000ffff0e0e7812 */ /* 0x000fe200078ec0ff */
[----:B------:R-:W3:Y:S01]  /*24300*/  LDL.LU R61, [R1+0x13c] ;  /* 0x00013c00013d7983 */ /* 0x000ee20000300800 */
[----:B------:R-:W-:Y:S02]  /*24310*/  LOP3.LUT R5, R5, 0xffff, RZ, 0xc0, !PT ;  /* 0x0000ffff05057812 */ /* 0x000fe400078ec0ff */
[----:B0-----:R-:W-:Y:S02]  /*24320*/  LOP3.LUT R3, R25, 0xffff, RZ, 0xc0, !PT ;  /* 0x0000ffff19037812 */ /* 0x001fe400078ec0ff */
[----:B------:R-:W-:-:S02]  /*24330*/  PRMT R25, R6, 0x3340, R26 ;  /* 0x0000334006197816 */ /* 0x000fc4000000001a */
[----:B------:R-:W-:Y:S02]  /*24340*/  PRMT R26, R2, 0x3340, R14 ;  /* 0x00003340021a7816 */ /* 0x000fe4000000000e */
[----:B------:R-:W-:Y:S02]  /*24350*/  PRMT R2, R5, 0x3340, R3 ;  /* 0x0000334005027816 */ /* 0x000fe40000000003 */
[----:B--2---:R-:W-:Y:S02]  /*24360*/  LOP3.LUT R3, R43, 0xffff, RZ, 0xc0, !PT ;  /* 0x0000ffff2b037812 */ /* 0x004fe400078ec0ff */
[----:B------:R-:W2:Y:S01]  /*24370*/  LDL.LU R43, [R1+0x130] ;  /* 0x00013000012b7983 */ /* 0x000ea20000300800 */
[----:B----4-:R-:W-:-:S03]  /*24380*/  LOP3.LUT R5, R60, 0xffff, RZ, 0xc0, !PT ;  /* 0x0000ffff3c057812 */ /* 0x010fc600078ec0ff */
[----:B------:R-:W4:Y:S01]  /*24390*/  LDL.LU R60, [R1+0x3c] ;  /* 0x00003c00013c7983 */ /* 0x000f220000300800 */
[----:B---3--:R-:W-:-:S03]  /*243a0*/  LOP3.LUT R6, R0, 0xffff, RZ, 0xc0, !PT ;  /* 0x0000ffff00067812 */ /* 0x008fc600078ec0ff */
[----:B------:R-:W3:Y:S01]  /*243b0*/  LDL.LU R0, [R1+0x20] ;  /* 0x0000200001007983 */ /* 0x000ee20000300800 */
        /* <DEDUP_REMOVED lines=9> */
[----:B------:R-:W-:Y:S02]  /*24450*/  LOP3.LUT R4, R41, 0xffff, RZ, 0xc0, !PT ;  /* 0x0000ffff29047812 */ /* 0x000fe400078ec0ff */
        /* <DEDUP_REMOVED lines=20> */
[----:B------:R-:W-:Y:S01]  /*245a0*/  STL [R1+0xfc], R4 ;  /* 0x0000fc0401007387 */ /* 0x000fe20000100800 */
[----:B------:R-:W-:Y:S02]  /*245b0*/  LOP3.LUT R41, R20, 0xffff, RZ, 0xc0, !PT ;  /* 0x0000ffff14297812 */ /* 0x000fe400078ec0ff */
[----:B------:R-:W-:Y:S01]  /*245c0*/  PRMT R29, R7, 0x3340, R29 ;  /* 0x00003340071d7816 */ /* 0x000fe2000000001d */
[----:B------:R-:W2:Y:S01]  /*245d0*/  LDL.LU R59, [R1+0x170] ;  /* 0x00017000013b7983 */ /* 0x000ea20000300800 */
[----:B------:R-:W-:Y:S02]  /*245e0*/  PRMT R20, R3, 0x3340, R16 ;  /* 0x0000334003147816 */ /* 0x000fe40000000010 */
[----:B------:R-:W-:Y:S01]  /*245f0*/  PRMT R3, R5, 0x3340, R17 ;  /* 0x0000334005037816 */ /* 0x000fe20000000011 */
[----:B------:R-:W2:Y:S01]  /*24600*/  LDL.LU R9, [R1+0x15c] ;  /* 0x00015c0001097983 */ /* 0x000ea20000300800 */
[----:B------:R-:W-:-:S03]  /*24610*/  LOP3.LUT R7, R61, 0xffff, RZ, 0xc0, !PT ;  /* 0x0000ffff3d077812 */ /* 0x000fc600078ec0ff */
[----:B------:R-:W2:Y:S01]  /*24620*/  LDL.LU R61, [R1+0xd0] ;  /* 0x0000d000013d7983 */ /* 0x000ea20000300800 */
[----:B---3--:R-:W-:-:S03]  /*24630*/  LOP3.LUT R5, R0, 0xffff, RZ, 0xc0, !PT ;  /* 0x0000ffff00057812 */ /* 0x008fc600078ec0ff */
[----:B------:R-:W3:Y:S01]  /*24640*/  LDL.LU R0, [R1+0xbc] ;  /* 0x0000bc0001007983 */ /* 0x000ee20000300800 */
[----:B------:R-:W-:Y:S02]  /*24650*/  LOP3.LUT R39, R39, 0xffff, RZ, 0xc0, !PT ;  /* 0x0000ffff27277812 */ /* 0x000fe400078ec0ff */
[----:B------:R-:W-:Y:S02]  /*24660*/  LOP3.LUT R6, R6, 0xffff, RZ, 0xc0, !PT ;  /* 0x0000ffff06067812 */ /* 0x000fe400078ec0ff */
[----:B------:R-:W-:Y:S02]  /*24670*/  PRMT R10, R7, 0x3340, R39 ;  /* 0x00003340070a7816 */ /* 0x000fe40000000027 */
[----:B------:R-:W-:Y:S02]  /*24680*/  PRMT R41, R6, 0x3340, R41 ;  /* 0x0000334006297816 */ /* 0x000fe40000000029 */
[----:B----4-:R-:W-:Y:S02]  /*24690*/  LOP3.LUT R6, R60, 0xffff, RZ, 0xc0, !PT ;  /* 0x0000ffff3c067812 */ /* 0x010fe400078ec0ff */
[----:B------:R-:W-:Y:S01]  /*246a0*/  LOP3.LUT R18, R18, 0xffff, RZ, 0xc0, !PT ;  /* 0x0000ffff12127812 */ /* 0x000fe200078ec0ff */
[----:B------:R0:W-:Y:S01]  /*246b0*/  STL [R1+0x50], R10 ;  /* 0x0000500a01007387 */ /* 0x0001e20000100800 */
[----:B------:R-:W-:-:S02]  /*246c0*/  LOP3.LUT R19, R19, 0xffff, RZ, 0xc0, !PT ;  /* 0x0000ffff13137812 */ /* 0x000fc400078ec0ff */
[----:B0-----:R-:W-:Y:S02]  /*246d0*/  PRMT R10, R6, 0x3340, R18 ;  /* 0x00003340060a7816 */ /* 0x001fe40000000012 */
[----:B--2---:R-:W-:-:S03]  /*246e0*/  LOP3.LUT R4, R43, 0xffff, RZ, 0xc0, !PT ;  /* 0x0000ffff2b047812 */ /* 0x004fc600078ec0ff */
[----:B------:R0:W-:Y:S01]  /*246f0*/  STL [R1+0x70], R10 ;  /* 0x0000700a01007387 */ /* 0x0001e20000100800 */
[----:B------:R-:W-:Y:S02]  /*24700*/  LOP3.LUT R37, R37, 0xffff, RZ, 0xc0, !PT ;  /* 0x0000ffff25257812 */ /* 0x000fe400078ec0ff */
[----:B------:R-:W-:Y:S02]  /*24710*/  SHF.R.U32.HI R8, RZ, 0x8, R7 ;  /* 0x00000008ff087819 */ /* 0x000fe40000011607 */
[----:B------:R-:W-:Y:S02]  /*24720*/  SHF.R.U32.HI R7, RZ, 0x8, R39 ;  /* 0x00000008ff077819 */ /* 0x000fe40000011627 */
[----:B0-----:R-:W-:Y:S02]  /*24730*/  PRMT R10, R5, 0x3340, R19 ;  /* 0x00003340050a7816 */ /* 0x001fe40000000013 */
[----:B------:R-:W-:-:S03]  /*24740*/  SHF.R.U32.HI R60, RZ, 0x8, R4 ;  /* 0x00000008ff3c7819 */ /* 0x000fc60000011604 */
[----:B------:R0:W-:Y:S01]  /*24750*/  STL [R1+0x74], R10 ;  /* 0x0000740a01007387 */ /* 0x0001e20000100800 */
[----:B------:R-:W-:Y:S02]  /*24760*/  LOP3.LUT R7, R7, 0xffff, RZ, 0xc0, !PT ;  /* 0x0000ffff07077812 */ /* 0x000fe400078ec0ff */
[----:B------:R-:W-:Y:S02]  /*24770*/  LOP3.LUT R60, R60, 0xffff, RZ, 0xc0, !PT ;  /* 0x0000ffff3c3c7812 */ /* 0x000fe400078ec0ff */
[--C-:B0-----:R-:W-:Y:S02]  /*24780*/  PRMT R10, R4, 0x3340, R37.reuse ;  /* 0x00003340040a7816 */ /* 0x101fe40000000025 */
[----:B------:R-:W-:Y:S02]  /*24790*/  SHF.R.U32.HI R4, RZ, 0x8, R37 ;  /* 0x00000008ff047819 */ /* 0x000fe40000011625 */
[----:B------:R-:W-:Y:S01]  /*247a0*/  LOP3.LUT R37, R8, 0xffff, RZ, 0xc0, !PT ;  /* 0x0000ffff08257812 */ /* 0x000fe200078ec0ff */
[----:B------:R0:W-:Y:S01]  /*247b0*/  STL [R1+0xe8], R10 ;  /* 0x0000e80a01007387 */ /* 0x0001e20000100800 */
[----:B------:R-:W-:-:S02]  /*247c0*/  LOP3.LUT R4, R4, 0xffff, RZ, 0xc0, !PT ;  /* 0x0000ffff04047812 */ /* 0x000fc400078ec0ff */
[----:B------:R-:W-:Y:S01]  /*247d0*/  PRMT R37, R37, 0x3340, R7 ;  /* 0x0000334025257816 */ /* 0x000fe20000000007 */
[----:B------:R-:W2:Y:S01]  /*247e0*/  LDL.LU R12, [R1+0x198] ;  /* 0x00019800010c7983 */ /* 0x000ea20000300800 */
[----:B------:R-:W-:-:S03]  /*247f0*/  LOP3.LUT R7, R59, 0xffff, RZ, 0xc0, !PT ;  /* 0x0000ffff3b077812 */ /* 0x000fc600078ec0ff */
[----:B------:R-:W4:Y:S01]  /*24800*/  LDL.LU R11, [R1+0x194] ;  /* 0x00019400010b7983 */ /* 0x000f220000300800 */
[----:B------:R-:W-:-:S03]  /*24810*/  PRMT R60, R60, 0x3340, R4 ;  /* 0x000033403c3c7816 */ /* 0x000fc60000000004 */
[----:B------:R-:W2:Y:S01]  /*24820*/  LDL.LU R59, [R1+0xf0] ;  /* 0x0000f000013b7983 */ /* 0x000ea20000300800 */
[----:B---3--:R-:W-:-:S03]  /*24830*/  LOP3.LUT R4, R0, 0xffff, RZ, 0xc0, !PT ;  /* 0x0000ffff00047812 */ /* 0x008fc600078ec0ff */
[----:B------:R-:W3:Y:S01]  /*24840*/  LDL.LU R0, [R1+0xdc] ;  /* 0x0000dc0001007983 */ /* 0x000ee20000300800 */
[----:B------:R-:W-:Y:S02]  /*24850*/  SHF.R.U32.HI R39, RZ, 0x8, R6 ;  /* 0x00000008ff277819 */ /* 0x000fe40000011606 */
[----:B------:R-:W-:Y:S02]  /*24860*/  SHF.R.U32.HI R6, RZ, 0x8, R18 ;  /* 0x00000008ff067819 */ /* 0x000fe40000011612 */
[----:B------:R-:W-:Y:S02]  /*24870*/  LOP3.LUT R55, R55, 0xffff, RZ, 0xc0, !PT ;  /* 0x0000ffff37377812 */ /* 0x000fe400078ec0ff */
[----:B------:R-:W-:Y:S02]  /*24880*/  LOP3.LUT R39, R39, 0xffff, RZ, 0xc0, !PT ;  /* 0x0000ffff27277812 */ /* 0x000fe400078ec0ff */
[----:B------:R-:W-:Y:S02]  /*24890*/  LOP3.LUT R6, R6, 0xffff, RZ, 0xc0, !PT ;  /* 0x0000ffff06067812 */ /* 0x000fe400078ec0ff */
[----:B0-----:R-:W-:-:S02]  /*248a0*/  SHF.R.U32.HI R10, RZ, 0x8, R7 ;  /* 0x00000008ff0a7819 */ /* 0x001fc40000011607 */
[----:B------:R-:W-:Y:S02]  /*248b0*/  PRMT R7, R7, 0x3340, R55 ;  /* 0x0000334007077816 */ /* 0x000fe40000000037 */
[----:B------:R-:W-:Y:S02]  /*248c0*/  PRMT R39, R39, 0x3340, R6 ;  /* 0x0000334027277816 */ /* 0x000fe40000000006 */
[----:B------:R-:W-:Y:S02]  /*248d0*/  LOP3.LUT R6, R61, 0xffff, RZ, 0xc0, !PT ;  /* 0x0000ffff3d067812 */ /* 0x000fe400078ec0ff */
[----:B------:R-:W-:Y:S01]  /*248e0*/  LOP3.LUT R28, R28, 0xffff, RZ, 0xc0, !PT ;  /* 0x0000ffff1c1c7812 */ /* 0x000fe200078ec0ff */
[----:B------:R0:W-:Y:S01]  /*248f0*/  STL [R1+0x78], R7 ;  /* 0x0000780701007387 */ /* 0x0001e20000100800 */
[----:B------:R-:W-:Y:S02]  /*24900*/  SHF.R.U32.HI R43, RZ, 0x8, R5 ;  /* 0x00000008ff2b7819 */ /* 0x000fe40000011605 */
[----:B------:R-:W-:-:S02]  /*24910*/  SHF.R.U32.HI R5, RZ, 0x8, R19 ;  /* 0x00000008ff057819 */ /* 0x000fc40000011613 */
[----:B------:R-:W-:Y:S02]  /*24920*/  LOP3.LUT R31, R31, 0xffff, RZ, 0xc0, !PT ;  /* 0x0000ffff1f1f7812 */ /* 0x000fe400078ec0ff */
[----:B------:R-:W-:Y:S02]  /*24930*/  LOP3.LUT R43, R43, 0xffff, RZ, 0xc0, !PT ;  /* 0x0000ffff2b2b7812 */ /* 0x000fe400078ec0ff */
[----:B0-----:R-:W-:Y:S02]  /*24940*/  PRMT R7, R6, 0x3340, R28 ;  /* 0x0000334006077816 */ /* 0x001fe4000000001c */
[----:B------:R-:W-:-:S03]  /*24950*/  LOP3.LUT R5, R5, 0xffff, RZ, 0xc0, !PT ;  /* 0x0000ffff05057812 */ /* 0x000fc600078ec0ff */
[----:B------:R0:W-:Y:S01]  /*24960*/  STL [R1+0x80], R7 ;  /* 0x0000800701007387 */ /* 0x0001e20000100800 */
[----:B------:R-:W-:Y:S02]  /*24970*/  PRMT R43, R43, 0x3340, R5 ;  /* 0x000033402b2b7816 */ /* 0x000fe40000000005 */
[----:B------:R-:W-:Y:S02]  /*24980*/  LOP3.LUT R5, R9, 0xffff, RZ, 0xc0, !PT ;  /* 0x0000ffff09057812 */ /* 0x000fe400078ec0ff */
[----:B------:R-:W-:Y:S02]  /*24990*/  LOP3.LUT R53, R53, 0xffff, RZ, 0xc0, !PT ;  /* 0x0000ffff35357812 */ /* 0x000fe400078ec0ff */
[----:B0-----:R-:W-:Y:S02]  /*249a0*/  PRMT R7, R4, 0x3340, R31 ;  /* 0x0000334004077816 */ /* 0x001fe4000000001f */
[----:B------:R-:W-:Y:S02]  /*249b0*/  SHF.R.U32.HI R61, RZ, 0x8, R4 ;  /* 0x00000008ff3d7819 */ /* 0x000fe40000011604 */
[----:B------:R-:W-:Y:S01]  /*249c0*/  SHF.R.U32.HI R4, RZ, 0x8, R5 ;  /* 0x00000008ff047819 */ /* 0x000fe20000011605 */
[----:B------:R0:W-:Y:S01]  /*249d0*/  STL [R1+0x84], R7 ;  /* 0x0000840701007387 */ /* 0x0001e20000100800 */
[----:B------:R-:W-:-:S02]  /*249e0*/  SHF.R.U32.HI R8, RZ, 0x8, R55 ;  /* 0x00000008ff087819 */ /* 0x000fc40000011637 */
[----:B------:R-:W-:Y:S02]  /*249f0*/  LOP3.LUT R4, R4, 0xffff, RZ, 0xc0, !PT ;  /* 0x0000ffff04047812 */ /* 0x000fe400078ec0ff */
[----:B------:R-:W-:Y:S02]  /*24a00*/  SHF.R.U32.HI R55, RZ, 0x8, R6 ;  /* 0x00000008ff377819 */ /* 0x000fe40000011606 */
[--C-:B0-----:R-:W-:Y:S02]  /*24a10*/  SHF.R.U32.HI R7, RZ, 0x8, R53.reuse ;  /* 0x00000008ff077819 */ /* 0x101fe40000011635 */
[----:B------:R-:W-:Y:S02]  /*24a20*/  SHF.R.U32.HI R6, RZ, 0x8, R28 ;  /* 0x00000008ff067819 */ /* 0x000fe4000001161c */
[----:B------:R-:W-:Y:S02]  /*24a30*/  LOP3.LUT R7, R7, 0xffff, RZ, 0xc0, !PT ;  /* 0x0000ffff07077812 */ /* 0x000fe400078ec0ff */
[----:B------:R-:W-:-:S02]  /*24a40*/  PRMT R5, R5, 0x3340, R53 ;  /* 0x0000334005057816 */ /* 0x000fc40000000035 */
[----:B------:R-:W-:Y:S02]  /*24a50*/  PRMT R4, R4, 0x3340, R7 ;  /* 0x0000334004047816 */ /* 0x000fe40000000007 */
[----:B------:R-:W-:Y:S02]  /*24a60*/  LOP3.LUT R55, R55, 0xffff, RZ, 0xc0, !PT ;  /* 0x0000ffff37377812 */ /* 0x000fe400078ec0ff */
[----:B------:R-:W-:Y:S01]  /*24a70*/  LOP3.LUT R6, R6, 0xffff, RZ, 0xc0, !PT ;  /* 0x0000ffff06067812 */ /* 0x000fe200078ec0ff */
[----:B------:R-:W-:Y:S03]  /*24a80*/  STL [R1+0xe4], R5 ;  /* 0x0000e40501007387 */ /* 0x000fe60000100800 */
[----:B------:R-:W-:Y:S01]  /*24a90*/  PRMT R55, R55, 0x3340, R6 ;  /* 0x0000334037377816 */ /* 0x000fe20000000006 */
[----:B------:R3:W-:Y:S01]  /*24aa0*/  STL [R1+0x20], R4 ;  /* 0x0000200401007387 */ /* 0x0007e20000100800 */
[----:B--2---:R-:W-:-:S03]  /*24ab0*/  LOP3.LUT R6, R59, 0xffff, RZ, 0xc0, !PT ;  /* 0x0000ffff3b067812 */ /* 0x004fc600078ec0ff */
[----:B------:R-:W2:Y:S04]  /*24ac0*/  LDL.LU R14, [R1+0x1bc] ;  /* 0x0001bc00010e7983 */ /* 0x000ea80000300800 */
[----:B------:R-:W2:Y:S04]  /*24ad0*/  LDL.LU R13, [R1+0x1b8] ;  /* 0x0001b800010d7983 */ /* 0x000ea80000300800 */
[----:B------:R-:W2:Y:S01]  /*24ae0*/  LDL.LU R59, [R1+0x158] ;  /* 0x00015800013b7983 */ /* 0x000ea20000300800 */
[----:B---3--:R-:W-:-:S03]  /*24af0*/  LOP3.LUT R4, R0, 0xffff, RZ, 0xc0, !PT ;  /* 0x0000ffff00047812 */ /* 0x008fc600078ec0ff */
[----:B------:R-:W3:Y:S01]  /*24b00*/  LDL.LU R0, [R1+0x154] ;  /* 0x0001540001007983 */ /* 0x000ee20000300800 */
[----:B------:R-:W-:Y:S02]  /*24b10*/  SHF.R.U32.HI R9, RZ, 0x8, R31 ;  /* 0x00000008ff097819 */ /* 0x000fe4000001161f */
[----:B------:R-:W-:Y:S02]  /*24b20*/  LOP3.LUT R53, R10, 0xffff, RZ, 0xc0, !PT ;  /* 0x0000ffff0a357812 */ /* 0x000fe400078ec0ff */
[----:B------:R-:W-:Y:S02]  /*24b30*/  LOP3.LUT R8, R8, 0xffff, RZ, 0xc0, !PT ;  /* 0x0000ffff08087812 */ /* 0x000fe400078ec0ff */
[----:B------:R-:W-:Y:S02]  /*24b40*/  LOP3.LUT R61, R61, 0xffff, RZ, 0xc0, !PT ;  /* 0x0000ffff3d3d7812 */ /* 0x000fe400078ec0ff */
[----:B------:R-:W-:Y:S02]  /*24b50*/  LOP3.LUT R5, R9, 0xffff, RZ, 0xc0, !PT ;  /* 0x0000ffff09057812 */ /* 0x000fe400078ec0ff */
[----:B------:R-:W-:-:S02]  /*24b60*/  LOP3.LUT R7, R12, 0xffff, RZ, 0xc0, !PT ;  /* 0x0000ffff0c077812 */ /* 0x000fc400078ec0ff */
[----:B------:R-:W-:Y:S02]  /*24b70*/  LOP3.LUT R58, R58, 0xffff, RZ, 0xc0, !PT ;  /* 0x0000ffff3a3a7812 */ /* 0x000fe400078ec0ff */
[----:B------:R-:W-:Y:S02]  /*24b80*/  LOP3.LUT R32, R32, 0xffff, RZ, 0xc0, !PT ;  /* 0x0000ffff20207812 */ /* 0x000fe400078ec0ff */
[----:B------:R-:W-:Y:S02]  /*24b90*/  PRMT R53, R53, 0x3340, R8 ;  /* 0x0000334035357816 */ /* 0x000fe40000000008 */
[----:B------:R-:W-:Y:S02]  /*24ba0*/  LOP3.LUT R36, R36, 0xffff, RZ, 0xc0, !PT ;  /* 0x0000ffff24247812 */ /* 0x000fe400078ec0ff */
[----:B------:R-:W-:Y:S02]  /*24bb0*/  PRMT R61, R61, 0x3340, R5 ;  /* 0x000033403d3d7816 */ /* 0x000fe40000000005 */
[----:B------:R-:W-:-:S02]  /*24bc0*/  SHF.R.U32.HI R10, RZ, 0x8, R7 ;  /* 0x00000008ff0a7819 */ /* 0x000fc40000011607 */
[----:B------:R-:W-:Y:S02]  /*24bd0*/  PRMT R8, R7, 0x3340, R58 ;  /* 0x0000334007087816 */ /* 0x000fe4000000003a */
[----:B----4-:R-:W-:Y:S02]  /*24be0*/  LOP3.LUT R5, R11, 0xffff, RZ, 0xc0, !PT ;  /* 0x0000ffff0b057812 */ /* 0x010fe400078ec0ff */
[----:B------:R-:W-:Y:S02]  /*24bf0*/  SHF.R.U32.HI R7, RZ, 0x8, R6 ;  /* 0x00000008ff077819 */ /* 0x000fe40000011606 */
[----:B------:R-:W-:Y:S02]  /*24c00*/  LOP3.LUT R57, R57, 0xffff, RZ, 0xc0, !PT ;  /* 0x0000ffff39397812 */ /* 0x000fe400078ec0ff */
[----:B------:R-:W-:Y:S02]  /*24c10*/  PRMT R6, R6, 0x3340, R32 ;  /* 0x0000334006067816 */ /* 0x000fe40000000020 */
[----:B------:R-:W-:-:S02]  /*24c20*/  PRMT R9, R4, 0x3340, R36 ;  /* 0x0000334004097816 */ /* 0x000fc40000000024 */
[----:B------:R-:W-:Y:S01]  /*24c30*/  SHF.R.U32.HI R12, RZ, 0x8, R4 ;  /* 0x00000008ff0c7819 */ /* 0x000fe20000011604 */
[----:B------:R0:W-:Y:S01]  /*24c40*/  STL [R1+0xa4], R8 ;  /* 0x0000a40801007387 */ /* 0x0001e20000100800 */
[----:B------:R-:W-:Y:S02]  /*24c50*/  SHF.R.U32.HI R4, RZ, 0x8, R5 ;  /* 0x00000008ff047819 */ /* 0x000fe40000011605 */
[----:B------:R-:W-:Y:S01]  /*24c60*/  SHF.R.U32.HI R11, RZ, 0x8, R58 ;  /* 0x00000008ff0b7819 */ /* 0x000fe2000001163a */
[----:B------:R1:W-:Y:S01]  /*24c70*/  STL [R1+0xdc], R6 ;  /* 0x0000dc0601007387 */ /* 0x0003e20000100800 */
[----:B------:R-:W-:-:S03]  /*24c80*/  PRMT R5, R5, 0x3340, R57 ;  /* 0x0000334005057816 */ /* 0x000fc60000000039 */
[----:B------:R4:W-:Y:S01]  /*24c90*/  STL [R1+0xd0], R9 ;  /* 0x0000d00901007387 */ /* 0x0009e20000100800 */
[----:B0-----:R-:W-:Y:S02]  /*24ca0*/  SHF.R.U32.HI R8, RZ, 0x8, R32 ;  /* 0x00000008ff087819 */ /* 0x001fe40000011620 */
[----:B------:R-:W-:Y:S02]  /*24cb0*/  LOP3.LUT R10, R10, 0xffff, RZ, 0xc0, !PT ;  /* 0x0000ffff0a0a7812 */ /* 0x000fe400078ec0ff */
[----:B-1----:R-:W-:Y:S01]  /*24cc0*/  SHF.R.U32.HI R6, RZ, 0x8, R36 ;  /* 0x00000008ff067819 */ /* 0x002fe20000011624 */
[----:B------:R0:W-:Y:S01]  /*24cd0*/  STL [R1+0xe0], R5 ;  /* 0x0000e00501007387 */ /* 0x0001e20000100800 */
[----:B------:R-:W-:Y:S02]  /*24ce0*/  LOP3.LUT R11, R11, 0xffff, RZ, 0xc0, !PT ;  /* 0x0000ffff0b0b7812 */ /* 0x000fe400078ec0ff */
[----:B----4-:R-:W-:Y:S02]  /*24cf0*/  SHF.R.U32.HI R9, RZ, 0x8, R57 ;  /* 0x00000008ff097819 */ /* 0x010fe40000011639 */
[----:B------:R-:W-:-:S02]  /*24d00*/  LOP3.LUT R7, R7, 0xffff, RZ, 0xc0, !PT ;  /* 0x0000ffff07077812 */ /* 0x000fc400078ec0ff */
[----:B------:R-:W-:Y:S02]  /*24d10*/  LOP3.LUT R8, R8, 0xffff, RZ, 0xc0, !PT ;  /* 0x0000ffff08087812 */ /* 0x000fe400078ec0ff */
[----:B------:R-:W-:Y:S02]  /*24d20*/  LOP3.LUT R6, R6, 0xffff, RZ, 0xc0, !PT ;  /* 0x0000ffff06067812 */ /* 0x000fe400078ec0ff */
[----:B0-----:R-:W-:Y:S02]  /*24d30*/  LOP3.LUT R5, R12, 0xffff, RZ, 0xc0, !PT ;  /* 0x0000ffff0c057812 */ /* 0x001fe400078ec0ff */
[----:B------:R-:W-:Y:S02]  /*24d40*/  LOP3.LUT R4, R4, 0xffff, RZ, 0xc0, !PT ;  /* 0x0000ffff04047812 */ /* 0x000fe400078ec0ff */
[----:B------:R-:W-:Y:S02]  /*24d50*/  LOP3.LUT R9, R9, 0xffff, RZ, 0xc0, !PT ;  /* 0x0000ffff09097812 */ /* 0x000fe400078ec0ff */
[----:B------:R-:W-:-:S02]  /*24d60*/  PRMT R10, R10, 0x3340, R11 ;  /* 0x000033400a0a7816 */ /* 0x000fc4000000000b */
[----:B------:R-:W-:Y:S02]  /*24d70*/  PRMT R7, R7, 0x3340, R8 ;  /* 0x0000334007077816 */ /* 0x000fe40000000008 */
[----:B------:R-:W-:Y:S02]  /*24d80*/  PRMT R5, R5, 0x3340, R6 ;  /* 0x0000334005057816 */ /* 0x000fe40000000006 */
[----:B------:R-:W-:Y:S01]  /*24d90*/  PRMT R4, R4, 0x3340, R9 ;  /* 0x0000334004047816 */ /* 0x000fe20000000009 */
[----:B------:R-:W-:Y:S01]  /*24da0*/  STL [R1+0x14], R10 ;  /* 0x0000140a01007387 */ /* 0x000fe20000100800 */
[----:B--2---:R-:W-:-:S03]  /*24db0*/  LOP3.LUT R6, R14, 0xffff, RZ, 0xc0, !PT ;  /* 0x0000ffff0e067812 */ /* 0x004fc600078ec0ff */
[----:B------:R0:W-:Y:S04]  /*24dc0*/  STL [R1+0x18], R7 ;  /* 0x0000180701007387 */ /* 0x0001e80000100800 */
[----:B------:R1:W-:Y:S04]  /*24dd0*/  STL [R1+0x1c], R5 ;  /* 0x00001c0501007387 */ /* 0x0003e80000100800 */
[----:B------:R3:W-:Y:S01]  /*24de0*/  STL [R1+0x2c], R4 ;  /* 0x00002c0401007387 */ /* 0x0007e20000100800 */
[----:B0-----:R-:W-:-:S03]  /*24df0*/  LOP3.LUT R7, R13, 0xffff, RZ, 0xc0, !PT ;  /* 0x0000ffff0d077812 */ /* 0x001fc600078ec0ff */
[----:B------:R-:W2:Y:S01]  /*24e00*/  LDL.LU R14, [R1+0x1dc] ;  /* 0x0001dc00010e7983 */ /* 0x000ea20000300800 */
[----:B-1----:R-:W-:-:S03]  /*24e10*/  LOP3.LUT R5, R59, 0xffff, RZ, 0xc0, !PT ;  /* 0x0000ffff3b057812 */ /* 0x002fc600078ec0ff */
[----:B------:R-:W4:Y:S04]  /*24e20*/  LDL.LU R13, [R1+0x1d8] ;  /* 0x0001d800010d7983 */ /* 0x000f280000300800 */
        /* <DEDUP_REMOVED lines=10> */
[----:B------:R-:W-:Y:S02]  /*24ed0*/  SHF.R.U32.HI R11, RZ, 0x8, R5 ;  /* 0x00000008ff0b7819 */ /* 0x000fe40000011605 */
[----:B------:R-:W-:Y:S02]  /*24ee0*/  PRMT R9, R4, 0x3340, R40 ;  /* 0x0000334004097816 */ /* 0x000fe40000000028 */
[----:B0-----:R-:W-:Y:S02]  /*24ef0*/  PRMT R6, R5, 0x3340, R38 ;  /* 0x0000334005067816 */ /* 0x001fe40000000026 */
[----:B------:R-:W-:Y:S02]  /*24f00*/  SHF.R.U32.HI R5, RZ, 0x8, R4 ;  /* 0x00000008ff057819 */ /* 0x000fe40000011604 */
[----:B------:R-:W-:Y:S02]  /*24f10*/  SHF.R.U32.HI R4, RZ, 0x8, R7 ;  /* 0x00000008ff047819 */ /* 0x000fe40000011607 */
[----:B------:R-:W-:Y:S01]  /*24f20*/  PRMT R7, R7, 0x3340, R54 ;  /* 0x0000334007077816 */ /* 0x000fe20000000036 */
[----:B------:R0:W-:Y:S01]  /*24f30*/  STL [R1+0xcc], R6 ;  /* 0x0000cc0601007387 */ /* 0x0001e20000100800 */
[----:B------:R-:W-:-:S03]  /*24f40*/  SHF.R.U32.HI R8, RZ, 0x8, R38 ;  /* 0x00000008ff087819 */ /* 0x000fc60000011626 */
[----:B------:R1:W-:Y:S01]  /*24f50*/  STL [R1+0xc0], R9 ;  /* 0x0000c00901007387 */ /* 0x0003e20000100800 */
[----:B------:R-:W-:-:S03]  /*24f60*/  LOP3.LUT R8, R8, 0xffff, RZ, 0xc0, !PT ;  /* 0x0000ffff08087812 */ /* 0x000fc600078ec0ff */
[----:B------:R1:W-:Y:S01]  /*24f70*/  STL [R1+0xd8], R7 ;  /* 0x0000d80701007387 */ /* 0x0003e20000100800 */
[----:B0-----:R-:W-:Y:S02]  /*24f80*/  SHF.R.U32.HI R6, RZ, 0x8, R40 ;  /* 0x00000008ff067819 */ /* 0x001fe40000011628 */
[----:B-1----:R-:W-:Y:S02]  /*24f90*/  SHF.R.U32.HI R9, RZ, 0x8, R54 ;  /* 0x00000008ff097819 */ /* 0x002fe40000011636 */
[----:B------:R-:W-:Y:S02]  /*24fa0*/  LOP3.LUT R5, R5, 0xffff, RZ, 0xc0, !PT ;  /* 0x0000ffff05057812 */ /* 0x000fe400078ec0ff */
[----:B------:R-:W-:Y:S02]  /*24fb0*/  LOP3.LUT R7, R11, 0xffff, RZ, 0xc0, !PT ;  /* 0x0000ffff0b077812 */ /* 0x000fe400078ec0ff */
[----:B------:R-:W-:Y:S02]  /*24fc0*/  LOP3.LUT R6, R6, 0xffff, RZ, 0xc0, !PT ;  /* 0x0000ffff06067812 */ /* 0x000fe400078ec0ff */
[----:B------:R-:W-:-:S02]  /*24fd0*/  LOP3.LUT R4, R4, 0xffff, RZ, 0xc0, !PT ;  /* 0x0000ffff04047812 */ /* 0x000fc400078ec0ff */
[----:B------:R-:W-:Y:S02]  /*24fe0*/  LOP3.LUT R9, R9, 0xffff, RZ, 0xc0, !PT ;  /* 0x0000ffff09097812 */ /* 0x000fe400078ec0ff */
[----:B------:R-:W-:Y:S02]  /*24ff0*/  PRMT R7, R7, 0x3340, R8 ;  /* 0x0000334007077816 */ /* 0x000fe40000000008 */
[----:B------:R-:W-:Y:S02]  /*25000*/  PRMT R5, R5, 0x3340, R6 ;  /* 0x0000334005057816 */ /* 0x000fe40000000006 */
[----:B------:R-:W-:Y:S01]  /*25010*/  PRMT R4, R4, 0x3340, R9 ;  /* 0x0000334004047816 */ /* 0x000fe20000000009 */
[----:B------:R4:W-:Y:S04]  /*25020*/  STL [R1+0x24], R7 ;  /* 0x0000240701007387 */ /* 0x0009e80000100800 */
[----:B------:R0:W-:Y:S04]  /*25030*/  STL [R1+0x28], R5 ;  /* 0x0000280501007387 */ /* 0x0001e80000100800 */
[----:B------:R3:W-:Y:S04]  /*25040*/  STL [R1+0x3c], R4 ;  /* 0x00003c0401007387 */ /* 0x0007e80000100800 */
[----:B------:R-:W3:Y:S04]  /*25050*/  LDL.LU R16, [R1+0x20c] ;  /* 0x00020c0001107983 */ /* 0x000ee80000300800 */
[----:B------:R-:W3:Y:S01]  /*25060*/  LDL.LU R15, [R1+0x208] ;  /* 0x00020800010f7983 */ /* 0x000ee20000300800 */
[----:B--2---:R-:W-:-:S03]  /*25070*/  LOP3.LUT R6, R14, 0xffff, RZ, 0xc0, !PT ;  /* 0x0000ffff0e067812 */ /* 0x004fc600078ec0ff */
[----:B------:R-:W2:Y:S01]  /*25080*/  LDL.LU R14, [R1+0x1b4] ;  /* 0x0001b400010e7983 */ /* 0x000ea20000300800 */
[----:B----4-:R-:W-:-:S03]  /*25090*/  LOP3.LUT R7, R13, 0xffff, RZ, 0xc0, !PT ;  /* 0x0000ffff0d077812 */ /* 0x010fc600078ec0ff */
[----:B------:R-:W4:Y:S01]  /*250a0*/  LDL.LU R13, [R1+0x1b0] ;  /* 0x0001b000010d7983 */ /* 0x000f220000300800 */
[----:B0-----:R-:W-:-:S03]  /*250b0*/  LOP3.LUT R5, R59, 0xffff, RZ, 0xc0, !PT ;  /* 0x0000ffff3b057812 */ /* 0x001fc600078ec0ff */
[----:B------:R-:W4:Y:S01]  /*250c0*/  LDL.LU R59, [R1+0x150] ;  /* 0x00015000013b7983 */ /* 0x000f220000300800 */
[----:B---3--:R-:W-:-:S03]  /*250d0*/  LOP3.LUT R4, R0, 0xffff, RZ, 0xc0, !PT ;  /* 0x0000ffff00047812 */ /* 0x008fc600078ec0ff */
[----:B------:R-:W3:Y:S01]  /*250e0*/  LDL.LU R0, [R1+0x11c] ;  /* 0x00011c0001007983 */ /* 0x000ee20000300800 */
[----:B------:R-:W-:Y:S02]  /*250f0*/  SHF.R.U32.HI R10, RZ, 0x8, R56 ;  /* 0x00000008ff0a7819 */ /* 0x000fe40000011638 */
[----:B------:R-:W-:Y:S02]  /*25100*/  LOP3.LUT R54, R12, 0xffff, RZ, 0xc0, !PT ;  /* 0x0000ffff0c367812 */ /* 0x000fe400078ec0ff */
[----:B------:R-:W-:Y:S02]  /*25110*/  LOP3.LUT R10, R10, 0xffff, RZ, 0xc0, !PT ;  /* 0x0000ffff0a0a7812 */ /* 0x000fe400078ec0ff */
[----:B------:R-:W-:Y:S02]  /*25120*/  LOP3.LUT R47, R47, 0xffff, RZ, 0xc0, !PT ;  /* 0x0000ffff2f2f7812 */ /* 0x000fe400078ec0ff */
[----:B------:R-:W-:Y:S02]  /*25130*/  PRMT R54, R54, 0x3340, R10 ;  /* 0x0000334036367816 */ /* 0x000fe4000000000a */
[----:B------:R-:W-:-:S02]  /*25140*/  SHF.R.U32.HI R10, RZ, 0x8, R6 ;  /* 0x00000008ff0a7819 */ /* 0x000fc40000011606 */
[----:B------:R-:W-:Y:S02]  /*25150*/  PRMT R6, R6, 0x3340, R47 ;  /* 0x0000334006067816 */ /* 0x000fe4000000002f */
[----:B------:R-:W-:Y:S02]  /*25160*/  LOP3.LUT R42, R42, 0xffff, RZ, 0xc0, !PT ;  /* 0x0000ffff2a2a7812 */ /* 0x000fe400078ec0ff */
[----:B------:R-:W-:Y:S01]  /*25170*/  LOP3.LUT R44, R44, 0xffff, RZ, 0xc0, !PT ;  /* 0x0000ffff2c2c7812 */ /* 0x000fe200078ec0ff */
[----:B------:R0:W-:Y:S01]  /*25180*/  STL [R1+0xc4], R6 ;  /* 0x0000c40601007387 */ /* 0x0001e20000100800 */
[----:B------:R-:W-:Y:S02]  /*25190*/  LOP3.LUT R45, R45, 0xffff, RZ, 0xc0, !PT ;  /* 0x0000ffff2d2d7812 */ /* 0x000fe400078ec0ff */
[----:B------:R-:W-:Y:S02]  /*251a0*/  SHF.R.U32.HI R12, RZ, 0x8, R5 ;  /* 0x00000008ff0c7819 */ /* 0x000fe40000011605 */
[----:B------:R-:W-:-:S02]  /*251b0*/  PRMT R9, R4, 0x3340, R44 ;  /* 0x0000334004097816 */ /* 0x000fc4000000002c */
[----:B0-----:R-:W-:Y:S02]  /*251c0*/  PRMT R6, R5, 0x3340, R42 ;  /* 0x0000334005067816 */ /* 0x001fe4000000002a */
[----:B------:R-:W-:Y:S02]  /*251d0*/  SHF.R.U32.HI R5, RZ, 0x8, R4 ;  /* 0x00000008ff057819 */ /* 0x000fe40000011604 */
[----:B------:R-:W-:Y:S02]  /*251e0*/  SHF.R.U32.HI R4, RZ, 0x8, R7 ;  /* 0x00000008ff047819 */ /* 0x000fe40000011607 */
[----:B------:R-:W-:Y:S01]  /*251f0*/  PRMT R7, R7, 0x3340, R45 ;  /* 0x0000334007077816 */ /* 0x000fe2000000002d */
[----:B------:R0:W-:Y:S01]  /*25200*/  STL [R1+0xbc], R6 ;  /* 0x0000bc0601007387 */ /* 0x0001e20000100800 */
[----:B------:R-:W-:Y:S02]  /*25210*/  SHF.R.U32.HI R11, RZ, 0x8, R47 ;  /* 0x00000008ff0b7819 */ /* 0x000fe4000001162f */
[----:B------:R-:W-:Y:S01]  /*25220*/  SHF.R.U32.HI R8, RZ, 0x8, R42 ;  /* 0x00000008ff087819 */ /* 0x000fe2000001162a */
[----:B------:R1:W-:Y:S01]  /*25230*/  STL [R1+0xa8], R9 ;  /* 0x0000a80901007387 */ /* 0x0003e20000100800 */
[----:B------:R-:W-:-:S02]  /*25240*/  LOP3.LUT R10, R10, 0xffff, RZ, 0xc0, !PT ;  /* 0x0000ffff0a0a7812 */ /* 0x000fc400078ec0ff */
[----:B------:R-:W-:Y:S01]  /*25250*/  LOP3.LUT R11, R11, 0xffff, RZ, 0xc0, !PT ;  /* 0x0000ffff0b0b7812 */ /* 0x000fe200078ec0ff */
[----:B------:R1:W-:Y:S01]  /*25260*/  STL [R1+0xc8], R7 ;  /* 0x0000c80701007387 */ /* 0x0003e20000100800 */
[----:B0-----:R-:W-:Y:S02]  /*25270*/  SHF.R.U32.HI R6, RZ, 0x8, R44 ;  /* 0x00000008ff067819 */ /* 0x001fe4000001162c */
[----:B------:R-:W-:Y:S02]  /*25280*/  LOP3.LUT R8, R8, 0xffff, RZ, 0xc0, !PT ;  /* 0x0000ffff08087812 */ /* 0x000fe400078ec0ff */
[----:B-1----:R-:W-:Y:S02]  /*25290*/  SHF.R.U32.HI R9, RZ, 0x8, R45 ;  /* 0x00000008ff097819 */ /* 0x002fe4000001162d */
[----:B------:R-:W-:Y:S02]  /*252a0*/  LOP3.LUT R5, R5, 0xffff, RZ, 0xc0, !PT ;  /* 0x0000ffff05057812 */ /* 0x000fe400078ec0ff */
[----:B------:R-:W-:-:S02]  /*252b0*/  LOP3.LUT R7, R12, 0xffff, RZ, 0xc0, !PT ;  /* 0x0000ffff0c077812 */ /* 0x000fc400078ec0ff */
[----:B------:R-:W-:Y:S02]  /*252c0*/  LOP3.LUT R6, R6, 0xffff, RZ, 0xc0, !PT ;  /* 0x0000ffff06067812 */ /* 0x000fe400078ec0ff */
[----:B------:R-:W-:Y:S02]  /*252d0*/  LOP3.LUT R4, R4, 0xffff, RZ, 0xc0, !PT ;  /* 0x0000ffff04047812 */ /* 0x000fe400078ec0ff */
[----:B------:R-:W-:Y:S02]  /*252e0*/  LOP3.LUT R9, R9, 0xffff, RZ, 0xc0, !PT ;  /* 0x0000ffff09097812 */ /* 0x000fe400078ec0ff */
[----:B------:R-:W-:Y:S02]  /*252f0*/  PRMT R10, R10, 0x3340, R11 ;  /* 0x000033400a0a7816 */ /* 0x000fe4000000000b */
[----:B------:R-:W-:Y:S02]  /*25300*/  PRMT R7, R7, 0x3340, R8 ;  /* 0x0000334007077816 */ /* 0x000fe40000000008 */
[----:B------:R-:W-:-:S02]  /*25310*/  PRMT R5, R5, 0x3340, R6 ;  /* 0x0000334005057816 */ /* 0x000fc40000000006 */
[----:B------:R-:W-:Y:S01]  /*25320*/  PRMT R4, R4, 0x3340, R9 ;  /* 0x0000334004047816 */ /* 0x000fe20000000009 */
[----:B------:R-:W-:Y:S01]  /*25330*/  STL [R1+0x30], R10 ;  /* 0x0000300a01007387 */ /* 0x000fe20000100800 */
[----:B------:R-:W-:-:S03]  /*25340*/  LOP3.LUT R6, R16, 0xffff, RZ, 0xc0, !PT ;  /* 0x0000ffff10067812 */ /* 0x000fc600078ec0ff */
[----:B------:R-:W-:Y:S01]  /*25350*/  STL [R1+0x34], R7 ;  /* 0x0000340701007387 */ /* 0x000fe20000100800 */
[----:B------:R-:W-:-:S03]  /*25360*/  LOP3.LUT R9, R15, 0xffff, RZ, 0xc0, !PT ;  /* 0x0000ffff0f097812 */ /* 0x000fc600078ec0ff */
        /* <DEDUP_REMOVED lines=8> */
[----:B------:R-:W-:-:S03]  /*253f0*/  LOP3.LUT R11, R59, 0xffff, RZ, 0xc0, !PT ;  /* 0x0000ffff3b0b7812 */ /* 0x000fc600078ec0ff */
[----:B------:R-:W2:Y:S01]  /*25400*/  LDL.LU R59, [R1+0x178] ;  /* 0x00017800013b7983 */ /* 0x000ea20000300800 */
[----:B---3--:R-:W-:-:S03]  /*25410*/  LOP3.LUT R10, R0, 0xffff, RZ, 0xc0, !PT ;  /* 0x0000ffff000a7812 */ /* 0x008fc600078ec0ff */
[----:B------:R-:W3:Y:S01]  /*25420*/  LDL.LU R0, [R1+0x174] ;  /* 0x0001740001007983 */ /* 0x000ee20000300800 */
[----:B------:R-:W-:Y:S02]  /*25430*/  SHF.R.U32.HI R12, RZ, 0x8, R6 ;  /* 0x00000008ff0c7819 */ /* 0x000fe40000011606 */
[----:B------:R-:W-:Y:S02]  /*25440*/  PRMT R6, R6, 0x3340, R11 ;  /* 0x0000334006067816 */ /* 0x000fe4000000000b */
[----:B------:R-:W-:Y:S02]  /*25450*/  LOP3.LUT R46, R46, 0xffff, RZ, 0xc0, !PT ;  /* 0x0000ffff2e2e7812 */ /* 0x000fe400078ec0ff */
[----:B------:R-:W-:Y:S01]  /*25460*/  LOP3.LUT R48, R48, 0xffff, RZ, 0xc0, !PT ;  /* 0x0000ffff30307812 */ /* 0x000fe200078ec0ff */
[----:B------:R0:W-:Y:S03]  /*25470*/  STL [R1+0xb4], R6 ;  /* 0x0000b40601007387 */ /* 0x0001e60000100800 */
[----:B------:R-:W-:-:S02]  /*25480*/  PRMT R17, R4, 0x3340, R48 ;  /* 0x0000334004117816 */ /* 0x000fc40000000030 */
[----:B------:R-:W-:Y:S02]  /*25490*/  SHF.R.U32.HI R11, RZ, 0x8, R11 ;  /* 0x00000008ff0b7819 */ /* 0x000fe4000001160b */
[--C-:B0-----:R-:W-:Y:S02]  /*254a0*/  PRMT R6, R5, 0x3340, R46.reuse ;  /* 0x0000334005067816 */ /* 0x101fe4000000002e */
[----:B------:R-:W-:Y:S02]  /*254b0*/  SHF.R.U32.HI R7, RZ, 0x8, R5 ;  /* 0x00000008ff077819 */ /* 0x000fe40000011605 */
[----:B------:R-:W-:Y:S01]  /*254c0*/  SHF.R.U32.HI R8, RZ, 0x8, R46 ;  /* 0x00000008ff087819 */ /* 0x000fe2000001162e */
[----:B------:R0:W-:Y:S01]  /*254d0*/  STL [R1+0xb0], R6 ;  /* 0x0000b00601007387 */ /* 0x0001e20000100800 */
[----:B------:R-:W-:Y:S02]  /*254e0*/  SHF.R.U32.HI R5, RZ, 0x8, R4 ;  /* 0x00000008ff057819 */ /* 0x000fe40000011604 */
[----:B------:R-:W-:Y:S01]  /*254f0*/  SHF.R.U32.HI R4, RZ, 0x8, R9 ;  /* 0x00000008ff047819 */ /* 0x000fe20000011609 */
[----:B------:R1:W-:Y:S01]  /*25500*/  STL [R1+0xac], R17 ;  /* 0x0000ac1101007387 */ /* 0x0003e20000100800 */
[----:B------:R-:W-:-:S02]  /*25510*/  LOP3.LUT R11, R11, 0xffff, RZ, 0xc0, !PT ;  /* 0x0000ffff0b0b7812 */ /* 0x000fc400078ec0ff */
[----:B------:R-:W-:Y:S02]  /*25520*/  LOP3.LUT R7, R7, 0xffff, RZ, 0xc0, !PT ;  /* 0x0000ffff07077812 */ /* 0x000fe400078ec0ff */
[----:B0-----:R-:W-:Y:S02]  /*25530*/  SHF.R.U32.HI R6, RZ, 0x8, R48 ;  /* 0x00000008ff067819 */ /* 0x001fe40000011630 */
[--C-:B-1----:R-:W-:Y:S02]  /*25540*/  PRMT R17, R9, 0x3340, R10.reuse ;  /* 0x0000334009117816 */ /* 0x102fe4000000000a */
[----:B------:R-:W-:Y:S02]  /*25550*/  SHF.R.U32.HI R9, RZ, 0x8, R10 ;  /* 0x00000008ff097819 */ /* 0x000fe4000001160a */
[----:B------:R-:W-:Y:S02]  /*25560*/  LOP3.LUT R10, R12, 0xffff, RZ, 0xc0, !PT ;  /* 0x0000ffff0c0a7812 */ /* 0x000fe400078ec0ff */
[----:B------:R-:W-:-:S02]  /*25570*/  LOP3.LUT R8, R8, 0xffff, RZ, 0xc0, !PT ;  /* 0x0000ffff08087812 */ /* 0x000fc400078ec0ff */
[----:B------:R-:W-:Y:S02]  /*25580*/  LOP3.LUT R5, R5, 0xffff, RZ, 0xc0, !PT ;  /* 0x0000ffff05057812 */ /* 0x000fe400078ec0ff */
[----:B------:R-:W-:Y:S02]  /*25590*/  LOP3.LUT R6, R6, 0xffff, RZ, 0xc0, !PT ;  /* 0x0000ffff06067812 */ /* 0x000fe400078ec0ff */
[----:B------:R-:W-:Y:S02]  /*255a0*/  LOP3.LUT R4, R4, 0xffff, RZ, 0xc0, !PT ;  /* 0x0000ffff04047812 */ /* 0x000fe400078ec0ff */
[----:B------:R-:W-:Y:S02]  /*255b0*/  LOP3.LUT R9, R9, 0xffff, RZ, 0xc0, !PT ;  /* 0x0000ffff09097812 */ /* 0x000fe400078ec0ff */
[----:B------:R-:W-:Y:S02]  /*255c0*/  PRMT R10, R10, 0x3340, R11 ;  /* 0x000033400a0a7816 */ /* 0x000fe4000000000b */
[----:B------:R-:W-:-:S02]  /*255d0*/  PRMT R7, R7, 0x3340, R8 ;  /* 0x0000334007077816 */ /* 0x000fc40000000008 */
[----:B------:R-:W-:Y:S01]  /*255e0*/  PRMT R5, R5, 0x3340, R6 ;  /* 0x0000334005057816 */ /* 0x000fe20000000006 */
[----:B------:R-:W-:Y:S01]  /*255f0*/  STL [R1+0xb8], R17 ;  /* 0x0000b81101007387 */ /* 0x000fe20000100800 */
[----:B------:R-:W-:-:S03]  /*25600*/  PRMT R4, R4, 0x3340, R9 ;  /* 0x0000334004047816 */ /* 0x000fc60000000009 */
[----:B------:R-:W-:Y:S04]  /*25610*/  STL [R1+0x40], R10 ;  /* 0x0000400a01007387 */ /* 0x000fe80000100800 */
[----:B------:R-:W-:Y:S04]  /*25620*/  STL [R1+0x44], R7 ;  /* 0x0000440701007387 */ /* 0x000fe80000100800 */
[----:B------:R0:W-:Y:S04]  /*25630*/  STL [R1+0x4c], R5 ;  /* 0x00004c0501007387 */ /* 0x0001e80000100800 */
[----:B------:R4:W-:Y:S04]  /*25640*/  STL [R1+0x58], R4 ;  /* 0x0000580401007387 */ /* 0x0009e80000100800 */
[----:B------:R-:W3:Y:S01]  /*25650*/  LDL.LU R32, [R1+0x6c] ;  /* 0x00006c0001207983 */ /* 0x000ee20000300800 */
[----:B------:R-:W-:-:S03]  /*25660*/  LOP3.LUT R6, R16, 0xffff, RZ, 0xc0, !PT ;  /* 0x0000ffff10067812 */ /* 0x000fc600078ec0ff */
[----:B------:R-:W3:Y:S04]  /*25670*/  LDL.LU R58, [R1+0x1f4] ;  /* 0x0001f400013a7983 */ /* 0x000ee80000300800 */
[----:B------:R-:W3:Y:S04]  /*25680*/  LDL.LU R31, [R1+0x68] ;  /* 0x00006800011f7983 */ /* 0x000ee80000300800 */
[----:B------:R-:W3:Y:S01]  /*25690*/  LDL.LU R28, [R1+0x1f0] ;  /* 0x0001f000011c7983 */ /* 0x000ee20000300800 */
[----:B------:R-:W-:-:S03]  /*256a0*/  LOP3.LUT R9, R15, 0xffff, RZ, 0xc0, !PT ;  /* 0x0000ffff0f097812 */ /* 0x000fc600078ec0ff */
[----:B------:R-:W3:Y:S01]  /*256b0*/  LDL.LU R19, [R1+0x64] ;  /* 0x0000640001137983 */ /* 0x000ee20000300800 */
[----:B--2---:R-:W-:-:S03]  /*256c0*/  LOP3.LUT R11, R59, 0xffff, RZ, 0xc0, !PT ;  /* 0x0000ffff3b0b7812 */ /* 0x004fc600078ec0ff */
[----:B------:R-:W2:Y:S01]  /*256d0*/  LDL.LU R18, [R1+0x8c] ;  /* 0x00008c0001127983 */ /* 0x000ea20000300800 */
[----:B0-----:R-:W-:-:S03]  /*256e0*/  LOP3.LUT R5, R14, 0xffff, RZ, 0xc0, !PT ;  /* 0x0000ffff0e057812 */ /* 0x001fc600078ec0ff */
[----:B------:R-:W2:Y:S01]  /*256f0*/  LDL.LU R17, [R1+0x10] ;  /* 0x0000100001117983 */ /* 0x000ea20000300800 */
[----:B----4-:R-:W-:-:S03]  /*25700*/  LOP3.LUT R4, R13, 0xffff, RZ, 0xc0, !PT ;  /* 0x0000ffff0d047812 */ /* 0x010fc600078ec0ff */
[----:B------:R-:W4:Y:S04]  /*25710*/  LDL.LU R16, [R1+0x88] ;  /* 0x0000880001107983 */ /* 0x000f280000300800 */
[----:B------:R-:W2:Y:S04]  /*25720*/  LDL.LU R15, [R1+0x3d4] ;  /* 0x0003d400010f7983 */ /* 0x000ea80000300800 */
[----:B------:R-:W4:Y:S01]  /*25730*/  LDL.LU R14, [R1+0x204] ;  /* 0x00020400010e7983 */ /* 0x000f220000300800 */
[----:B---3--:R-:W-:Y:S02]  /*25740*/  LOP3.LUT R10, R0, 0xffff, RZ, 0xc0, !PT ;  /* 0x0000ffff000a7812 */ /* 0x008fe400078ec0ff */
[----:B------:R-:W-:-:S05]  /*25750*/  PRMT R0, R6, 0x3340, R11 ;  /* 0x0000334006007816 */ /* 0x000fca000000000b */
[----:B------:R0:W-:Y:S04]  /*25760*/  STL [R1+0x9c], R0 ;  /* 0x00009c0001007387 */ /* 0x0001e80000100800 */
[----:B------:R-:W3:Y:S04]  /*25770*/  LDL.LU R13, [R1+0x200] ;  /* 0x00020000010d7983 */ /* 0x000ee80000300800 */
[----:B------:R-:W3:Y:S01]  /*25780*/  LDL.LU R59, [R1+0x19c] ;  /* 0x00019c00013b7983 */ /* 0x000ee20000300800 */
[----:B------:R-:W-:Y:S02]  /*25790*/  LOP3.LUT R49, R49, 0xffff, RZ, 0xc0, !PT ;  /* 0x0000ffff31317812 */ /* 0x000fe400078ec0ff */
[----:B------:R-:W-:-:S02]  /*257a0*/  LOP3.LUT R52, R52, 0xffff, RZ, 0xc0, !PT ;  /* 0x0000ffff34347812 */ /* 0x000fc400078ec0ff */
[----:B0-----:R-:W-:Y:S02]  /*257b0*/  PRMT R0, R5, 0x3340, R49 ;  /* 0x0000334005007816 */ /* 0x001fe40000000031 */
[----:B------:R-:W-:Y:S02]  /*257c0*/  SHF.R.U32.HI R12, RZ, 0x8, R6 ;  /* 0x00000008ff0c7819 */ /* 0x000fe40000011606 */
[----:B------:R-:W-:Y:S01]  /*257d0*/  SHF.R.U32.HI R7, RZ, 0x8, R5 ;  /* 0x00000008ff077819 */ /* 0x000fe20000011605 */
[----:B------:R0:W-:Y:S01]  /*257e0*/  STL [R1+0x98], R0 ;  /* 0x0000980001007387 */ /* 0x0001e20000100800 */
[----:B------:R-:W-:Y:S02]  /*257f0*/  SHF.R.U32.HI R5, RZ, 0x8, R4 ;  /* 0x00000008ff057819 */ /* 0x000fe40000011604 */
[----:B------:R-:W-:Y:S02]  /*25800*/  PRMT R36, R9, 0x3340, R10 ;  /* 0x0000334009247816 */ /* 0x000fe4000000000a */
[----:B------:R-:W-:-:S02]  /*25810*/  SHF.R.U32.HI R11, RZ, 0x8, R11 ;  /* 0x00000008ff0b7819 */ /* 0x000fc4000001160b */
[----:B0-----:R-:W-:Y:S02]  /*25820*/  PRMT R0, R4, 0x3340, R52 ;  /* 0x0000334004007816 */ /* 0x001fe40000000034 */
[----:B------:R-:W-:Y:S02]  /*25830*/  SHF.R.U32.HI R4, RZ, 0x8, R9 ;  /* 0x00000008ff047819 */ /* 0x000fe40000011609 */
[----:B------:R-:W-:Y:S02]  /*25840*/  SHF.R.U32.HI R9, RZ, 0x8, R10 ;  /* 0x00000008ff097819 */ /* 0x000fe4000001160a */
[----:B------:R-:W-:Y:S02]  /*25850*/  LOP3.LUT R10, R12, 0xffff, RZ, 0xc0, !PT ;  /* 0x0000ffff0c0a7812 */ /* 0x000fe400078ec0ff */
[----:B------:R-:W-:Y:S02]  /*25860*/  SHF.R.U32.HI R6, RZ, 0x8, R52 ;  /* 0x00000008ff067819 */ /* 0x000fe40000011634 */
[----:B------:R-:W-:-:S02]  /*25870*/  SHF.R.U32.HI R8, RZ, 0x8, R49 ;  /* 0x00000008ff087819 */ /* 0x000fc40000011631 */
[----:B------:R-:W-:Y:S02]  /*25880*/  LOP3.LUT R11, R11, 0xffff, RZ, 0xc0, !PT ;  /* 0x0000ffff0b0b7812 */ /* 0x000fe400078ec0ff */
[----:B------:R-:W-:Y:S02]  /*25890*/  LOP3.LUT R5, R5, 0xffff, RZ, 0xc0, !PT ;  /* 0x0000ffff05057812 */ /* 0x000fe400078ec0ff */
[----:B------:R-:W-:Y:S02]  /*258a0*/  LOP3.LUT R6, R6, 0xffff, RZ, 0xc0, !PT ;  /* 0x0000ffff06067812 */ /* 0x000fe400078ec0ff */
[----:B------:R-:W-:Y:S02]  /*258b0*/  LOP3.LUT R4, R4, 0xffff, RZ, 0xc0, !PT ;  /* 0x0000ffff04047812 */ /* 0x000fe400078ec0ff */
[----:B------:R-:W-:Y:S02]  /*258c0*/  LOP3.LUT R9, R9, 0xffff, RZ, 0xc0, !PT ;  /* 0x0000ffff09097812 */ /* 0x000fe400078ec0ff */
[----:B------:R-:W-:-:S02]  /*258d0*/  LOP3.LUT R7, R7, 0xffff, RZ, 0xc0, !PT ;  /* 0x0000ffff07077812 */ /* 0x000fc400078ec0ff */
[----:B------:R-:W-:Y:S01]  /*258e0*/  LOP3.LUT R8, R8, 0xffff, RZ, 0xc0, !PT ;  /* 0x0000ffff08087812 */ /* 0x000fe200078ec0ff */
[----:B------:R-:W0:Y:S01]  /*258f0*/  S2UR UR5, SR_CgaCtaId ;  /* 0x00000000000579c3 */ /* 0x000e220000008800 */
[----:B------:R-:W-:Y:S02]  /*25900*/  PRMT R10, R10, 0x3340, R11 ;  /* 0x000033400a0a7816 */ /* 0x000fe4000000000b */
[----:B------:R-:W-:Y:S02]  /*25910*/  PRMT R5, R5, 0x3340, R6 ;  /* 0x0000334005057816 */ /* 0x000fe40000000006 */
[----:B------:R-:W-:Y:S02]  /*25920*/  PRMT R6, R4, 0x3340, R9 ;  /* 0x0000334004067816 */ /* 0x000fe40000000009 */
[----:B------:R-:W-:Y:S01]  /*25930*/  PRMT R7, R7, 0x3340, R8 ;  /* 0x0000334007077816 */ /* 0x000fe20000000008 */
[----:B------:R-:W-:Y:S01]  /*25940*/  STL [R1+0xa0], R36 ;  /* 0x0000a02401007387 */ /* 0x000fe20000100800 */
[----:B------:R-:W-:-:S02]  /*25950*/  LOP3.LUT R50, R50, 0xffff, RZ, 0xc0, !PT ;  /* 0x0000ffff32327812 */ /* 0x000fc400078ec0ff */
[----:B------:R-:W-:Y:S01]  /*25960*/  LOP3.LUT R51, R51, 0xffff, RZ, 0xc0, !PT ;  /* 0x0000ffff33337812 */ /* 0x000fe200078ec0ff */
[----:B------:R-:W-:Y:S04]  /*25970*/  STL [R1+0x54], R10 ;  /* 0x0000540a01007387 */ /* 0x000fe80000100800 */
[----:B------:R-:W-:Y:S04]  /*25980*/  STL [R1+0x5c], R7 ;  /* 0x00005c0701007387 */ /* 0x000fe80000100800 */
[----:B------:R1:W-:Y:S04]  /*25990*/  STL [R1+0x60], R5 ;  /* 0x0000600501007387 */ /* 0x0003e80000100800 */
[----:B------:R-:W-:Y:S01]  /*259a0*/  STL [R1+0x7c], R6 ;  /* 0x00007c0601007387 */ /* 0x000fe20000100800 */
[----:B------:R-:W-:-:S02]  /*259b0*/  UMOV UR4, 0x400 ;  /* 0x0000040000047882 */ /* 0x000fc40000000000 */
[----:B0-----:R-:W-:Y:S01]  /*259c0*/  ULEA UR4, UR5, UR4, 0x18 ;  /* 0x0000000405047291 */ /* 0x001fe2000f8ec03f */
[----:B-1----:R-:W-:Y:S02]  /*259d0*/  PRMT R5, R28, 0x5410, R31 ;  /* 0x000054101c057816 */ /* 0x002fe4000000001f */
[----:B--2---:R-:W-:Y:S02]  /*259e0*/  LOP3.LUT R9, R15, 0xffff, RZ, 0xc0, !PT ;  /* 0x0000ffff0f097812 */ /* 0x004fe400078ec0ff */
[----:B----4-:R-:W-:Y:S02]  /*259f0*/  LOP3.LUT R8, R14, 0xffff, RZ, 0xc0, !PT ;  /* 0x0000ffff0e087812 */ /* 0x010fe400078ec0ff */
[----:B------:R-:W-:Y:S02]  /*25a00*/  SHF.R.U32.HI R14, RZ, 0x8, R9 ;  /* 0x00000008ff0e7819 */ /* 0x000fe40000011609 */
[----:B------:R-:W-:Y:S02]  /*25a10*/  PRMT R4, R58, 0x5410, R32 ;  /* 0x000054103a047816 */ /* 0x000fe40000000020 */
[----:B---3--:R-:W-:-:S02]  /*25a20*/  LOP3.LUT R12, R59, 0xffff, RZ, 0xc0, !PT ;  /* 0x0000ffff3b0c7812 */ /* 0x008fc400078ec0ff */
[----:B------:R-:W0:Y:S01]  /*25a30*/  S2R R59, SR_TID.X ;  /* 0x00000000003b7919 */ /* 0x000e220000002100 */
[----:B------:R-:W-:Y:S02]  /*25a40*/  LOP3.LUT R11, R13, 0xffff, RZ, 0xc0, !PT ;  /* 0x0000ffff0d0b7812 */ /* 0x000fe400078ec0ff */
[----:B------:R-:W-:Y:S02]  /*25a50*/  PRMT R10, R9, 0x3340, R12 ;  /* 0x00003340090a7816 */ /* 0x000fe4000000000c */
[----:B------:R-:W-:Y:S02]  /*25a60*/  PRMT R13, R8, 0x3340, R50 ;  /* 0x00003340080d7816 */ /* 0x000fe40000000032 */
[----:B------:R-:W-:Y:S02]  /*25a70*/  SHF.R.U32.HI R9, RZ, 0x8, R8 ;  /* 0x00000008ff097819 */ /* 0x000fe40000011608 */
[----:B------:R-:W-:Y:S01]  /*25a80*/  SHF.R.U32.HI R8, RZ, 0x8, R11 ;  /* 0x00000008ff087819 */ /* 0x000fe2000001160b */
[----:B------:R1:W-:Y:S01]  /*25a90*/  STL [R1+0x90], R10 ;  /* 0x0000900a01007387 */ /* 0x0003e20000100800 */
[----:B------:R-:W-:-:S03]  /*25aa0*/  PRMT R11, R11, 0x3340, R51 ;  /* 0x000033400b0b7816 */ /* 0x000fc60000000033 */
[----:B------:R2:W-:Y:S01]  /*25ab0*/  STL [R1+0x8c], R13 ;  /* 0x00008c0d01007387 */ /* 0x0005e20000100800 */
[----:B-1----:R-:W-:-:S03]  /*25ac0*/  SHF.R.U32.HI R10, RZ, 0x8, R50 ;  /* 0x00000008ff0a7819 */ /* 0x002fc60000011632 */
[----:B------:R-:W3:Y:S04]  /*25ad0*/  LDL.LU R50, [R1+0x1f8] ;  /* 0x0001f80001327983 */ /* 0x000ee80000300800 */
[----:B------:R-:W4:Y:S04]  /*25ae0*/  LDL.LU R52, [R1+0x144] ;  /* 0x0001440001347983 */ /* 0x000f280000300800 */
[----:B------:R1:W-:Y:S04]  /*25af0*/  STL [R1+0x88], R11 ;  /* 0x0000880b01007387 */ /* 0x0003e80000100800 */
[----:B------:R-:W4:Y:S04]  /*25b00*/  LDL.LU R49, [R1+0x1e8] ;  /* 0x0001e80001317983 */ /* 0x000f280000300800 */
[----:B------:R-:W3:Y:S04]  /*25b10*/  LDL.LU R48, [R1+0x4] ;  /* 0x0000040001307983 */ /* 0x000ee80000300800 */
[----:B------:R-:W3:Y:S04]  /*25b20*/  LDL.LU R46, [R1+0x1e4] ;  /* 0x0001e400012e7983 */ /* 0x000ee80000300800 */
[----:B------:R-:W3:Y:S04]  /*25b30*/  LDL.LU R47, [R1] ;  /* 0x00000000012f7983 */ /* 0x000ee80000300800 */
[----:B------:R-:W3:Y:S01]  /*25b40*/  LDL.LU R15, [R1+0x1e0] ;  /* 0x0001e000010f7983 */ /* 0x000ee20000300800 */
[----:B--2---:R-:W-:-:S03]  /*25b50*/  SHF.R.U32.HI R13, RZ, 0x8, R51 ;  /* 0x00000008ff0d7819 */ /* 0x004fc60000011633 */
[----:B------:R-:W2:Y:S01]  /*25b60*/  LDL.LU R38, [R1+0x148] ;  /* 0x0001480001267983 */ /* 0x000ea20000300800 */
[----:B0-----:R-:W-:-:S03]  /*25b70*/  LOP3.LUT R59, R59, 0x1f, RZ, 0xc0, !PT ;  /* 0x0000001f3b3b7812 */ /* 0x001fc600078ec0ff */
[----:B------:R-:W2:Y:S04]  /*25b80*/  LDL.LU R56, [R1+0x1ec] ;  /* 0x0001ec0001387983 */ /* 0x000ea80000300800 */
[----:B------:R-:W2:Y:S04]  /*25b90*/  LDL.LU R36, [R1+0x128] ;  /* 0x0001280001247983 */ /* 0x000ea80000300800 */
[----:B------:R-:W2:Y:S04]  /*25ba0*/  LDL.LU R31, [R1+0x1c8] ;  /* 0x0001c800011f7983 */ /* 0x000ea80000300800 */
[----:B------:R-:W2:Y:S01]  /*25bb0*/  LDL.LU R51, [R1+0x16c] ;  /* 0x00016c0001337983 */ /* 0x000ea20000300800 */
[----:B------:R-:W-:Y:S01]  /*25bc0*/  LEA R45, R59, UR4, 0x4 ;  /* 0x000000043b2d7c11 */ /* 0x000fe2000f8e20ff */
[----:B------:R-:W-:-:S02]  /*25bd0*/  ULDC UR4, c[0x0][0x244] ;  /* 0x0000910000047ab9 */ /* 0x000fc40000000800 */
[----:B------:R-:W2:Y:S04]  /*25be0*/  LDL.LU R57, [R1+0x124] ;  /* 0x0001240001397983 */ /* 0x000ea80000300800 */
[----:B------:R-:W2:Y:S04]  /*25bf0*/  LDL.LU R28, [R1+0x1c4] ;  /* 0x0001c400011c7983 */ /* 0x000ea80000300800 */
[----:B------:R-:W2:Y:S04]  /*25c00*/  LDL.LU R58, [R1+0x120] ;  /* 0x00012000013a7983 */ /* 0x000ea80000300800 */
[----:B------:R-:W2:Y:S01]  /*25c10*/  LDL.LU R59, [R1+0x1c0] ;  /* 0x0001c000013b7983 */ /* 0x000ea20000300800 */
[----:B------:R-:W-:-:S02]  /*25c20*/  PRMT R6, R18, 0x5410, R19 ;  /* 0x0000541012067816 */ /* 0x000fc40000000013 */
[----:B------:R-:W-:Y:S01]  /*25c30*/  PRMT R7, R16, 0x5410, R17 ;  /* 0x0000541010077816 */ /* 0x000fe20000000011 */
[----:B------:R-:W2:Y:S04]  /*25c40*/  LDL.LU R44, [R1+0x12c] ;  /* 0x00012c00012c7983 */ /* 0x000ea80000300800 */
[----:B------:R-:W-:Y:S01]  /*25c50*/  STSM.16.M88.4 [R45], R4 ;  /* 0x000000042d007844 */ /* 0x000fe20000000200 */
[----:B------:R-:W-:-:S03]  /*25c60*/  NOP ;  /* 0x0000000000007918 */ /* 0x000fc60000000000 */
[----:B------:R-:W0:Y:S01]  /*25c70*/  LDS.128 R4, [R45] ;  /* 0x000000002d047984 */ /* 0x000e220000000c00 */
[----:B------:R-:W-:Y:S02]  /*25c80*/  SHF.R.U32.HI R12, RZ, 0x8, R12 ;  /* 0x00000008ff0c7819 */ /* 0x000fe4000001160c */
[----:B-1----:R-:W-:Y:S02]  /*25c90*/  LOP3.LUT R11, R14, 0xffff, RZ, 0xc0, !PT ;  /* 0x0000ffff0e0b7812 */ /* 0x002fe400078ec0ff */
[----:B------:R-:W-:Y:S02]  /*25ca0*/  LOP3.LUT R12, R12, 0xffff, RZ, 0xc0, !PT ;  /* 0x0000ffff0c0c7812 */ /* 0x000fe400078ec0ff */
[----:B------:R-:W-:Y:S02]  /*25cb0*/  LOP3.LUT R9, R9, 0xffff, RZ, 0xc0, !PT ;  /* 0x0000ffff09097812 */ /* 0x000fe400078ec0ff */
[----:B------:R-:W-:Y:S02]  /*25cc0*/  LOP3.LUT R10, R10, 0xffff, RZ, 0xc0, !PT ;  /* 0x0000ffff0a0a7812 */ /* 0x000fe400078ec0ff */
[----:B------:R-:W-:-:S02]  /*25cd0*/  PRMT R11, R11, 0x3340, R12 ;  /* 0x000033400b0b7816 */ /* 0x000fc4000000000c */
[----:B------:R-:W-:Y:S02]  /*25ce0*/  PRMT R9, R9, 0x3340, R10 ;  /* 0x0000334009097816 */ /* 0x000fe4000000000a */
[----:B------:R-:W-:Y:S01]  /*25cf0*/  LOP3.LUT R8, R8, 0xffff, RZ, 0xc0, !PT ;  /* 0x0000ffff08087812 */ /* 0x000fe200078ec0ff */
[----:B------:R-:W-:Y:S01]  /*25d00*/  STL [R1+0x64], R11 ;  /* 0x0000640b01007387 */ /* 0x000fe20000100800 */
[----:B------:R-:W-:-:S03]  /*25d10*/  LOP3.LUT R13, R13, 0xffff, RZ, 0xc0, !PT ;  /* 0x0000ffff0d0d7812 */ /* 0x000fc600078ec0ff */
[----:B------:R-:W-:Y:S01]  /*25d20*/  STL [R1+0x10], R45 ;  /* 0x0000102d01007387 */ /* 0x000fe20000100800 */
[----:B------:R-:W-:-:S03]  /*25d30*/  PRMT R8, R8, 0x3340, R13 ;  /* 0x0000334008087816 */ /* 0x000fc6000000000d */
[----:B------:R-:W-:Y:S04]  /*25d40*/  STL [R1+0x68], R9 ;  /* 0x0000680901007387 */ /* 0x000fe80000100800 */
[----:B------:R-:W2:Y:S04]  /*25d50*/  LDL.LU R42, [R1+0x1cc] ;  /* 0x0001cc00012a7983 */ /* 0x000ea80000300800 */
[----:B------:R-:W2:Y:S04]  /*25d60*/  LDL.LU R40, [R1+0x108] ;  /* 0x0001080001287983 */ /* 0x000ea80000300800 */
[----:B------:R-:W2:Y:S04]  /*25d70*/  LDL.LU R32, [R1+0x1a8] ;  /* 0x0001a80001207983 */ /* 0x000ea80000300800 */
[----:B------:R-:W2:Y:S04]  /*25d80*/  LDL.LU R19, [R1+0x104] ;  /* 0x0001040001137983 */ /* 0x000ea80000300800 */
[----:B------:R-:W2:Y:S04]  /*25d90*/  LDL.LU R18, [R1+0x1a4] ;  /* 0x0001a40001127983 */ /* 0x000ea80000300800 */
[----:B------:R-:W2:Y:S04]  /*25da0*/  LDL.LU R17, [R1+0x100] ;  /* 0x0001000001117983 */ /* 0x000ea80000300800 */
[----:B------:R-:W2:Y:S04]  /*25db0*/  LDL.LU R16, [R1+0x1a0] ;  /* 0x0001a00001107983 */ /* 0x000ea80000300800 */
[----:B------:R-:W-:Y:S04]  /*25dc0*/  STL [R1+0x6c], R8 ;  /* 0x00006c0801007387 */ /* 0x000fe80000100800 */
[----:B0-----:R2:W-:Y:S04]  /*25dd0*/  STL.64 [R1], R4 ;  /* 0x0000000401007387 */ /* 0x0015e80000100a00 */
[----:B------:R0:W-:Y:S01]  /*25de0*/  STL.64 [R1+0x8], R6 ;  /* 0x0000080601007387 */ /* 0x0001e20000100a00 */
[----:B----4-:R-:W-:-:S02]  /*25df0*/  PRMT R13, R49, 0x5410, R52 ;  /* 0x00005410310d7816 */ /* 0x010fc40000000034 */
[----:B---3--:R-:W-:Y:S02]  /*25e00*/  PRMT R14, R46, 0x5410, R48 ;  /* 0x000054102e0e7816 */ /* 0x008fe40000000030 */
[----:B------:R-:W-:Y:S02]  /*25e10*/  PRMT R15, R15, 0x5410, R47 ;  /* 0x000054100f0f7816 */ /* 0x000fe4000000002f */
[----:B------:R-:W3:Y:S01]  /*25e20*/  LDL.LU R47, [R1+0x10c] ;  /* 0x00010c00012f7983 */ /* 0x000ee20000300800 */
[----:B--2---:R-:W-:-:S03]  /*25e30*/  PRMT R4, R56, 0x5410, R38 ;  /* 0x0000541038047816 */ /* 0x004fc60000000026 */
[----:B------:R-:W3:Y:S01]  /*25e40*/  LDL.LU R38, [R1+0x1ac] ;  /* 0x0001ac0001267983 */ /* 0x000ee20000300800 */
[----:B------:R-:W-:Y:S01]  /*25e50*/  PRMT R12, R50, 0x5410, R51 ;  /* 0x00005410320c7816 */ /* 0x000fe20000000033 */
[----:B------:R-:W-:-:S04]  /*25e60*/  NOP ;  /* 0x0000000000007918 */ /* 0x000fc80000000000 */
[----:B------:R-:W-:Y:S01]  /*25e70*/  STSM.16.M88.4 [R45], R12 ;  /* 0x0000000c2d007844 */ /* 0x000fe20000000200 */
[----:B0-----:R-:W-:Y:S02]  /*25e80*/  PRMT R6, R28, 0x5410, R57 ;  /* 0x000054101c067816 */ /* 0x001fe40000000039 */
[----:B------:R-:W-:Y:S01]  /*25e90*/  PRMT R7, R59, 0x5410, R58 ;  /* 0x000054103b077816 */ /* 0x000fe2000000003a */
[----:B------:R-:W-:Y:S01]  /*25ea0*/  NOP ;  /* 0x0000000000007918 */ /* 0x000fe20000000000 */
[----:B------:R-:W0:Y:S01]  /*25eb0*/  LDS.128 R56, [R45] ;  /* 0x000000002d387984 */ /* 0x000e220000000c00 */
[----:B------:R-:W-:-:S03]  /*25ec0*/  PRMT R5, R31, 0x5410, R36 ;  /* 0x000054101f057816 */ /* 0x000fc60000000024 */
[----:B------:R-:W2:Y:S04]  /*25ed0*/  LDL.LU R36, [R1+0x188] ;  /* 0x0001880001247983 */ /* 0x000ea80000300800 */
[----:B------:R-:W4:Y:S04]  /*25ee0*/  LDL.LU R31, [R1+0x184] ;  /* 0x00018400011f7983 */ /* 0x000f280000300800 */
[----:B------:R-:W4:Y:S04]  /*25ef0*/  LDL.LU R28, [R1+0x180] ;  /* 0x00018000011c7983 */ /* 0x000f280000300800 */
[----:B0-----:R0:W-:Y:S04]  /*25f00*/  STL.64 [R1+0xc78], R56 ;  /* 0x000c783801007387 */ /* 0x0011e80000100a00 */
[----:B0-----:R-:W4:Y:S01]  /*25f10*/  LDL R56, [R1+0x10] ;  /* 0x0000100001387983 */ /* 0x001f220000100800 */
[----:B------:R-:W-:Y:S01]  /*25f20*/  PRMT R10, R18, 0x5410, R19 ;  /* 0x00005410120a7816 */ /* 0x000fe20000000013 */
[----:B------:R-:W-:-:S02]  /*25f30*/  NOP ;  /* 0x0000000000007918 */ /* 0x000fc40000000000 */
[----:B------:R-:W-:Y:S01]  /*25f40*/  STL [R1+0xc70], R59 ;  /* 0x000c703b01007387 */ /* 0x000fe20000100800 */
[----:B------:R-:W-:-:S03]  /*25f50*/  PRMT R11, R16, 0x5410, R17 ;  /* 0x00005410100b7816 */ /* 0x000fc60000000011 */
[----:B------:R-:W4:Y:S04]  /*25f60*/  LDL.LU R16, [R1+0x18c] ;  /* 0x00018c0001107983 */ /* 0x000f280000300800 */
[----:B------:R-:W4:Y:S01]  /*25f70*/  LDL.LU R17, [R1+0x164] ;  /* 0x0001640001117983 */ /* 0x000f220000300800 */
[----:B------:R-:W-:-:S03]  /*25f80*/  PRMT R8, R42, 0x5410, R44 ;  /* 0x000054102a087816 */ /* 0x000fc6000000002c */
[----:B------:R-:W4:Y:S01]  /*25f90*/  LDL.LU R18, [R1+0x160] ;  /* 0x0001600001127983 */ /* 0x000f220000300800 */
[----:B------:R-:W-:-:S03]  /*25fa0*/  PRMT R9, R32, 0x5410, R40 ;  /* 0x0000541020097816 */ /* 0x000fc60000000028 */
[----:B------:R-:W4:Y:S04]  /*25fb0*/  LDL.LU R19, [R1+0x14c] ;  /* 0x00014c0001137983 */ /* 0x000f280000300800 */
[----:B------:R-:W4:Y:S04]  /*25fc0*/  LDL.LU R42, [R1+0x168] ;  /* 0x00016800012a7983 */ /* 0x000f280000300800 */
[----:B------:R-:W4:Y:S04]  /*25fd0*/  LDL.LU R40, [R1+0x118] ;  /* 0x0001180001287983 */ /* 0x000f280000300800 */
[----:B------:R-:W4:Y:S01]  /*25fe0*/  LDL.LU R32, [R1+0x114] ;  /* 0x0001140001207983 */ /* 0x000f220000300800 */
[----:B---3--:R-:W-:-:S02]  /*25ff0*/  PRMT R12, R38, 0x5410, R47 ;  /* 0x00005410260c7816 */ /* 0x008fc4000000002f */
[----:B--2---:R-:W-:Y:S01]  /*26000*/  PRMT R13, R36, 0x5410, R35 ;  /* 0x00005410240d7816 */ /* 0x004fe20000000023 */
[----:B----4-:R-:W-:Y:S01]  /*26010*/  STSM.16.M88.4 [R56], R4 ;  /* 0x0000000438007844 */ /* 0x010fe20000000200 */
[----:B------:R-:W-:-:S03]  /*26020*/  NOP ;  /* 0x0000000000007918 */ /* 0x000fc60000000000 */
[----:B------:R-:W0:Y:S01]  /*26030*/  LDS.128 R4, [R56] ;  /* 0x0000000038047984 */ /* 0x000e220000000c00 */
[----:B------:R-:W-:Y:S01]  /*26040*/  PRMT R15, R28, 0x5410, R33 ;  /* 0x000054101c0f7816 */ /* 0x000fe20000000021 */
[----:B------:R-:W-:Y:S02]  /*26050*/  NOP ;  /* 0x0000000000007918 */ /* 0x000fe40000000000 */
[----:B0-----:R-:W-:Y:S04]  /*26060*/  STL [R1+0xc5c], R5 ;  /* 0x000c5c0501007387 */ /* 0x001fe80000100800 */
[----:B------:R-:W-:Y:S04]  /*26070*/  STL [R1+0xc58], R6 ;  /* 0x000c580601007387 */ /* 0x000fe80000100800 */
[----:B------:R-:W-:Y:S04]  /*26080*/  STL [R1+0xc50], R7 ;  /* 0x000c500701007387 */ /* 0x000fe80000100800 */
[----:B------:R-:W2:Y:S04]  /*26090*/  LDL.LU R47, [R1+0x110] ;  /* 0x00011000012f7983 */ /* 0x000ea80000300800 */
[----:B------:R-:W3:Y:S04]  /*260a0*/  LDL.LU R28, [R1+0x140] ;  /* 0x00014000011c7983 */ /* 0x000ee80000300800 */
[----:B------:R-:W4:Y:S04]  /*260b0*/  LDL.LU R38, [R1+0xf8] ;  /* 0x0000f80001267983 */ /* 0x000f280000300800 */
[----:B------:R-:W3:Y:S01]  /*260c0*/  LDL.LU R36, [R1+0xf4] ;  /* 0x0000f40001247983 */ /* 0x000ee20000300800 */
[----:B------:R-:W-:-:S03]  /*260d0*/  PRMT R14, R31, 0x5410, R34 ;  /* 0x000054101f0e7816 */ /* 0x000fc60000000022 */
[----:B------:R-:W-:Y:S01]  /*260e0*/  STSM.16.M88.4 [R56], R8 ;  /* 0x0000000838007844 */ /* 0x000fe20000000200 */
[----:B------:R-:W-:-:S03]  /*260f0*/  NOP ;  /* 0x0000000000007918 */ /* 0x000fc60000000000 */
[----:B------:R-:W0:Y:S01]  /*26100*/  LDS.128 R8, [R56] ;  /* 0x0000000038087984 */ /* 0x000e220000000c00 */
[----:B------:R-:W-:-:S03]  /*26110*/  NOP ;  /* 0x0000000000007918 */ /* 0x000fc60000000000 */
[----:B------:R-:W-:Y:S01]  /*26120*/  STSM.16.M88.4 [R56], R12 ;  /* 0x0000000c38007844 */ /* 0x000fe20000000200 */
[----:B------:R-:W-:-:S03]  /*26130*/  NOP ;  /* 0x0000000000007918 */ /* 0x000fc60000000000 */
[----:B------:R-:W1:Y:S01]  /*26140*/  LDS.128 R12, [R56] ;  /* 0x00000000380c7984 */ /* 0x000e620000000c00 */
[----:B------:R-:W-:Y:S02]  /*26150*/  PRMT R16, R16, 0x5410, R22 ;  /* 0x0000541010107816 */ /* 0x000fe40000000016 */
[----:B------:R-:W-:Y:S01]  /*26160*/  PRMT R17, R17, 0x5410, R30 ;  /* 0x0000541011117816 */ /* 0x000fe2000000001e */
[----:B------:R-:W4:Y:S01]  /*26170*/  LDL.LU R31, [R1+0xec] ;  /* 0x0000ec00011f7983 */ /* 0x000f220000300800 */
[----:B------:R-:W-:Y:S02]  /*26180*/  PRMT R18, R18, 0x5410, R23 ;  /* 0x0000541012127816 */ /* 0x000fe40000000017 */
[----:B------:R-:W-:Y:S01]  /*26190*/  PRMT R19, R19, 0x5410, R21 ;  /* 0x0000541013137816 */ /* 0x000fe20000000015 */
[----:B------:R-:W-:-:S04]  /*261a0*/  NOP ;  /* 0x0000000000007918 */ /* 0x000fc80000000000 */
[----:B------:R-:W-:Y:S01]  /*261b0*/  STSM.16.M88.4 [R56], R16 ;  /* 0x0000001038007844 */ /* 0x000fe20000000200 */
[----:B------:R-:W-:Y:S01]  /*261c0*/  PRMT R26, R32, 0x5410, R26 ;  /* 0x00005410201a7816 */ /* 0x000fe2000000001a */
[----:B------:R-:W-:Y:S01]  /*261d0*/  NOP ;  /* 0x0000000000007918 */ /* 0x000fe20000000000 */
[----:B------:R-:W-:Y:S01]  /*261e0*/  PRMT R24, R42, 0x5410, R24 ;  /* 0x000054102a187816 */ /* 0x000fe20000000018 */
[----:B------:R-:W1:Y:S04]  /*261f0*/  LDS.128 R16, [R56] ;  /* 0x0000000038107984 */ /* 0x000e680000000c00 */
[----:B0-----:R-:W-:Y:S04]  /*26200*/  STL [R1+0xc54], R9 ;  /* 0x000c540901007387 */ /* 0x001fe80000100800 */
[----:B------:R-:W-:Y:S04]  /*26210*/  STL [R1+0xc60], R8 ;  /* 0x000c600801007387 */ /* 0x000fe80000100800 */
[----:B------:R-:W-:Y:S04]  /*26220*/  STL [R1+0xc4c], R10 ;  /* 0x000c4c0a01007387 */ /* 0x000fe80000100800 */
[----:B------:R-:W-:Y:S04]  /*26230*/  STL [R1+0xc48], R11 ;  /* 0x000c480b01007387 */ /* 0x000fe80000100800 */
[----:B-1----:R0:W-:Y:S01]  /*26240*/  STL.64 [R1+0xc68], R12 ;  /* 0x000c680c01007387 */ /* 0x0021e20000100a00 */
[----:B------:R-:W-:-:S03]  /*26250*/  PRMT R25, R40, 0x5410, R25 ;  /* 0x0000541028197816 */ /* 0x000fc60000000019 */
[----:B------:R-:W-:Y:S04]  /*26260*/  STL [R1+0xc44], R15 ;  /* 0x000c440f01007387 */ /* 0x000fe80000100800 */
[----:B------:R-:W4:Y:S04]  /*26270*/  LDL.LU R32, [R1+0xfc] ;  /* 0x0000fc0001207983 */ /* 0x000f280000300800 */
[----:B------:R-:W4:Y:S04]  /*26280*/  LDL.LU R48, [R1+0x50] ;  /* 0x0000500001307983 */ /* 0x000f280000300800 */
[----:B------:R-:W4:Y:S04]  /*26290*/  LDL.LU R42, [R1+0x70] ;  /* 0x00007000012a7983 */ /* 0x000f280000300800 */
[----:B------:R-:W4:Y:S04]  /*262a0*/  LDL.LU R40, [R1+0x74] ;  /* 0x0000740001287983 */ /* 0x000f280000300800 */
[----:B------:R-:W-:Y:S04]  /*262b0*/  STL.64 [R1+0xc88], R18 ;  /* 0x000c881201007387 */ /* 0x000fe80000100a00 */
[----:B------:R-:W-:Y:S04]  /*262c0*/  STL.64 [R1+0xc80], R16 ;  /* 0x000c801001007387 */ /* 0x000fe80000100a00 */
[----:B------:R-:W4:Y:S04]  /*262d0*/  LDL.LU R44, [R1+0xe8] ;  /* 0x0000e800012c7983 */ /* 0x000f280000300800 */
[----:B------:R-:W4:Y:S04]  /*262e0*/  LDL.LU R45, [R1+0x78] ;  /* 0x00007800012d7983 */ /* 0x000f280000300800 */
[----:B------:R-:W4:Y:S01]  /*262f0*/  LDL.LU R46, [R1+0x80] ;  /* 0x00008000012e7983 */ /* 0x000f220000300800 */
[----:B--2---:R-:W-:Y:S01]  /*26300*/  PRMT R27, R47, 0x5410, R27 ;  /* 0x000054102f1b7816 */ /* 0x004fe2000000001b */
[----:B------:R-:W-:-:S02]  /*26310*/  NOP ;  /* 0x0000000000007918 */ /* 0x000fc40000000000 */
[----:B------:R-:W2:Y:S04]  /*26320*/  LDL.LU R47, [R1+0x84] ;  /* 0x00008400012f7983 */ /* 0x000ea80000300800 */
[----:B0-----:R-:W2:Y:S01]  /*26330*/  LDL.LU R13, [R1+0x20] ;  /* 0x00002000010d7983 */ /* 0x001ea20000300800 */
[----:B---3--:R-:W-:-:S03]  /*26340*/  PRMT R30, R36, 0x5410, R20 ;  /* 0x00005410241e7816 */ /* 0x008fc60000000014 */
[----:B------:R-:W3:Y:S01]  /*26350*/  LDL.LU R36, [R1+0xe4] ;  /* 0x0000e40001247983 */ /* 0x000ee20000300800 */
[----:B----4-:R-:W-:-:S03]  /*26360*/  PRMT R29, R38, 0x5410, R29 ;  /* 0x00005410261d7816 */ /* 0x010fc6000000001d */
[----:B------:R-:W4:Y:S04]  /*26370*/  LDL.LU R11, [R1+0x14] ;  /* 0x00001400010b7983 */ /* 0x000f280000300800 */
[----:B------:R-:W4:Y:S04]  /*26380*/  LDL.LU R7, [R1+0xa4] ;  /* 0x0000a40001077983 */ /* 0x000f280000300800 */
[----:B------:R-:W2:Y:S04]  /*26390*/  LDL.LU R6, [R1+0x18] ;  /* 0x0000180001067983 */ /* 0x000ea80000300800 */
[----:B------:R-:W2:Y:S04]  /*263a0*/  LDL.LU R38, [R1+0xdc] ;  /* 0x0000dc0001267983 */ /* 0x000ea80000300800 */
[----:B------:R-:W3:Y:S04]  /*263b0*/  LDL.LU R5, [R1+0x1c] ;  /* 0x00001c0001057983 */ /* 0x000ee80000300800 */
[----:B------:R-:W3:Y:S04]  /*263c0*/  LDL.LU R59, [R1+0xd0] ;  /* 0x0000d000013b7983 */ /* 0x000ee80000300800 */
[----:B------:R-:W3:Y:S01]  /*263d0*/  LDL.LU R10, [R1+0x2c] ;  /* 0x00002c00010a7983 */ /* 0x000ee20000300800 */
[----:B------:R-:W-:-:S02]  /*263e0*/  PRMT R33, R48, 0x5410, R37 ;  /* 0x0000541030217816 */ /* 0x000fc40000000025 */
[----:B------:R-:W-:Y:S02]  /*263f0*/  PRMT R34, R42, 0x5410, R39 ;  /* 0x000054102a227816 */ /* 0x000fe40000000027 */
[----:B------:R-:W-:Y:S02]  /*26400*/  PRMT R35, R40, 0x5410, R43 ;  /* 0x0000541028237816 */ /* 0x000fe4000000002b */
        /* <DEDUP_REMOVED lines=10> */
[----:B----4-:R-:W-:-:S03]  /*264b0*/  PRMT R37, R7, 0x5410, R11 ;  /* 0x0000541007257816 */ /* 0x010fc6000000000b */
[----:B------:R-:W4:Y:S01]  /*264c0*/  LDL.LU R7, [R1+0x34] ;  /* 0x0000340001077983 */ /* 0x000f220000300800 */
[----:B--2---:R-:W-:-:S03]  /*264d0*/  PRMT R38, R38, 0x5410, R6 ;  /* 0x0000541026267816 */ /* 0x004fc60000000006 */
[----:B------:R-:W4:Y:S01]  /*264e0*/  LDL.LU R6, [R1+0xbc] ;  /* 0x0000bc0001067983 */ /* 0x000f220000300800 */
[----:B---3--:R-:W-:-:S03]  /*264f0*/  PRMT R39, R59, 0x5410, R5 ;  /* 0x000054103b277816 */ /* 0x008fc60000000005 */
[----:B------:R-:W2:Y:S04]  /*26500*/  LDL.LU R5, [R1+0x38] ;  /* 0x0000380001057983 */ /* 0x000ea80000300800 */
[----:B------:R-:W2:Y:S01]  /*26510*/  LDL.LU R59, [R1+0xa8] ;  /* 0x0000a800013b7983 */ /* 0x000ea20000300800 */
[----:B------:R-:W-:Y:S02]  /*26520*/  PRMT R28, R28, 0x5410, R2 ;  /* 0x000054101c1c7816 */ /* 0x000fe40000000002 */
[----:B------:R-:W-:Y:S01]  /*26530*/  PRMT R31, R31, 0x5410, R3 ;  /* 0x000054101f1f7816 */ /* 0x000fe20000000003 */
[----:B------:R-:W-:Y:S01]  /*26540*/  STSM.16.M88.4 [R56], R24 ;  /* 0x0000001838007844 */ /* 0x000fe20000000200 */
[----:B------:R-:W-:-:S03]  /*26550*/  NOP ;  /* 0x0000000000007918 */ /* 0x000fc60000000000 */
[----:B------:R-:W0:Y:S01]  /*26560*/  LDS.128 R20, [R56] ;  /* 0x0000000038147984 */ /* 0x000e220000000c00 */
[----:B------:R-:W-:Y:S01]  /*26570*/  NOP ;  /* 0x0000000000007918 */ /* 0x000fe20000000000 */
[----:B------:R-:W-:Y:S02]  /*26580*/  PRMT R32, R32, 0x5410, R41 ;  /* 0x0000541020207816 */ /* 0x000fe40000000029 */
[----:B------:R-:W-:Y:S01]  /*26590*/  STSM.16.M88.4 [R56], R28 ;  /* 0x0000001c38007844 */ /* 0x000fe20000000200 */
[----:B------:R-:W-:Y:S01]  /*265a0*/  PRMT R44, R44, 0x5410, R60 ;  /* 0x000054102c2c7816 */ /* 0x000fe2000000003c */
[----:B------:R-:W-:Y:S02]  /*265b0*/  NOP ;  /* 0x0000000000007918 */ /* 0x000fe40000000000 */
[----:B------:R-:W3:Y:S01]  /*265c0*/  LDL.LU R60, [R1+0x48] ;  /* 0x00004800013c7983 */ /* 0x000ee20000300800 */
[----:B------:R-:W-:Y:S02]  /*265d0*/  PRMT R45, R45, 0x5410, R53 ;  /* 0x000054102d2d7816 */ /* 0x000fe40000000035 */
[----:B------:R-:W-:Y:S01]  /*265e0*/  PRMT R46, R46, 0x5410, R55 ;  /* 0x000054102e2e7816 */ /* 0x000fe20000000037 */
[----:B------:R-:W1:Y:S01]  /*265f0*/  LDS.128 R24, [R56] ;  /* 0x0000000038187984 */ /* 0x000e620000000c00 */
[----:B------:R-:W-:Y:S01]  /*26600*/  NOP ;  /* 0x0000000000007918 */ /* 0x000fe20000000000 */
[----:B------:R-:W-:-:S02]  /*26610*/  PRMT R47, R47, 0x5410, R61 ;  /* 0x000054102f2f7816 */ /* 0x000fc4000000003d */
[----:B------:R-:W-:Y:S01]  /*26620*/  STSM.16.M88.4 [R56], R32 ;  /* 0x0000002038007844 */ /* 0x000fe20000000200 */
[----:B------:R-:W-:-:S03]  /*26630*/  NOP ;  /* 0x0000000000007918 */ /* 0x000fc60000000000 */
[----:B------:R-:W1:Y:S01]  /*26640*/  LDS.128 R28, [R56] ;  /* 0x00000000381c7984 */ /* 0x000e620000000c00 */
[----:B------:R-:W-:-:S03]  /*26650*/  NOP ;  /* 0x0000000000007918 */ /* 0x000fc60000000000 */
[----:B------:R0:W-:Y:S01]  /*26660*/  STSM.16.M88.4 [R56], R44 ;  /* 0x0000002c38007844 */ /* 0x0001e20000000200 */
[----:B------:R-:W-:Y:S01]  /*26670*/  PRMT R36, R36, 0x5410, R13 ;  /* 0x0000541024247816 */ /* 0x000fe2000000000d */
[----:B------:R-:W-:Y:S01]  /*26680*/  NOP ;  /* 0x0000000000007918 */ /* 0x000fe20000000000 */
[----:B------:R-:W-:Y:S01]  /*26690*/  PRMT R41, R51, 0x5410, R54 ;  /* 0x0000541033297816 */ /* 0x000fe20000000036 */
[----:B------:R-:W1:Y:S01]  /*266a0*/  LDS.128 R32, [R56] ;  /* 0x0000000038207984 */ /* 0x000e620000000c00 */
[----:B------:R-:W-:Y:S01]  /*266b0*/  PRMT R40, R40, 0x5410, R10 ;  /* 0x0000541028287816 */ /* 0x000fe2000000000a */
[----:B------:R-:W-:Y:S01]  /*266c0*/  NOP ;  /* 0x0000000000007918 */ /* 0x000fe20000000000 */
[----:B------:R-:W-:Y:S01]  /*266d0*/  PRMT R42, R42, 0x5410, R50 ;  /* 0x000054102a2a7816 */ /* 0x000fe20000000032 */
[----:B------:R-:W1:Y:S01]  /*266e0*/  LDC R61, c[0x0][0x244] ;  /* 0x00009100ff3d7b82 */ /* 0x000e620000000800 */
[----:B------:R-:W-:Y:S02]  /*266f0*/  PRMT R43, R48, 0x5410, R49 ;  /* 0x00005410302b7816 */ /* 0x000fe40000000031 */
[----:B------:R-:W3:Y:S04]  /*26700*/  LDL.LU R48, [R1+0xc8] ;  /* 0x0000c80001307983 */ /* 0x000ee80000300800 */
[----:B------:R-:W3:Y:S04]  /*26710*/  LDL.LU R3, [R1+0x40] ;  /* 0x0000400001037983 */ /* 0x000ee80000300800 */
[----:B------:R-:W3:Y:S04]  /*26720*/  LDL.LU R49, [R1+0xb4] ;  /* 0x0000b40001317983 */ /* 0x000ee80000300800 */
[----:B------:R-:W3:Y:S04]  /*26730*/  LDL.LU R2, [R1+0x44] ;  /* 0x0000440001027983 */ /* 0x000ee80000300800 */
[----:B------:R-:W3:Y:S01]  /*26740*/  LDL.LU R50, [R1+0xb0] ;  /* 0x0000b00001327983 */ /* 0x000ee20000300800 */
[----:B0-----:R-:W-:-:S03]  /*26750*/  PRMT R45, R52, 0x5410, R57 ;  /* 0x00005410342d7816 */ /* 0x001fc60000000039 */
        /* <DEDUP_REMOVED lines=11> */
[----:B------:R-:W-:-:S03]  /*26810*/  PRMT R44, R9, 0x5410, R8 ;  /* 0x00005410092c7816 */ /* 0x000fc60000000008 */
[----:B------:R-:W3:Y:S01]  /*26820*/  LDL.LU R8, [R1+0x64] ;  /* 0x0000640001087983 */ /* 0x000ee20000300800 */
[----:B----4-:R-:W-:-:S03]  /*26830*/  PRMT R46, R6, 0x5410, R7 ;  /* 0x00005410062e7816 */ /* 0x010fc60000000007 */
[----:B------:R-:W4:Y:S04]  /*26840*/  LDL.LU R6, [R1+0x90] ;  /* 0x0000900001067983 */ /* 0x000f280000300800 */
[----:B------:R-:W4:Y:S04]  /*26850*/  LDL.LU R9, [R1+0x68] ;  /* 0x0000680001097983 */ /* 0x000f280000300800 */
[----:B------:R-:W4:Y:S01]  /*26860*/  LDL.LU R7, [R1+0x8c] ;  /* 0x00008c0001077983 */ /* 0x000f220000300800 */
[----:B--2---:R-:W-:-:S03]  /*26870*/  PRMT R47, R59, 0x5410, R5 ;  /* 0x000054103b2f7816 */ /* 0x004fc60000000005 */
[----:B------:R-:W2:Y:S04]  /*26880*/  LDL.LU R5, [R1+0x6c] ;  /* 0x00006c0001057983 */ /* 0x000ea80000300800 */
[----:B------:R-:W2:Y:S04]  /*26890*/  LDL.LU R59, [R1+0x88] ;  /* 0x00008800013b7983 */ /* 0x000ea80000300800 */
[----:B------:R-:W2:Y:S04]  /*268a0*/  LDL R15, [R1+0x444] ;  /* 0x00044400010f7983 */ /* 0x000ea80000100800 */
[----:B------:R-:W-:Y:S01]  /*268b0*/  STSM.16.M88.4 [R56], R36 ;  /* 0x0000002438007844 */ /* 0x000fe20000000200 */
[----:B------:R-:W-:-:S03]  /*268c0*/  NOP ;  /* 0x0000000000007918 */ /* 0x000fc60000000000 */
[----:B------:R-:W0:Y:S01]  /*268d0*/  LDS.128 R36, [R56] ;  /* 0x0000000038247984 */ /* 0x000e220000000c00 */
[----:B------:R-:W-:-:S03]  /*268e0*/  NOP ;  /* 0x0000000000007918 */ /* 0x000fc60000000000 */
[----:B------:R-:W-:Y:S01]  /*268f0*/  STSM.16.M88.4 [R56], R40 ;  /* 0x0000002838007844 */ /* 0x000fe20000000200 */
[----:B------:R-:W-:-:S03]  /*26900*/  NOP ;  /* 0x0000000000007918 */ /* 0x000fc60000000000 */
[----:B------:R-:W0:Y:S01]  /*26910*/  LDS.128 R40, [R56] ;  /* 0x0000000038287984 */ /* 0x000e220000000c00 */
[----:B------:R-:W-:-:S03]  /*26920*/  NOP ;  /* 0x0000000000007918 */ /* 0x000fc60000000000 */
[----:B------:R-:W-:Y:S01]  /*26930*/  STSM.16.M88.4 [R56], R44 ;  /* 0x0000002c38007844 */ /* 0x000fe20000000200 */
[----:B------:R-:W-:-:S03]  /*26940*/  NOP ;  /* 0x0000000000007918 */ /* 0x000fc60000000000 */
[----:B------:R-:W0:Y:S01]  /*26950*/  LDS.128 R44, [R56] ;  /* 0x00000000382c7984 */ /* 0x000e220000000c00 */
[----:B---3--:R-:W-:Y:S02]  /*26960*/  PRMT R48, R48, 0x5410, R60 ;  /* 0x0000541030307816 */ /* 0x008fe4000000003c */
[----:B------:R-:W-:Y:S02]  /*26970*/  PRMT R49, R49, 0x5410, R3 ;  /* 0x0000541031317816 */ /* 0x000fe40000000003 */
[----:B------:R-:W-:Y:S02]  /*26980*/  PRMT R53, R57, 0x5410, R18 ;  /* 0x0000541039357816 */ /* 0x000fe40000000012 */
[----:B------:R-:W3:Y:S01]  /*26990*/  LDL.LU R57, [R1] ;  /* 0x0000000001397983 */ /* 0x000ee20000300800 */
[----:B------:R-:W-:-:S03]  /*269a0*/  PRMT R55, R0, 0x5410, R13 ;  /* 0x0000541000377816 */ /* 0x000fc6000000000d */
[----:B------:R-:W3:Y:S01]  /*269b0*/  LDL.LU R0, [R1+0xc90] ;  /* 0x000c900001007983 */ /* 0x000ee20000300800 */
[----:B------:R-:W-:Y:S02]  /*269c0*/  PRMT R51, R51, 0x5410, R16 ;  /* 0x0000541033337816 */ /* 0x000fe40000000010 */
[----:B------:R-:W-:Y:S02]  /*269d0*/  PRMT R16, R10, 0x5410, R11 ;  /* 0x000054100a107816 */ /* 0x000fe4000000000b */
[----:B------:R-:W3:Y:S01]  /*269e0*/  LDL R11, [R1+0x448] ;  /* 0x00044800010b7983 */ /* 0x000ee20000100800 */
[----:B------:R-:W-:Y:S01]  /*269f0*/  PRMT R50, R50, 0x5410, R2 ;  /* 0x0000541032327816 */ /* 0x000fe20000000002 */
[----:B------:R-:W-:Y:S01]  /*26a00*/  NOP ;  /* 0x0000000000007918 */ /* 0x000fe20000000000 */
[----:B------:R-:W-:-:S03]  /*26a10*/  PRMT R52, R52, 0x5410, R17 ;  /* 0x0000541034347816 */ /* 0x000fc60000000011 */
[----:B------:R-:W-:Y:S01]  /*26a20*/  STSM.16.M88.4 [R56], R48 ;  /* 0x0000003038007844 */ /* 0x000fe20000000200 */
[----:B------:R-:W-:Y:S01]  /*26a30*/  PRMT R54, R12, 0x5410, R19 ;  /* 0x000054100c367816 */ /* 0x000fe20000000013 */
[----:B------:R-:W-:Y:S02]  /*26a40*/  NOP ;  /* 0x0000000000007918 */ /* 0x000fe40000000000 */
[----:B------:R-:W0:Y:S01]  /*26a50*/  LDS.128 R48, [R56] ;  /* 0x0000000038307984 */ /* 0x000e220000000c00 */
[----:B------:R-:W-:-:S03]  /*26a60*/  NOP ;  /* 0x0000000000007918 */ /* 0x000fc60000000000 */
[----:B------:R-:W-:Y:S01]  /*26a70*/  STSM.16.M88.4 [R56], R52 ;  /* 0x0000003438007844 */ /* 0x000fe20000000200 */
[----:B------:R-:W-:-:S03]  /*26a80*/  NOP ;  /* 0x0000000000007918 */ /* 0x000fc60000000000 */
[----:B------:R-:W0:Y:S01]  /*26a90*/  LDS.128 R52, [R56] ;  /* 0x0000000038347984 */ /* 0x000e220000000c00 */
[----:B----4-:R-:W-:Y:S02]  /*26aa0*/  PRMT R17, R6, 0x5410, R8 ;  /* 0x0000541006117816 */ /* 0x010fe40000000008 */
[----:B------:R-:W-:Y:S02]  /*26ab0*/  PRMT R18, R7, 0x5410, R9 ;  /* 0x0000541007127816 */ /* 0x000fe40000000009 */
[----:B--2---:R-:W-:Y:S01]  /*26ac0*/  PRMT R19, R59, 0x5410, R5 ;  /* 0x000054103b137816 */ /* 0x004fe20000000005 */
[----:B------:R-:W-:-:S04]  /*26ad0*/  NOP ;  /* 0x0000000000007918 */ /* 0x000fc80000000000 */
[----:B------:R2:W-:Y:S04]  /*26ae0*/  STSM.16.M88.4 [R56], R16 ;  /* 0x0000001038007844 */ /* 0x0005e80000000200 */
[----:B--2---:R-:W2:Y:S04]  /*26af0*/  LDL.LU.64 R18, [R1+0xc88] ;  /* 0x000c880001127983 */ /* 0x004ea80000300a00 */
[----:B------:R-:W4:Y:S04]  /*26b00*/  LDL.LU.64 R16, [R1+0xc80] ;  /* 0x000c800001107983 */ /* 0x000f280000300a00 */
[----:B------:R-:W2:Y:S01]  /*26b10*/  LDL.LU R59, [R1+0x4] ;  /* 0x00000400013b7983 */ /* 0x000ea20000300800 */
[----:B------:R-:W-:Y:S01]  /*26b20*/  IMAD R3, R15, UR4, RZ ;  /* 0x000000040f037c24 */ /* 0x000fe2000f8e02ff */
[----:B------:R-:W-:-:S04]  /*26b30*/  ULDC.64 UR4, c[0x0][0x220] ;  /* 0x0000880000047ab9 */ /* 0x000fc80000000a00 */
[----:B------:R-:W-:Y:S01]  /*26b40*/  IADD3 R2, P1, R3, UR4, RZ ;  /* 0x0000000403027c10 */ /* 0x000fe2000ff3e0ff */
[----:B-1----:R-:W-:Y:S01]  /*26b50*/  IMAD R61, R61, 0x20, R3 ;  /* 0x000000203d3d7824 */ /* 0x002fe200078e0203 */
[----:B------:R-:W-:Y:S02]  /*26b60*/  ULDC UR4, c[0x0][0x248] ;  /* 0x0000920000047ab9 */ /* 0x000fe40000000800 */
[----:B------:R-:W-:Y:S02]  /*26b70*/  LEA.HI.X.SX32 R3, R3, UR5, 0x1, P1 ;  /* 0x0000000503037c11 */ /* 0x000fe400088f0eff */
[----:B------:R-:W-:Y:S02]  /*26b80*/  ISETP.GE.AND P1, PT, R15, UR8, PT ;  /* 0x000000080f007c0c */ /* 0x000fe4000bf26270 */
[----:B---3--:R-:W-:Y:S01]  /*26b90*/  PRMT R7, R57, 0x7770, RZ ;  /* 0x0000777039077816 */ /* 0x008fe200000000ff */
[C---:B------:R-:W-:Y:S01]  /*26ba0*/  IMAD R6, R0.reuse, UR4, RZ ;  /* 0x0000000400067c24 */ /* 0x040fe2000f8e02ff */
[----:B------:R-:W-:Y:S01]  /*26bb0*/  ISETP.LT.AND P1, PT, R0, UR29, !P1 ;  /* 0x0000001d00007c0c */ /* 0x000fe2000cf21270 */
[----:B------:R-:W-:-:S03]  /*26bc0*/  ULDC.64 UR4, c[0x0][0x220] ;  /* 0x0000880000047ab9 */ /* 0x000fc60000000a00 */
[----:B------:R-:W-:Y:S02]  /*26bd0*/  SHF.R.S32.HI R5, RZ, 0x1f, R6 ;  /* 0x0000001fff057819 */ /* 0x000fe40000011406 */
[----:B------:R-:W-:Y:S02]  /*26be0*/  IADD3 R8, P4, R6, R2, RZ ;  /* 0x0000000206087210 */ /* 0x000fe40007f9e0ff */
[----:B------:R-:W-:-:S03]  /*26bf0*/  IADD3 R60, P5, R61, UR4, RZ ;  /* 0x000000043d3c7c10 */ /* 0x000fc6000ffbe0ff */
[----:B------:R-:W-:Y:S01]  /*26c00*/  IMAD.X R9, R5, 0x1, R3, P4 ;  /* 0x0000000105097824 */ /* 0x000fe200020e0603 */
[----:B------:R-:W-:Y:S01]  /*26c10*/  ISETP.GE.AND P4, PT, R0, UR9, PT ;  /* 0x0000000900007c0c */ /* 0x000fe2000bf86270 */
[----:B------:R-:W-:-:S03]  /*26c20*/  NOP ;  /* 0x0000000000007918 */ /* 0x000fc60000000000 */
[----:B------:R1:W-:Y:S01]  /*26c30*/  @P1 STG.E.U8 desc[UR6][R8.64], R7 ;  /* 0x0000000708001986 */ /* 0x0003e2000c101106 */
[----:B------:R-:W-:Y:S01]  /*26c40*/  LEA.HI.X.SX32 R61, R61, UR5, 0x1, P5 ;  /* 0x000000053d3d7c11 */ /* 0x000fe2000a8f0eff */
[----:B------:R-:W-:Y:S01]  /*26c50*/  ULDC.64 UR8, c[0x0][0x228] ;  /* 0x00008a0000087ab9 */ /* 0x000fe20000000a00 */
[----:B------:R-:W-:Y:S01]  /*26c60*/  ULDC.64 UR4, c[0x0][0x228] ;  /* 0x00008a0000047ab9 */ /* 0x000fe20000000a00 */
[----:B------:R-:W-:Y:S01]  /*26c70*/  ISETP.LT.AND P4, PT, R11, UR8, !P4 ;  /* 0x000000080b007c0c */ /* 0x000fe2000e781270 */
[----:B------:R-:W-:Y:S01]  /*26c80*/  VIADD R56, R0, 0x3 ;  /* 0x0000000300387836 */ /* 0x000fe20000000000 */
[----:B------:R-:W-:Y:S01]  /*26c90*/  ISETP.LT.AND P5, PT, R15, UR4, !P2 ;  /* 0x000000040f007c0c */ /* 0x000fe2000d7a1270 */
[----:B------:R-:W-:Y:S01]  /*26ca0*/  ULDC UR4, c[0x0][0x22c] ;  /* 0x00008b0000047ab9 */ /* 0x000fe20000000800 */
[C---:B------:R-:W-:Y:S01]  /*26cb0*/  IADD3 R12, P1, R6.reuse, R60, RZ ;  /* 0x0000003c060c7210 */ /* 0x040fe20007f3e0ff */
[----:B------:R-:W-:Y:S01]  /*26cc0*/  ULDC UR8, c[0x0][0x22c] ;  /* 0x00008b0000087ab9 */ /* 0x000fe20000000800 */
[----:B-1----:R-:W-:Y:S01]  /*26cd0*/  VIADD R7, R6, UR10 ;  /* 0x0000000a06077c36 */ /* 0x002fe20008000000 */
[----:B------:R-:W-:-:S02]  /*26ce0*/  PRMT R10, R57, 0x7771, RZ ;  /* 0x00007771390a7816 */ /* 0x000fc400000000ff */
[----:B------:R-:W-:Y:S01]  /*26cf0*/  IMAD.X R13, R5, 0x1, R61, P1 ;  /* 0x00000001050d7824 */ /* 0x000fe200008e063d */
[----:B------:R-:W-:Y:S01]  /*26d00*/  ULDC.64 UR10, c[0x0][0x228] ;  /* 0x00008a00000a7ab9 */ /* 0x000fe20000000a00 */
[----:B------:R-:W-:Y:S02]  /*26d10*/  SHF.R.S32.HI R6, RZ, 0x1f, R7 ;  /* 0x0000001fff067819 */ /* 0x000fe40000011407 */
[----:B------:R-:W-:Y:S02]  /*26d20*/  IADD3 R8, P6, R7, R2, RZ ;  /* 0x0000000207087210 */ /* 0x000fe40007fde0ff */
[----:B------:R-:W-:-:S03]  /*26d30*/  PRMT R5, R57, 0x7772, RZ ;  /* 0x0000777239057816 */ /* 0x000fc600000000ff */
[----:B------:R-:W-:Y:S01]  /*26d40*/  IMAD.X R9, R6, 0x1, R3, P6 ;  /* 0x0000000106097824 */ /* 0x000fe200030e0603 */
[----:B------:R-:W-:Y:S01]  /*26d50*/  ISETP.GE.AND P1, PT, R56, UR4, PT ;  /* 0x0000000438007c0c */ /* 0x000fe2000bf26270 */
[----:B------:R1:W-:Y:S01]  /*26d60*/  @P4 STG.E.U8 desc[UR6][R12.64], R10 ;  /* 0x0000000a0c004986 */ /* 0x0003e2000c101106 */
[----:B------:R-:W-:Y:S01]  /*26d70*/  ULDC UR4, c[0x0][0x248] ;  /* 0x0000920000047ab9 */ /* 0x000fe20000000800 */
[----:B------:R-:W-:Y:S01]  /*26d80*/  ISETP.LT.AND P4, PT, R11, UR12, !P2 ;  /* 0x0000000c0b007c0c */ /* 0x000fe2000d781270 */
[----:B------:R-:W-:Y:S01]  /*26d90*/  VIADD R56, R0, 0x4 ;  /* 0x0000000400387836 */ /* 0x000fe20000000000 */
[----:B------:R3:W-:Y:S01]  /*26da0*/  @P5 STG.E.U8 desc[UR6][R8.64], R5 ;  /* 0x0000000508005986 */ /* 0x0007e2000c101106 */
[----:B------:R-:W-:Y:S01]  /*26db0*/  ISETP.LT.AND P5, PT, R15, UR10, !P3 ;  /* 0x0000000a0f007c0c */ /* 0x000fe2000dfa1270 */
[----:B------:R-:W-:Y:S01]  /*26dc0*/  ULDC UR10, c[0x0][0x228] ;  /* 0x00008a00000a7ab9 */ /* 0x000fe20000000800 */
[----:B------:R-:W-:Y:S01]  /*26dd0*/  ULDC UR12, c[0x0][0x228] ;  /* 0x00008a00000c7ab9 */ /* 0x000fe20000000800 */
[----:B-1----:R-:W-:-:S02]  /*26de0*/  PRMT R10, R57, 0x7773, RZ ;  /* 0x00007773390a7816 */ /* 0x002fc400000000ff */
[----:B------:R-:W4:Y:S01]  /*26df0*/  LDL.LU R57, [R1+0x8] ;  /* 0x0000080001397983 */ /* 0x000f220000300800 */
[C---:B---3--:R-:W-:Y:S01]  /*26e00*/  VIADD R5, R7.reuse, UR4 ;  /* 0x0000000407057c36 */ /* 0x048fe20008000000 */
[----:B------:R-:W-:Y:S01]  /*26e10*/  IADD3 R12, P2, R7, R60, RZ ;  /* 0x0000003c070c7210 */ /* 0x000fe20007f5e0ff */
[----:B------:R-:W-:-:S03]  /*26e20*/  ULDC UR4, c[0x0][0x22c] ;  /* 0x00008b0000047ab9 */ /* 0x000fc60000000800 */
[----:B------:R-:W-:Y:S02]  /*26e30*/  SHF.R.S32.HI R7, RZ, 0x1f, R5 ;  /* 0x0000001fff077819 */ /* 0x000fe40000011405 */
[----:B------:R-:W-:Y:S01]  /*26e40*/  IADD3 R8, P6, R5, R2, RZ ;  /* 0x0000000205087210 */ /* 0x000fe20007fde0ff */
[----:B------:R-:W-:Y:S01]  /*26e50*/  IMAD.X R13, R6, 0x1, R61, P2 ;  /* 0x00000001060d7824 */ /* 0x000fe200010e063d */
[----:B------:R-:W-:Y:S01]  /*26e60*/  ISETP.GE.AND P2, PT, R56, UR4, PT ;  /* 0x0000000438007c0c */ /* 0x000fe2000bf46270 */
[----:B------:R-:W-:Y:S02]  /*26e70*/  ULDC UR4, c[0x0][0x248] ;  /* 0x0000920000047ab9 */ /* 0x000fe40000000800 */
[----:B------:R-:W-:Y:S01]  /*26e80*/  IMAD.X R9, R7, 0x1, R3, P6 ;  /* 0x0000000107097824 */ /* 0x000fe200030e0603 */
[----:B------:R1:W-:Y:S01]  /*26e90*/  @P4 STG.E.U8 desc[UR6][R12.64], R10 ;  /* 0x0000000a0c004986 */ /* 0x0003e2000c101106 */
[----:B------:R-:W-:Y:S01]  /*26ea0*/  ISETP.LT.AND P4, PT, R11, UR16, !P3 ;  /* 0x000000100b007c0c */ /* 0x000fe2000df81270 */
[----:B------:R-:W-:Y:S01]  /*26eb0*/  VIADD R56, R0, 0x5 ;  /* 0x0000000500387836 */ /* 0x000fe20000000000 */
[----:B-1----:R-:W-:-:S05]  /*26ec0*/  IADD3 R12, P3, R5, R60, RZ ;  /* 0x0000003c050c7210 */ /* 0x002fca0007f7e0ff */
[----:B------:R-:W-:Y:S01]  /*26ed0*/  IMAD.X R13, R7, 0x1, R61, P3 ;  /* 0x00000001070d7824 */ /* 0x000fe200018e063d */
[----:B--2---:R-:W-:-:S05]  /*26ee0*/  PRMT R6, R59, 0x7770, RZ ;  /* 0x000077703b067816 */ /* 0x004fca00000000ff */
[----:B------:R1:W-:Y:S01]  /*26ef0*/  @P5 STG.E.U8 desc[UR6][R8.64], R6 ;  /* 0x0000000608005986 */ /* 0x0003e2000c101106 */
[----:B------:R-:W-:Y:S02]  /*26f00*/  ISETP.LT.AND P5, PT, R15, UR14, !P1 ;  /* 0x0000000e0f007c0c */ /* 0x000fe4000cfa1270 */
[----:B------:R-:W-:Y:S01]  /*26f10*/  PRMT R10, R59, 0x7771, RZ ;  /* 0x000077713b0a7816 */ /* 0x000fe200000000ff */
[----:B-1----:R-:W-:Y:S01]  /*26f20*/  VIADD R6, R5, UR4 ;  /* 0x0000000405067c36 */ /* 0x002fe20008000000 */
[----:B------:R-:W-:Y:S01]  /*26f30*/  PRMT R7, R59, 0x7772, RZ ;  /* 0x000077723b077816 */ /* 0x000fe200000000ff */
[----:B------:R-:W-:-:S03]  /*26f40*/  ULDC UR4, c[0x0][0x22c] ;  /* 0x00008b0000047ab9 */ /* 0x000fc60000000800 */
[----:B------:R-:W-:Y:S02]  /*26f50*/  SHF.R.S32.HI R5, RZ, 0x1f, R6 ;  /* 0x0000001fff057819 */ /* 0x000fe40000011406 */
[----:B------:R-:W-:Y:S01]  /*26f60*/  IADD3 R8, P6, R6, R2, RZ ;  /* 0x0000000206087210 */ /* 0x000fe20007fde0ff */
[----:B------:R1:W-:Y:S01]  /*26f70*/  @P4 STG.E.U8 desc[UR6][R12.64], R10 ;  /* 0x0000000a0c004986 */ /* 0x0003e2000c101106 */
[----:B------:R-:W-:Y:S01]  /*26f80*/  ISETP.GE.AND P3, PT, R56, UR4, PT ;  /* 0x0000000438007c0c */ /* 0x000fe2000bf66270 */
[----:B------:R-:W-:Y:S02]  /*26f90*/  ULDC UR4, c[0x0][0x248] ;  /* 0x0000920000047ab9 */ /* 0x000fe40000000800 */
[----:B------:R-:W-:Y:S01]  /*26fa0*/  IMAD.X R9, R5, 0x1, R3, P6 ;  /* 0x0000000105097824 */ /* 0x000fe200030e0603 */
[----:B------:R-:W-:-:S04]  /*26fb0*/  ISETP.LT.AND P4, PT, R11, UR20, !P1 ;  /* 0x000000140b007c0c */ /* 0x000fc8000cf81270 */
[----:B------:R2:W-:Y:S01]  /*26fc0*/  @P5 STG.E.U8 desc[UR6][R8.64], R7 ;  /* 0x0000000708005986 */ /* 0x0005e2000c101106 */
[C---:B-1----:R-:W-:Y:S01]  /*26fd0*/  IADD3 R12, P1, R6.reuse, R60, RZ ;  /* 0x0000003c060c7210 */ /* 0x042fe20007f3e0ff */
[----:B--2---:R-:W-:Y:S01]  /*26fe0*/  VIADD R7, R6, UR4 ;  /* 0x0000000406077c36 */ /* 0x004fe20008000000 */
[----:B------:R-:W-:Y:S02]  /*26ff0*/  PRMT R6, R59, 0x7773, RZ ;  /* 0x000077733b067816 */ /* 0x000fe400000000ff */
[----:B------:R-:W-:Y:S01]  /*27000*/  ISETP.LT.AND P5, PT, R15, UR18, !P2 ;  /* 0x000000120f007c0c */ /* 0x000fe2000d7a1270 */
[----:B------:R-:W2:Y:S01]  /*27010*/  LDL.LU R59, [R1+0xc] ;  /* 0x00000c00013b7983 */ /* 0x000ea20000300800 */
[----:B------:R-:W-:Y:S01]  /*27020*/  SHF.R.S32.HI R10, RZ, 0x1f, R7 ;  /* 0x0000001fff0a7819 */ /* 0x000fe20000011407 */
[----:B------:R-:W-:Y:S01]  /*27030*/  VIADD R56, R0, 0x6 ;  /* 0x0000000600387836 */ /* 0x000fe20000000000 */
[----:B------:R-:W-:Y:S01]  /*27040*/  IADD3 R8, P6, R7, R2, RZ ;  /* 0x0000000207087210 */ /* 0x000fe20007fde0ff */
[----:B------:R-:W-:Y:S01]  /*27050*/  IMAD.X R13, R5, 0x1, R61, P1 ;  /* 0x00000001050d7824 */ /* 0x000fe200008e063d */
[----:B------:R-:W-:-:S02]  /*27060*/  ULDC UR4, c[0x0][0x22c] ;  /* 0x00008b0000047ab9 */ /* 0x000fc40000000800 */
[----:B------:R-:W-:Y:S01]  /*27070*/  ISETP.GE.AND P1, PT, R56, UR4, PT ;  /* 0x0000000438007c0c */ /* 0x000fe2000bf26270 */
[----:B------:R-:W-:Y:S01]  /*27080*/  IMAD.X R9, R10, 0x1, R3, P6 ;  /* 0x000000010a097824 */ /* 0x000fe200030e0603 */
[----:B------:R1:W-:Y:S01]  /*27090*/  @P4 STG.E.U8 desc[UR6][R12.64], R6 ;  /* 0x000000060c004986 */ /* 0x0003e2000c101106 */
[----:B------:R-:W-:Y:S01]  /*270a0*/  ULDC UR4, c[0x0][0x248] ;  /* 0x0000920000047ab9 */ /* 0x000fe20000000800 */
[----:B------:R-:W-:Y:S01]  /*270b0*/  ISETP.LT.AND P4, PT, R11, UR24, !P2 ;  /* 0x000000180b007c0c */ /* 0x000fe2000d781270 */
[C---:B-1----:R-:W-:Y:S01]  /*270c0*/  VIADD R6, R7.reuse, UR4 ;  /* 0x0000000407067c36 */ /* 0x042fe20008000000 */
[----:B------:R-:W-:Y:S01]  /*270d0*/  IADD3 R12, P2, R7, R60, RZ ;  /* 0x0000003c070c7210 */ /* 0x000fe20007f5e0ff */
[----:B------:R-:W-:-:S03]  /*270e0*/  ULDC UR4, c[0x0][0x22c] ;  /* 0x00008b0000047ab9 */ /* 0x000fc60000000800 */
[----:B------:R-:W-:Y:S01]  /*270f0*/  SHF.R.S32.HI R7, RZ, 0x1f, R6 ;  /* 0x0000001fff077819 */ /* 0x000fe20000011406 */
[----:B------:R-:W-:Y:S01]  /*27100*/  IMAD.X R13, R10, 0x1, R61, P2 ;  /* 0x000000010a0d7824 */ /* 0x000fe200010e063d */
[----:B----4-:R-:W-:-:S05]  /*27110*/  PRMT R5, R57, 0x7770, RZ ;  /* 0x0000777039057816 */ /* 0x010fca00000000ff */
[----:B------:R1:W-:Y:S01]  /*27120*/  @P5 STG.E.U8 desc[UR6][R8.64], R5 ;  /* 0x0000000508005986 */ /* 0x0003e2000c101106 */
[----:B------:R-:W-:Y:S02]  /*27130*/  ISETP.LT.AND P5, PT, R15, UR22, !P3 ;  /* 0x000000160f007c0c */ /* 0x000fe4000dfa1270 */
[----:B------:R-:W-:Y:S01]  /*27140*/  PRMT R10, R57, 0x7771, RZ ;  /* 0x00007771390a7816 */ /* 0x000fe200000000ff */
[----:B-1----:R-:W-:Y:S01]  /*27150*/  VIADD R5, R0, 0x7 ;  /* 0x0000000700057836 */ /* 0x002fe20000000000 */
[----:B------:R-:W-:-:S03]  /*27160*/  IADD3 R8, P6, R6, R2, RZ ;  /* 0x0000000206087210 */ /* 0x000fc60007fde0ff */
[----:B------:R1:W-:Y:S01]  /*27170*/  @P4 STG.E.U8 desc[UR6][R12.64], R10 ;  /* 0x0000000a0c004986 */ /* 0x0003e2000c101106 */
[----:B------:R-:W-:Y:S01]  /*27180*/  ISETP.GE.AND P2, PT, R5, UR4, PT ;  /* 0x0000000405007c0c */ /* 0x000fe2000bf46270 */
[----:B------:R-:W-:Y:S01]  /*27190*/  IMAD.X R9, R7, 0x1, R3, P6 ;  /* 0x0000000107097824 */ /* 0x000fe200030e0603 */
[----:B------:R-:W-:Y:S01]  /*271a0*/  PRMT R5, R57, 0x7772, RZ ;  /* 0x0000777239057816 */ /* 0x000fe200000000ff */
[----:B------:R-:W-:Y:S01]  /*271b0*/  ULDC UR4, c[0x0][0x248] ;  /* 0x0000920000047ab9 */ /* 0x000fe20000000800 */
[----:B------:R-:W-:-:S03]  /*271c0*/  ISETP.LT.AND P4, PT, R11, UR26, !P3 ;  /* 0x0000001a0b007c0c */ /* 0x000fc6000df81270 */
[----:B------:R3:W-:Y:S01]  /*271d0*/  @P5 STG.E.U8 desc[UR6][R8.64], R5 ;  /* 0x0000000508005986 */ /* 0x0007e2000c101106 */
[C---:B-1----:R-:W-:Y:S01]  /*271e0*/  IADD3 R12, P3, R6.reuse, R60, RZ ;  /* 0x0000003c060c7210 */ /* 0x042fe20007f7e0ff */
[----:B------:R-:W-:Y:S01]  /*271f0*/  VIADD R6, R6, UR4 ;  /* 0x0000000406067c36 */ /* 0x000fe20008000000 */
[----:B------:R-:W-:Y:S01]  /*27200*/  ISETP.LT.AND P5, PT, R15, UR28, !P1 ;  /* 0x0000001c0f007c0c */ /* 0x000fe2000cfa1270 */
[C---:B------:R-:W-:Y:S01]  /*27210*/  VIADD R10, R0.reuse, 0x9 ;  /* 0x00000009000a7836 */ /* 0x040fe20000000000 */
[----:B------:R-:W-:Y:S01]  /*27220*/  ULDC UR4, c[0x0][0x22c] ;  /* 0x00008b0000047ab9 */ /* 0x000fe20000000800 */
[----:B------:R-:W-:Y:S02]  /*27230*/  IMAD.X R13, R7, 0x1, R61, P3 ;  /* 0x00000001070d7824 */ /* 0x000fe400018e063d */
[----:B---3--:R-:W-:Y:S01]  /*27240*/  VIADD R5, R0, 0x8 ;  /* 0x0000000800057836 */ /* 0x008fe20000000000 */
[----:B------:R-:W-:Y:S02]  /*27250*/  PRMT R7, R57, 0x7773, RZ ;  /* 0x0000777339077816 */ /* 0x000fe400000000ff */
[----:B------:R-:W-:-:S02]  /*27260*/  IADD3 R8, P6, R6, R2, RZ ;  /* 0x0000000206087210 */ /* 0x000fc40007fde0ff */
[----:B------:R-:W-:Y:S01]  /*27270*/  ISETP.GE.AND P3, PT, R5, UR8, PT ;  /* 0x0000000805007c0c */ /* 0x000fe2000bf66270 */
[----:B------:R-:W-:Y:S01]  /*27280*/  ULDC UR8, c[0x0][0x228] ;  /* 0x00008a0000087ab9 */ /* 0x000fe20000000800 */
[----:B------:R-:W-:Y:S01]  /*27290*/  SHF.R.S32.HI R5, RZ, 0x1f, R6 ;  /* 0x0000001fff057819 */ /* 0x000fe20000011406 */
[----:B------:R2:W-:Y:S01]  /*272a0*/  @P4 STG.E.U8 desc[UR6][R12.64], R7 ;  /* 0x000000070c004986 */ /* 0x0005e2000c101106 */
[----:B------:R-:W-:Y:S01]  /*272b0*/  ISETP.LT.AND P1, PT, R11, UR8, !P1 ;  /* 0x000000080b007c0c */ /* 0x000fe2000cf21270 */
[----:B------:R-:W-:Y:S02]  /*272c0*/  ULDC UR8, c[0x0][0x228] ;  /* 0x00008a0000087ab9 */ /* 0x000fe40000000800 */
[----:B------:R-:W-:Y:S01]  /*272d0*/  IMAD.X R9, R5, 0x1, R3, P6 ;  /* 0x0000000105097824 */ /* 0x000fe200030e0603 */
[----:B------:R-:W-:-:S05]  /*272e0*/  IADD3 R56, P6, R6, R60, RZ ;  /* 0x0000003c06387210 */ /* 0x000fca0007fde0ff */
[----:B------:R-:W-:Y:S01]  /*272f0*/  IMAD.X R57, R5, 0x1, R61, P6 ;  /* 0x0000000105397824 */ /* 0x000fe200030e063d */
[----:B--2---:R-:W-:-:S05]  /*27300*/  PRMT R7, R59, 0x7770, RZ ;  /* 0x000077703b077816 */ /* 0x004fca00000000ff */
[----:B------:R1:W-:Y:S02]  /*27310*/  @P5 STG.E.U8 desc[UR6][R8.64], R7 ;  /* 0x0000000708005986 */ /* 0x0003e4000c101106 */
[----:B-1----:R-:W-:-:S05]  /*27320*/  PRMT R7, R59, 0x7771, RZ ;  /* 0x000077713b077816 */ /* 0x002fca00000000ff */
[----:B------:R1:W-:Y:S04]  /*27330*/  @P1 STG.E.U8 desc[UR6][R56.64], R7 ;  /* 0x0000000738001986 */ /* 0x0003e8000c101106 */
[----:B-1----:R-:W2:Y:S01]  /*27340*/  LDL.LU.64 R56, [R1+0xc78] ;  /* 0x000c780001387983 */ /* 0x002ea20000300a00 */
[----:B------:R-:W-:Y:S01]  /*27350*/  ISETP.GE.AND P4, PT, R10, UR4, PT ;  /* 0x000000040a007c0c */ /* 0x000fe2000bf86270 */
[----:B------:R-:W-:Y:S02]  /*27360*/  ULDC UR4, c[0x0][0x248] ;  /* 0x0000920000047ab9 */ /* 0x000fe40000000800 */
[----:B------:R-:W-:Y:S01]  /*27370*/  VIADD R6, R6, UR4 ;  /* 0x0000000406067c36 */ /* 0x000fe20008000000 */
[----:B------:R-:W-:Y:S01]  /*27380*/  ISETP.LT.AND P5, PT, R15, UR8, !P2 ;  /* 0x000000080f007c0c */ /* 0x000fe2000d7a1270 */
[----:B------:R-:W-:Y:S01]  /*27390*/  ULDC UR8, c[0x0][0x228] ;  /* 0x00008a0000087ab9 */ /* 0x000fe20000000800 */
[----:B------:R-:W-:Y:S01]  /*273a0*/  PRMT R8, R59, 0x7772, RZ ;  /* 0x000077723b087816 */ /* 0x000fe200000000ff */
[----:B------:R-:W-:Y:S01]  /*273b0*/  ULDC UR4, c[0x0][0x248] ;  /* 0x0000920000047ab9 */ /* 0x000fe20000000800 */
[----:B------:R-:W-:-:S02]  /*273c0*/  SHF.R.S32.HI R5, RZ, 0x1f, R6 ;  /* 0x0000001fff057819 */ /* 0x000fc40000011406 */
[C---:B------:R-:W-:Y:S01]  /*273d0*/  IADD3 R12, P6, R6.reuse, R2, RZ ;  /* 0x00000002060c7210 */ /* 0x040fe20007fde0ff */
[----:B------:R-:W-:Y:S01]  /*273e0*/  VIADD R7, R6, UR4 ;  /* 0x0000000406077c36 */ /* 0x000fe20008000000 */
[----:B------:R-:W-:Y:S01]  /*273f0*/  ISETP.LT.AND P2, PT, R11, UR8, !P2 ;  /* 0x000000080b007c0c */ /* 0x000fe2000d741270 */
[----:B------:R-:W-:Y:S01]  /*27400*/  ULDC UR4, c[0x0][0x22c] ;  /* 0x00008b0000047ab9 */ /* 0x000fe20000000800 */
[----:B------:R-:W-:Y:S01]  /*27410*/  PRMT R10, R59, 0x7773, RZ ;  /* 0x000077733b0a7816 */ /* 0x000fe200000000ff */
[----:B------:R-:W-:Y:S01]  /*27420*/  IMAD.X R13, R5, 0x1, R3, P6 ;  /* 0x00000001050d7824 */ /* 0x000fe200030e0603 */
[----:B------:R-:W-:Y:S01]  /*27430*/  ISETP.LT.AND P6, PT, R15, UR10, !P3 ;  /* 0x0000000a0f007c0c */ /* 0x000fe2000dfc1270 */
[----:B------:R-:W-:Y:S01]  /*27440*/  VIADD R59, R0, 0xa ;  /* 0x0000000a003b7836 */ /* 0x000fe20000000000 */
[----:B------:R-:W-:Y:S01]  /*27450*/  ULDC UR8, c[0x0][0x228] ;  /* 0x00008a0000087ab9 */ /* 0x000fe20000000800 */
[----:B------:R-:W-:Y:S01]  /*27460*/  ULDC UR10, c[0x0][0x228] ;  /* 0x00008a00000a7ab9 */ /* 0x000fe20000000800 */
[----:B------:R1:W-:Y:S02]  /*27470*/  @P5 STG.E.U8 desc[UR6][R12.64], R8 ;  /* 0x000000080c005986 */ /* 0x0003e4000c101106 */
[----:B-1----:R-:W-:-:S02]  /*27480*/  IADD3 R12, P1, R6, R60, RZ ;  /* 0x0000003c060c7210 */ /* 0x002fc40007f3e0ff */
[----:B------:R-:W-:Y:S02]  /*27490*/  SHF.R.S32.HI R6, RZ, 0x1f, R7 ;  /* 0x0000001fff067819 */ /* 0x000fe40000011407 */
[----:B------:R-:W-:Y:S01]  /*274a0*/  IADD3 R8, P5, R7, R2, RZ ;  /* 0x0000000207087210 */ /* 0x000fe20007fbe0ff */
[----:B------:R-:W-:Y:S01]  /*274b0*/  IMAD.X R13, R5, 0x1, R61, P1 ;  /* 0x00000001050d7824 */ /* 0x000fe200008e063d */
[----:B------:R-:W-:Y:S01]  /*274c0*/  ISETP.GE.AND P1, PT, R59, UR4, PT ;  /* 0x000000043b007c0c */ /* 0x000fe2000bf26270 */
[----:B------:R-:W-:Y:S02]  /*274d0*/  ULDC UR4, c[0x0][0x248] ;  /* 0x0000920000047ab9 */ /* 0x000fe40000000800 */
[----:B------:R-:W-:Y:S01]  /*274e0*/  IMAD.X R9, R6, 0x1, R3, P5 ;  /* 0x0000000106097824 */ /* 0x000fe200028e0603 */
[----:B------:R1:W-:Y:S01]  /*274f0*/  @P2 STG.E.U8 desc[UR6][R12.64], R10 ;  /* 0x0000000a0c002986 */ /* 0x0003e2000c101106 */
[----:B------:R-:W-:Y:S01]  /*27500*/  VIADD R59, R0, 0xb ;  /* 0x0000000b003b7836 */ /* 0x000fe20000000000 */
[----:B-1----:R-:W-:-:S05]  /*27510*/  IADD3 R12, P2, R7, R60, RZ ;  /* 0x0000003c070c7210 */ /* 0x002fca0007f5e0ff */
[----:B------:R-:W-:Y:S01]  /*27520*/  IMAD.X R13, R6, 0x1, R61, P2 ;  /* 0x00000001060d7824 */ /* 0x000fe200010e063d */
[----:B------:R-:W-:Y:S01]  /*27530*/  ISETP.LT.AND P3, PT, R11, UR8, !P3 ;  /* 0x000000080b007c0c */ /* 0x000fe2000df61270 */
[----:B------:R-:W-:Y:S01]  /*27540*/  ULDC UR8, c[0x0][0x228] ;  /* 0x00008a0000087ab9 */ /* 0x000fe20000000800 */
[----:B------:R-:W-:Y:S01]  /*27550*/  ISETP.LT.AND P5, PT, R15, UR10, !P4 ;  /* 0x0000000a0f007c0c */ /* 0x000fe2000e7a1270 */
[----:B------:R-:W-:Y:S01]  /*27560*/  ULDC UR10, c[0x0][0x228] ;  /* 0x00008a00000a7ab9 */ /* 0x000fe20000000800 */
[----:B--2---:R-:W-:-:S05]  /*27570*/  PRMT R5, R56, 0x7770, RZ ;  /* 0x0000777038057816 */ /* 0x004fca00000000ff */
[----:B------:R1:W-:Y:S02]  /*27580*/  @P6 STG.E.U8 desc[UR6][R8.64], R5 ;  /* 0x0000000508006986 */ /* 0x0003e4000c101106 */
[----:B-1----:R-:W-:Y:S01]  /*27590*/  VIADD R5, R7, UR4 ;  /* 0x0000000407057c36 */ /* 0x002fe20008000000 */
[----:B------:R-:W-:Y:S02]  /*275a0*/  ULDC UR4, c[0x0][0x22c] ;  /* 0x00008b0000047ab9 */ /* 0x000fe40000000800 */
[----:B------:R-:W-:Y:S01]  /*275b0*/  ISETP.GE.AND P2, PT, R59, UR4, PT ;  /* 0x000000043b007c0c */ /* 0x000fe2000bf46270 */
[----:B------:R-:W-:Y:S01]  /*275c0*/  ULDC UR4, c[0x0][0x248] ;  /* 0x0000920000047ab9 */ /* 0x000fe20000000800 */
[----:B------:R-:W2:Y:S01]  /*275d0*/  LDL.LU R59, [R1+0xc70] ;  /* 0x000c7000013b7983 */ /* 0x000ea20000300800 */
[----:B------:R-:W-:Y:S02]  /*275e0*/  SHF.R.S32.HI R7, RZ, 0x1f, R5 ;  /* 0x0000001fff077819 */ /* 0x000fe40000011405 */
[----:B------:R-:W-:-:S02]  /*275f0*/  IADD3 R8, P6, R5, R2, RZ ;  /* 0x0000000205087210 */ /* 0x000fc40007fde0ff */
[C---:B------:R-:W-:Y:S02]  /*27600*/  PRMT R10, R56.reuse, 0x7771, RZ ;  /* 0x00007771380a7816 */ /* 0x040fe400000000ff */
[C---:B------:R-:W-:Y:S01]  /*27610*/  PRMT R6, R56.reuse, 0x7772, RZ ;  /* 0x0000777238067816 */ /* 0x040fe200000000ff */
[----:B------:R-:W-:Y:S01]  /*27620*/  IMAD.X R9, R7, 0x1, R3, P6 ;  /* 0x0000000107097824 */ /* 0x000fe200030e0603 */
[----:B------:R-:W-:Y:S01]  /*27630*/  ISETP.LT.AND P4, PT, R11, UR8, !P4 ;  /* 0x000000080b007c0c */ /* 0x000fe2000e781270 */
[----:B------:R1:W-:Y:S01]  /*27640*/  @P3 STG.E.U8 desc[UR6][R12.64], R10 ;  /* 0x0000000a0c003986 */ /* 0x0003e2000c101106 */
[----:B------:R-:W-:Y:S01]  /*27650*/  PRMT R56, R56, 0x7773, RZ ;  /* 0x0000777338387816 */ /* 0x000fe200000000ff */
[----:B------:R-:W-:Y:S02]  /*27660*/  ULDC UR8, c[0x0][0x228] ;  /* 0x00008a0000087ab9 */ /* 0x000fe40000000800 */
[----:B------:R3:W-:Y:S01]  /*27670*/  @P5 STG.E.U8 desc[UR6][R8.64], R6 ;  /* 0x0000000608005986 */ /* 0x0007e2000c101106 */
[----:B------:R-:W-:Y:S01]  /*27680*/  ISETP.LT.AND P5, PT, R15, UR10, !P1 ;  /* 0x0000000a0f007c0c */ /* 0x000fe2000cfa1270 */
[----:B------:R-:W-:Y:S01]  /*27690*/  ULDC UR10, c[0x0][0x228] ;  /* 0x00008a00000a7ab9 */ /* 0x000fe20000000800 */
[C---:B-1----:R-:W-:Y:S01]  /*276a0*/  IADD3 R12, P3, R5.reuse, R60, RZ ;  /* 0x0000003c050c7210 */ /* 0x042fe20007f7e0ff */
[----:B---3--:R-:W-:Y:S01]  /*276b0*/  VIADD R6, R5, UR4 ;  /* 0x0000000405067c36 */ /* 0x008fe20008000000 */
[----:B------:R-:W-:Y:S01]  /*276c0*/  ULDC UR4, c[0x0][0x22c] ;  /* 0x00008b0000047ab9 */ /* 0x000fe20000000800 */
[----:B------:R-:W-:-:S03]  /*276d0*/  VIADD R10, R0, 0xc ;  /* 0x0000000c000a7836 */ /* 0x000fc60000000000 */
[----:B------:R-:W-:Y:S02]  /*276e0*/  SHF.R.S32.HI R5, RZ, 0x1f, R6 ;  /* 0x0000001fff057819 */ /* 0x000fe40000011406 */
[----:B------:R-:W-:Y:S01]  /*276f0*/  IADD3 R8, P6, R6, R2, RZ ;  /* 0x0000000206087210 */ /* 0x000fe20007fde0ff */
[----:B------:R-:W-:Y:S01]  /*27700*/  IMAD.X R13, R7, 0x1, R61, P3 ;  /* 0x00000001070d7824 */ /* 0x000fe200018e063d */
[----:B------:R-:W-:Y:S02]  /*27710*/  PRMT R7, R57, 0x7770, RZ ;  /* 0x0000777039077816 */ /* 0x000fe400000000ff */
[----:B------:R-:W-:Y:S01]  /*27720*/  ISETP.GE.AND P3, PT, R10, UR4, PT ;  /* 0x000000040a007c0c */ /* 0x000fe2000bf66270 */
[----:B------:R-:W-:Y:S01]  /*27730*/  IMAD.X R9, R5, 0x1, R3, P6 ;  /* 0x0000000105097824 */ /* 0x000fe200030e0603 */
        /* <DEDUP_REMOVED lines=8> */
[C---:B-1----:R-:W-:Y:S01]  /*277c0*/  VIADD R56, R6.reuse, UR4 ;  /* 0x0000000406387c36 */ /* 0x042fe20008000000 */
[----:B------:R-:W-:Y:S01]  /*277d0*/  IADD3 R12, P1, R6, R60, RZ ;  /* 0x0000003c060c7210 */ /* 0x000fe20007f3e0ff */
[----:B------:R-:W-:-:S03]  /*277e0*/  ULDC UR4, c[0x0][0x22c] ;  /* 0x00008b0000047ab9 */ /* 0x000fc60000000800 */
[----:B------:R-:W-:Y:S02]  /*277f0*/  SHF.R.S32.HI R6, RZ, 0x1f, R56 ;  /* 0x0000001fff067819 */ /* 0x000fe40000011438 */
[----:B---3--:R-:W-:Y:S01]  /*27800*/  IADD3 R8, P6, R56, R2, RZ ;  /* 0x0000000238087210 */ /* 0x008fe20007fde0ff */
[----:B------:R-:W-:Y:S01]  /*27810*/  IMAD.X R13, R5, 0x1, R61, P1 ;  /* 0x00000001050d7824 */ /* 0x000fe200008e063d */
[C---:B------:R-:W-:Y:S02]  /*27820*/  PRMT R7, R57.reuse, 0x7771, RZ ;  /* 0x0000777139077816 */ /* 0x040fe400000000ff */
[----:B------:R-:W-:Y:S01]  /*27830*/  PRMT R5, R57, 0x7772, RZ ;  /* 0x0000777239057816 */ /* 0x000fe200000000ff */
[----:B------:R-:W-:Y:S01]  /*27840*/  IMAD.X R9, R6, 0x1, R3, P6 ;  /* 0x0000000106097824 */ /* 0x000fe200030e0603 */
[----:B------:R-:W-:Y:S01]  /*27850*/  ISETP.GE.AND P1, PT, R10, UR4, PT ;  /* 0x000000040a007c0c */ /* 0x000fe2000bf26270 */
[----:B------:R1:W-:Y:S01]  /*27860*/  @P4 STG.E.U8 desc[UR6][R12.64], R7 ;  /* 0x000000070c004986 */ /* 0x0003e2000c101106 */
[----:B------:R-:W-:Y:S01]  /*27870*/  ISETP.LT.AND P4, PT, R11, UR8, !P2 ;  /* 0x000000080b007c0c */ /* 0x000fe2000d781270 */
[----:B------:R-:W-:Y:S01]  /*27880*/  ULDC UR4, c[0x0][0x248] ;  /* 0x0000920000047ab9 */ /* 0x000fe20000000800 */
[----:B------:R-:W-:Y:S01]  /*27890*/  ULDC UR8, c[0x0][0x228] ;  /* 0x00008a0000087ab9 */ /* 0x000fe20000000800 */
[----:B------:R3:W-:Y:S01]  /*278a0*/  @P5 STG.E.U8 desc[UR6][R8.64], R5 ;  /* 0x0000000508005986 */ /* 0x0007e2000c101106 */
[----:B------:R-:W-:Y:S01]  /*278b0*/  ISETP.LT.AND P5, PT, R15, UR10, !P3 ;  /* 0x0000000a0f007c0c */ /* 0x000fe2000dfa1270 */
[----:B------:R-:W-:Y:S01]  /*278c0*/  ULDC UR10, c[0x0][0x228] ;  /* 0x00008a00000a7ab9 */ /* 0x000fe20000000800 */
[C---:B-1----:R-:W-:Y:S01]  /*278d0*/  IADD3 R12, P2, R56.reuse, R60, RZ ;  /* 0x0000003c380c7210 */ /* 0x042fe20007f5e0ff */
[----:B---3--:R-:W-:Y:S01]  /*278e0*/  VIADD R5, R56, UR4 ;  /* 0x0000000438057c36 */ /* 0x008fe20008000000 */
[----:B------:R-:W-:-:S03]  /*278f0*/  PRMT R8, R57, 0x7773, RZ ;  /* 0x0000777339087816 */ /* 0x000fc600000000ff */
[----:B------:R-:W-:Y:S01]  /*27900*/  IMAD.X R13, R6, 0x1, R61, P2 ;  /* 0x00000001060d7824 */ /* 0x000fe200010e063d */
[----:B------:R-:W-:Y:S01]  /*27910*/  ULDC UR4, c[0x0][0x22c] ;  /* 0x00008b0000047ab9 */ /* 0x000fe20000000800 */
[----:B------:R-:W-:Y:S02]  /*27920*/  SHF.R.S32.HI R7, RZ, 0x1f, R5 ;  /* 0x0000001fff077819 */ /* 0x000fe40000011405 */
[----:B------:R-:W-:Y:S01]  /*27930*/  IADD3 R56, P6, R5, R2, RZ ;  /* 0x0000000205387210 */ /* 0x000fe20007fde0ff */
[----:B------:R-:W-:Y:S01]  /*27940*/  VIADD R9, R0, 0xe ;  /* 0x0000000e00097836 */ /* 0x000fe20000000000 */
[----:B------:R-:W-:Y:S01]  /*27950*/  PRMT R6, R58, 0x7770, RZ ;  /* 0x000077703a067816 */ /* 0x000fe200000000ff */
[----:B------:R1:W-:Y:S01]  /*27960*/  @P4 STG.E.U8 desc[UR6][R12.64], R8 ;  /* 0x000000080c004986 */ /* 0x0003e2000c101106 */
[----:B------:R-:W-:Y:S01]  /*27970*/  ISETP.LT.AND P4, PT, R11, UR8, !P3 ;  /* 0x000000080b007c0c */ /* 0x000fe2000df81270 */
[----:B------:R-:W-:Y:S01]  /*27980*/  IMAD.X R57, R7, 0x1, R3, P6 ;  /* 0x0000000107397824 */ /* 0x000fe200030e0603 */
[----:B------:R-:W-:Y:S01]  /*27990*/  ISETP.GE.AND P2, PT, R9, UR4, PT ;  /* 0x0000000409007c0c */ /* 0x000fe2000bf46270 */
[----:B------:R-:W-:Y:S01]  /*279a0*/  ULDC UR4, c[0x0][0x248] ;  /* 0x0000920000047ab9 */ /* 0x000fe20000000800 */
[----:B------:R-:W-:-:S02]  /*279b0*/  ULDC UR8, c[0x0][0x228] ;  /* 0x00008a0000087ab9 */ /* 0x000fc40000000800 */
[----:B------:R3:W-:Y:S01]  /*279c0*/  @P5 STG.E.U8 desc[UR6][R56.64], R6 ;  /* 0x0000000638005986 */ /* 0x0007e2000c101106 */
[----:B------:R-:W-:Y:S01]  /*279d0*/  ISETP.LT.AND P5, PT, R15, UR8, !P1 ;  /* 0x000000080f007c0c */ /* 0x000fe2000cfa1270 */
[----:B------:R-:W-:Y:S01]  /*279e0*/  ULDC UR8, c[0x0][0x22c] ;  /* 0x00008b0000087ab9 */ /* 0x000fe20000000800 */
[C---:B-1----:R-:W-:Y:S02]  /*279f0*/  IADD3 R12, P3, R5.reuse, R60, RZ ;  /* 0x0000003c050c7210 */ /* 0x042fe40007f7e0ff */
[----:B------:R-:W-:Y:S01]  /*27a00*/  PRMT R8, R58, 0x7771, RZ ;  /* 0x000077713a087816 */ /* 0x000fe200000000ff */
[----:B---3--:R-:W-:Y:S01]  /*27a10*/  VIADD R6, R5, UR4 ;  /* 0x0000000405067c36 */ /* 0x008fe20008000000 */
[----:B------:R-:W-:Y:S01]  /*27a20*/  ULDC UR4, c[0x0][0x22c] ;  /* 0x00008b0000047ab9 */ /* 0x000fe20000000800 */
[----:B------:R-:W-:Y:S02]  /*27a30*/  VIADD R57, R0, 0xf ;  /* 0x0000000f00397836 */ /* 0x000fe40000000000 */
[----:B------:R-:W-:Y:S01]  /*27a40*/  IMAD.X R13, R7, 0x1, R61, P3 ;  /* 0x00000001070d7824 */ /* 0x000fe200018e063d */
[----:B------:R-:W-:-:S02]  /*27a50*/  SHF.R.S32.HI R5, RZ, 0x1f, R6 ;  /* 0x0000001fff057819 */ /* 0x000fc40000011406 */
[----:B------:R-:W-:Y:S02]  /*27a60*/  IADD3 R56, P6, R6, R2, RZ ;  /* 0x0000000206387210 */ /* 0x000fe40007fde0ff */
[----:B------:R-:W-:Y:S01]  /*27a70*/  ISETP.GE.AND P3, PT, R57, UR4, PT ;  /* 0x0000000439007c0c */ /* 0x000fe2000bf66270 */
[----:B------:R-:W-:Y:S01]  /*27a80*/  ULDC UR4, c[0x0][0x228] ;  /* 0x00008a0000047ab9 */ /* 0x000fe20000000800 */
[----:B------:R1:W-:Y:S01]  /*27a90*/  @P4 STG.E.U8 desc[UR6][R12.64], R8 ;  /* 0x000000080c004986 */ /* 0x0003e2000c101106 */
[----:B------:R-:W-:Y:S01]  /*27aa0*/  ISETP.LT.AND P4, PT, R11, UR4, !P1 ;  /* 0x000000040b007c0c */ /* 0x000fe2000cf81270 */
[----:B------:R-:W-:Y:S01]  /*27ab0*/  IMAD.X R57, R5, 0x1, R3, P6 ;  /* 0x0000000105397824 */ /* 0x000fe200030e0603 */
[C---:B------:R-:W-:Y:S01]  /*27ac0*/  PRMT R7, R58.reuse, 0x7772, RZ ;  /* 0x000077723a077816 */ /* 0x040fe200000000ff */
[----:B------:R-:W-:Y:S01]  /*27ad0*/  ULDC UR4, c[0x0][0x248] ;  /* 0x0000920000047ab9 */ /* 0x000fe20000000800 */
[----:B------:R-:W-:-:S03]  /*27ae0*/  PRMT R58, R58, 0x7773, RZ ;  /* 0x000077733a3a7816 */ /* 0x000fc600000000ff */
[----:B------:R3:W-:Y:S01]  /*27af0*/  @P5 STG.E.U8 desc[UR6][R56.64], R7 ;  /* 0x0000000738005986 */ /* 0x0007e2000c101106 */
[C---:B-1----:R-:W-:Y:S01]  /*27b00*/  IADD3 R8, P1, R6.reuse, R60, RZ ;  /* 0x0000003c06087210 */ /* 0x042fe20007f3e0ff */
[----:B------:R-:W-:Y:S01]  /*27b10*/  VIADD R6, R6, UR4 ;  /* 0x0000000406067c36 */ /* 0x000fe20008000000 */
[----:B------:R-:W-:Y:S01]  /*27b20*/  ISETP.LT.AND P5, PT, R15, UR10, !P2 ;  /* 0x0000000a0f007c0c */ /* 0x000fe2000d7a1270 */
[----:B------:R-:W-:Y:S01]  /*27b30*/  ULDC UR4, c[0x0][0x22c] ;  /* 0x00008b0000047ab9 */ /* 0x000fe20000000800 */
[----:B------:R-:W-:Y:S01]  /*27b40*/  ULDC UR10, c[0x0][0x228] ;  /* 0x00008a00000a7ab9 */ /* 0x000fe20000000800 */
[----:B------:R-:W-:Y:S01]  /*27b50*/  IMAD.X R9, R5, 0x1, R61, P1 ;  /* 0x0000000105097824 */ /* 0x000fe200008e063d */
[----:B------:R-:W4:Y:S01]  /*27b60*/  LDL.LU.64 R12, [R1+0xc68] ;  /* 0x000c6800010c7983 */ /* 0x000f220000300a00 */
[----:B---3--:R-:W-:Y:S01]  /*27b70*/  VIADD R56, R0, 0x10 ;  /* 0x0000001000387836 */ /* 0x008fe20000000000 */
[----:B------:R-:W-:Y:S02]  /*27b80*/  SHF.R.S32.HI R5, RZ, 0x1f, R6 ;  /* 0x0000001fff057819 */ /* 0x000fe40000011406 */
[----:B------:R1:W-:Y:S02]  /*27b90*/  @P4 STG.E.U8 desc[UR6][R8.64], R58 ;  /* 0x0000003a08004986 */ /* 0x0003e4000c101106 */
[----:B------:R-:W-:Y:S01]  /*27ba0*/  ISETP.GE.AND P1, PT, R56, UR8, PT ;  /* 0x0000000838007c0c */ /* 0x000fe2000bf26270 */
[----:B------:R-:W-:Y:S01]  /*27bb0*/  ULDC UR8, c[0x0][0x228] ;  /* 0x00008a0000087ab9 */ /* 0x000fe20000000800 */
[----:B------:R-:W-:-:S02]  /*27bc0*/  IADD3 R56, P6, R6, R2, RZ ;  /* 0x0000000206387210 */ /* 0x000fc40007fde0ff */
[----:B------:R-:W-:Y:S01]  /*27bd0*/  ISETP.LT.AND P2, PT, R11, UR8, !P2 ;  /* 0x000000080b007c0c */ /* 0x000fe2000d741270 */
[----:B------:R-:W-:Y:S01]  /*27be0*/  ULDC UR8, c[0x0][0x228] ;  /* 0x00008a0000087ab9 */ /* 0x000fe20000000800 */
[----:B-1----:R-:W-:Y:S02]  /*27bf0*/  VIADD R58, R0, 0x11 ;  /* 0x00000011003a7836 */ /* 0x002fe40000000000 */
[C---:B------:R-:W-:Y:S01]  /*27c00*/  IMAD.X R57, R5.reuse, 0x1, R3, P6 ;  /* 0x0000000105397824 */ /* 0x040fe200030e0603 */
[----:B------:R-:W-:Y:S02]  /*27c10*/  IADD3 R8, P6, R6, R60, RZ ;  /* 0x0000003c06087210 */ /* 0x000fe40007fde0ff */
[----:B------:R-:W-:Y:S01]  /*27c20*/  ISETP.GE.AND P4, PT, R58, UR4, PT ;  /* 0x000000043a007c0c */ /* 0x000fe2000bf86270 */
[----:B------:R-:W-:Y:S02]  /*27c30*/  ULDC UR4, c[0x0][0x248] ;  /* 0x0000920000047ab9 */ /* 0x000fe40000000800 */
[----:B------:R-:W-:Y:S01]  /*27c40*/  VIADD R58, R6, UR4 ;  /* 0x00000004063a7c36 */ /* 0x000fe20008000000 */
[----:B------:R-:W-:Y:S01]  /*27c50*/  ULDC UR4, c[0x0][0x248] ;  /* 0x0000920000047ab9 */ /* 0x000fe20000000800 */
[----:B------:R-:W-:-:S02]  /*27c60*/  IMAD.X R9, R5, 0x1, R61, P6 ;  /* 0x0000000105097824 */ /* 0x000fc400030e063d */
[----:B------:R-:W-:Y:S01]  /*27c70*/  VIADD R6, R58, UR4 ;  /* 0x000000043a067c36 */ /* 0x000fe20008000000 */
[----:B------:R-:W-:Y:S01]  /*27c80*/  ULDC UR4, c[0x0][0x22c] ;  /* 0x00008b0000047ab9 */ /* 0x000fe20000000800 */
[----:B------:R-:W-:Y:S01]  /*27c90*/  VIADD R10, R0, 0x12 ;  /* 0x00000012000a7836 */ /* 0x000fe20000000000 */
[C---:B--2---:R-:W-:Y:S02]  /*27ca0*/  PRMT R7, R59.reuse, 0x7770, RZ ;  /* 0x000077703b077816 */ /* 0x044fe400000000ff */
[----:B------:R-:W-:-:S03]  /*27cb0*/  PRMT R5, R59, 0x7772, RZ ;  /* 0x000077723b057816 */ /* 0x000fc600000000ff */
[----:B------:R1:W-:Y:S01]  /*27cc0*/  @P5 STG.E.U8 desc[UR6][R56.64], R7 ;  /* 0x0000000738005986 */ /* 0x0003e2000c101106 */
[----:B------:R-:W-:Y:S01]  /*27cd0*/  ISETP.LT.AND P5, PT, R15, UR8, !P3 ;  /* 0x000000080f007c0c */ /* 0x000fe2000dfa1270 */
[----:B------:R-:W-:Y:S02]  /*27ce0*/  ULDC UR8, c[0x0][0x228] ;  /* 0x00008a0000087ab9 */ /* 0x000fe40000000800 */
[----:B------:R-:W-:Y:S01]  /*27cf0*/  ISETP.LT.AND P3, PT, R11, UR8, !P3 ;  /* 0x000000080b007c0c */ /* 0x000fe2000df61270 */
[----:B------:R-:W-:Y:S01]  /*27d00*/  ULDC UR8, c[0x0][0x228] ;  /* 0x00008a0000087ab9 */ /* 0x000fe20000000800 */
[C---:B-1----:R-:W-:Y:S02]  /*27d10*/  PRMT R7, R59.reuse, 0x7773, RZ ;  /* 0x000077733b077816 */ /* 0x042fe400000000ff */
[----:B------:R-:W-:Y:S02]  /*27d20*/  PRMT R57, R59, 0x7771, RZ ;  /* 0x000077713b397816 */ /* 0x000fe400000000ff */
[----:B------:R-:W-:-:S02]  /*27d30*/  SHF.R.S32.HI R59, RZ, 0x1f, R58 ;  /* 0x0000001fff3b7819 */ /* 0x000fc4000001143a */
[C---:B------:R-:W-:Y:S01]  /*27d40*/  IADD3 R56, P6, R58.reuse, R2, RZ ;  /* 0x000000023a387210 */ /* 0x040fe20007fde0ff */
[----:B------:R1:W-:Y:S01]  /*27d50*/  @P2 STG.E.U8 desc[UR6][R8.64], R57 ;  /* 0x0000003908002986 */ /* 0x0003e2000c101106 */
[----:B------:R-:W-:-:S03]  /*27d60*/  IADD3 R58, P2, R58, R60, RZ ;  /* 0x0000003c3a3a7210 */ /* 0x000fc60007f5e0ff */
[----:B-1----:R-:W-:Y:S01]  /*27d70*/  IMAD.X R57, R59, 0x1, R3, P6 ;  /* 0x000000013b397824 */ /* 0x002fe200030e0603 */
[----:B------:R-:W-:Y:S02]  /*27d80*/  ISETP.LT.AND P6, PT, R15, UR10, !P1 ;  /* 0x0000000a0f007c0c */ /* 0x000fe4000cfc1270 */
[----:B------:R-:W-:Y:S01]  /*27d90*/  SHF.R.S32.HI R9, RZ, 0x1f, R6 ;  /* 0x0000001fff097819 */ /* 0x000fe20000011406 */
[----:B------:R-:W-:Y:S01]  /*27da0*/  IMAD.X R59, R59, 0x1, R61, P2 ;  /* 0x000000013b3b7824 */ /* 0x000fe200010e063d */
[----:B------:R1:W-:Y:S01]  /*27db0*/  @P5 STG.E.U8 desc[UR6][R56.64], R5 ;  /* 0x0000000538005986 */ /* 0x0003e2000c101106 */
[----:B------:R-:W-:Y:S01]  /*27dc0*/  ISETP.GE.AND P2, PT, R10, UR4, PT ;  /* 0x000000040a007c0c */ /* 0x000fe2000bf46270 */
[----:B------:R-:W-:Y:S01]  /*27dd0*/  ULDC UR4, c[0x0][0x248] ;  /* 0x0000920000047ab9 */ /* 0x000fe20000000800 */
[----:B------:R-:W-:Y:S01]  /*27de0*/  ULDC UR10, c[0x0][0x228] ;  /* 0x00008a00000a7ab9 */ /* 0x000fe20000000800 */
[----:B------:R2:W-:Y:S04]  /*27df0*/  @P3 STG.E.U8 desc[UR6][R58.64], R7 ;  /* 0x000000073a003986 */ /* 0x0005e8000c101106 */
[----:B------:R-:W3:Y:S01]  /*27e00*/  LDL.LU R8, [R1+0xc60] ;  /* 0x000c600001087983 */ /* 0x000ee20000300800 */
[----:B-1----:R-:W-:-:S02]  /*27e10*/  IADD3 R56, P5, R6, R2, RZ ;  /* 0x0000000206387210 */ /* 0x002fc40007fbe0ff */
[----:B------:R-:W-:-:S03]  /*27e20*/  PRMT R5, R4, 0x7770, RZ ;  /* 0x0000777004057816 */ /* 0x000fc600000000ff */
[----:B------:R-:W-:Y:S01]  /*27e30*/  IMAD.X R57, R9, 0x1, R3, P5 ;  /* 0x0000000109397824 */ /* 0x000fe200028e0603 */
[----:B------:R-:W-:Y:S01]  /*27e40*/  ISETP.LT.AND P3, PT, R11, UR8, !P1 ;  /* 0x000000080b007c0c */ /* 0x000fe2000cf61270 */
[C---:B--2---:R-:W-:Y:S01]  /*27e50*/  VIADD R7, R6.reuse, UR4 ;  /* 0x0000000406077c36 */ /* 0x044fe20008000000 */
[----:B------:R-:W-:Y:S01]  /*27e60*/  IADD3 R58, P1, R6, R60, RZ ;  /* 0x0000003c063a7210 */ /* 0x000fe20007f3e0ff */
[----:B------:R-:W-:Y:S01]  /*27e70*/  ULDC UR4, c[0x0][0x22c] ;  /* 0x00008b0000047ab9 */ /* 0x000fe20000000800 */
[----:B------:R1:W-:Y:S01]  /*27e80*/  @P6 STG.E.U8 desc[UR6][R56.64], R5 ;  /* 0x0000000538006986 */ /* 0x0003e2000c101106 */
[----:B------:R-:W-:Y:S01]  /*27e90*/  ISETP.LT.AND P5, PT, R15, UR10, !P4 ;  /* 0x0000000a0f007c0c */ /* 0x000fe2000e7a1270 */
[----:B------:R-:W-:Y:S01]  /*27ea0*/  ULDC UR8, c[0x0][0x228] ;  /* 0x00008a0000087ab9 */ /* 0x000fe20000000800 */
[----:B------:R-:W-:Y:S02]  /*27eb0*/  IMAD.X R59, R9, 0x1, R61, P1 ;  /* 0x00000001093b7824 */ /* 0x000fe400008e063d */
[----:B-1----:R-:W-:Y:S01]  /*27ec0*/  VIADD R5, R0, 0x13 ;  /* 0x0000001300057836 */ /* 0x002fe20000000000 */
[----:B------:R-:W-:Y:S01]  /*27ed0*/  SHF.R.S32.HI R6, RZ, 0x1f, R7 ;  /* 0x0000001fff067819 */ /* 0x000fe20000011407 */
[----:B------:R-:W-:-:S03]  /*27ee0*/  ULDC UR10, c[0x0][0x228] ;  /* 0x00008a00000a7ab9 */ /* 0x000fc60000000800 */
[----:B------:R-:W-:Y:S01]  /*27ef0*/  ISETP.GE.AND P1, PT, R5, UR4, PT ;  /* 0x0000000405007c0c */ /* 0x000fe2000bf26270 */
[----:B------:R-:W-:Y:S01]  /*27f00*/  ULDC UR4, c[0x0][0x248] ;  /* 0x0000920000047ab9 */ /* 0x000fe20000000800 */
[----:B------:R-:W2:Y:S01]  /*27f10*/  LDL.LU R5, [R1+0xc5c] ;  /* 0x000c5c0001057983 */ /* 0x000ea20000300800 */
[----:B------:R-:W-:Y:S02]  /*27f20*/  IADD3 R56, P6, R7, R2, RZ ;  /* 0x0000000207387210 */ /* 0x000fe40007fde0ff */
[C---:B------:R-:W-:Y:S02]  /*27f30*/  PRMT R10, R4.reuse, 0x7771, RZ ;  /* 0x00007771040a7816 */ /* 0x040fe400000000ff */
[----:B------:R-:W-:Y:S01]  /*27f40*/  PRMT R9, R4, 0x7772, RZ ;  /* 0x0000777204097816 */ /* 0x000fe200000000ff */
[----:B------:R-:W-:Y:S02]  /*27f50*/  IMAD.X R57, R6, 0x1, R3, P6 ;  /* 0x0000000106397824 */ /* 0x000fe400030e0603 */
[----:B------:R1:W-:Y:S01]  /*27f60*/  @P3 STG.E.U8 desc[UR6][R58.64], R10 ;  /* 0x0000000a3a003986 */ /* 0x0003e2000c101106 */
[----:B------:R-:W-:Y:S01]  /*27f70*/  ISETP.LT.AND P4, PT, R11, UR8, !P4 ;  /* 0x000000080b007c0c */ /* 0x000fe2000e781270 */
[----:B------:R-:W-:-:S02]  /*27f80*/  ULDC UR8, c[0x0][0x228] ;  /* 0x00008a0000087ab9 */ /* 0x000fc40000000800 */
[----:B------:R0:W-:Y:S01]  /*27f90*/  @P5 STG.E.U8 desc[UR6][R56.64], R9 ;  /* 0x0000000938005986 */ /* 0x0001e2000c101106 */
[----:B------:R-:W-:Y:S01]  /*27fa0*/  ISETP.LT.AND P5, PT, R15, UR10, !P2 ;  /* 0x0000000a0f007c0c */ /* 0x000fe2000d7a1270 */
[----:B------:R-:W-:Y:S01]  /*27fb0*/  ULDC UR10, c[0x0][0x228] ;  /* 0x00008a00000a7ab9 */ /* 0x000fe20000000800 */
[----:B------:R-:W-:Y:S02]  /*27fc0*/  PRMT R4, R4, 0x7773, RZ ;  /* 0x0000777304047816 */ /* 0x000fe400000000ff */
[C---:B-1----:R-:W-:Y:S01]  /*27fd0*/  IADD3 R58, P3, R7.reuse, R60, RZ ;  /* 0x0000003c073a7210 */ /* 0x042fe20007f7e0ff */
[----:B0-----:R-:W-:Y:S01]  /*27fe0*/  VIADD R9, R7, UR4 ;  /* 0x0000000407097c36 */ /* 0x001fe20008000000 */
[----:B------:R-:W-:-:S03]  /*27ff0*/  ULDC UR4, c[0x0][0x22c] ;  /* 0x00008b0000047ab9 */ /* 0x000fc60000000800 */
[----:B------:R-:W-:Y:S01]  /*28000*/  IMAD.X R59, R6, 0x1, R61, P3 ;  /* 0x00000001063b7824 */ /* 0x000fe200018e063d */
[----:B------:R-:W-:Y:S02]  /*28010*/  SHF.R.S32.HI R7, RZ, 0x1f, R9 ;  /* 0x0000001fff077819 */ /* 0x000fe40000011409 */
[----:B------:R-:W-:Y:S01]  /*28020*/  IADD3 R56, P6, R9, R2, RZ ;  /* 0x0000000209387210 */ /* 0x000fe20007fde0ff */
[----:B------:R-:W-:Y:S01]  /*28030*/  VIADD R10, R0, 0x14 ;  /* 0x00000014000a7836 */ /* 0x000fe20000000000 */
[----:B------:R0:W-:Y:S03]  /*28040*/  @P4 STG.E.U8 desc[UR6][R58.64], R4 ;  /* 0x000000043a004986 */ /* 0x0001e6000c101106 */
[----:B------:R-:W-:Y:S01]  /*28050*/  IMAD.X R57, R7, 0x1, R3, P6 ;  /* 0x0000000107397824 */ /* 0x000fe200030e0603 */
[----:B------:R-:W-:Y:S01]  /*28060*/  ISETP.LT.AND P4, PT, R11, UR8, !P2 ;  /* 0x000000080b007c0c */ /* 0x000fe2000d781270 */
[----:B------:R-:W-:Y:S01]  /*28070*/  ULDC UR8, c[0x0][0x228] ;  /* 0x00008a0000087ab9 */ /* 0x000fe20000000800 */
[----:B------:R-:W-:Y:S01]  /*28080*/  ISETP.GE.AND P3, PT, R10, UR4, PT ;  /* 0x000000040a007c0c */ /* 0x000fe2000bf66270 */
[----:B------:R-:W-:Y:S01]  /*28090*/  ULDC UR4, c[0x0][0x248] ;  /* 0x0000920000047ab9 */ /* 0x000fe20000000800 */
[C---:B0-----:R-:W-:Y:S01]  /*280a0*/  IADD3 R58, P2, R9.reuse, R60, RZ ;  /* 0x0000003c093a7210 */ /* 0x041fe20007f5e0ff */
[----:B------:R-:W-:Y:S01]  /*280b0*/  VIADD R4, R9, UR4 ;  /* 0x0000000409047c36 */ /* 0x000fe20008000000 */
[----:B------:R-:W-:-:S03]  /*280c0*/  ULDC UR4, c[0x0][0x22c] ;  /* 0x00008b0000047ab9 */ /* 0x000fc60000000800 */
[----:B------:R-:W-:Y:S01]  /*280d0*/  IMAD.X R59, R7, 0x1, R61, P2 ;  /* 0x00000001073b7824 */ /* 0x000fe200010e063d */
[----:B--2---:R-:W-:-:S05]  /*280e0*/  PRMT R6, R5, 0x7770, RZ ;  /* 0x0000777005067816 */ /* 0x004fca00000000ff */
[----:B------:R0:W-:Y:S02]  /*280f0*/  @P5 STG.E.U8 desc[UR6][R56.64], R6 ;  /* 0x0000000638005986 */ /* 0x0001e4000c101106 */
[----:B0-----:R-:W-:-:S05]  /*28100*/  VIADD R6, R0, 0x15 ;  /* 0x0000001500067836 */ /* 0x001fca0000000000 */
[----:B------:R-:W-:Y:S01]  /*28110*/  ISETP.GE.AND P2, PT, R6, UR4, PT ;  /* 0x0000000406007c0c */ /* 0x000fe2000bf46270 */
[----:B------:R-:W-:Y:S01]  /*28120*/  ULDC UR4, c[0x0][0x248] ;  /* 0x0000920000047ab9 */ /* 0x000fe20000000800 */
[----:B------:R-:W2:Y:S01]  /*28130*/  LDL.LU R6, [R1+0xc58] ;  /* 0x000c580001067983 */ /* 0x000ea20000300800 */
[----:B------:R-:W-:Y:S01]  /*28140*/  ISETP.LT.AND P5, PT, R15, UR10, !P1 ;  /* 0x0000000a0f007c0c */ /* 0x000fe2000cfa1270 */
[----:B------:R-:W-:Y:S01]  /*28150*/  ULDC UR10, c[0x0][0x228] ;  /* 0x00008a00000a7ab9 */ /* 0x000fe20000000800 */
[----:B------:R-:W-:Y:S02]  /*28160*/  SHF.R.S32.HI R10, RZ, 0x1f, R4 ;  /* 0x0000001fff0a7819 */ /* 0x000fe40000011404 */
[----:B------:R-:W-:Y:S02]  /*28170*/  IADD3 R56, P6, R4, R2, RZ ;  /* 0x0000000204387210 */ /* 0x000fe40007fde0ff */
[C---:B------:R-:W-:Y:S02]  /*28180*/  PRMT R9, R5.reuse, 0x7771, RZ ;  /* 0x0000777105097816 */ /* 0x040fe400000000ff */
[----:B------:R-:W-:Y:S01]  /*28190*/  PRMT R7, R5, 0x7772, RZ ;  /* 0x0000777205077816 */ /* 0x000fe200000000ff */
[----:B------:R-:W-:-:S02]  /*281a0*/  IMAD.X R57, R10, 0x1, R3, P6 ;  /* 0x000000010a397824 */ /* 0x000fc400030e0603 */
[----:B------:R-:W-:Y:S01]  /*281b0*/  @P4 STG.E.U8 desc[UR6][R58.64], R9 ;  /* 0x000000093a004986 */ /* 0x000fe2000c101106 */
[----:B------:R-:W-:Y:S01]  /*281c0*/  ISETP.LT.AND P4, PT, R11, UR8, !P1 ;  /* 0x000000080b007c0c */ /* 0x000fe2000cf81270 */
[----:B------:R-:W-:Y:S02]  /*281d0*/  ULDC UR8, c[0x0][0x228] ;  /* 0x00008a0000087ab9 */ /* 0x000fe40000000800 */
[----:B------:R0:W-:Y:S01]  /*281e0*/  @P5 STG.E.U8 desc[UR6][R56.64], R7 ;  /* 0x0000000738005986 */ /* 0x0001e2000c101106 */
[----:B------:R-:W-:Y:S01]  /*281f0*/  ISETP.LT.AND P5, PT, R15, UR10, !P3 ;  /* 0x0000000a0f007c0c */ /* 0x000fe2000dfa1270 */
[----:B------:R-:W-:Y:S01]  /*28200*/  ULDC UR10, c[0x0][0x228] ;  /* 0x00008a00000a7ab9 */ /* 0x000fe20000000800 */
[----:B0-----:R-:W-:Y:S02]  /*28210*/  IADD3 R56, P1, R4, R60, RZ ;  /* 0x0000003c04387210 */ /* 0x001fe40007f3e0ff */
[----:B------:R-:W-:-:S03]  /*28220*/  PRMT R58, R5, 0x7773, RZ ;  /* 0x00007773053a7816 */ /* 0x000fc600000000ff */
[----:B------:R-:W-:Y:S02]  /*28230*/  IMAD.X R57, R10, 0x1, R61, P1 ;  /* 0x000000010a397824 */ /* 0x000fe400008e063d */
[----:B------:R-:W-:Y:S01]  /*28240*/  VIADD R59, R4, UR4 ;  /* 0x00000004043b7c36 */ /* 0x000fe20008000000 */
[----:B------:R-:W-:Y:S02]  /*28250*/  ULDC UR4, c[0x0][0x22c] ;  /* 0x00008b0000047ab9 */ /* 0x000fe40000000800 */
[----:B------:R0:W-:Y:S01]  /*28260*/  @P4 STG.E.U8 desc[UR6][R56.64], R58 ;  /* 0x0000003a38004986 */ /* 0x0001e2000c101106 */
[----:B------:R-:W-:Y:S01]  /*28270*/  ISETP.LT.AND P4, PT, R11, UR8, !P3 ;  /* 0x000000080b007c0c */ /* 0x000fe2000df81270 */
[----:B------:R-:W-:Y:S01]  /*28280*/  VIADD R9, R0, 0x16 ;  /* 0x0000001600097836 */ /* 0x000fe20000000000 */
[----:B------:R-:W-:Y:S01]  /*28290*/  SHF.R.S32.HI R7, RZ, 0x1f, R59 ;  /* 0x0000001fff077819 */ /* 0x000fe2000001143b */
[----:B------:R-:W-:Y:S01]  /*282a0*/  ULDC UR8, c[0x0][0x228] ;  /* 0x00008a0000087ab9 */ /* 0x000fe20000000800 */
[----:B------:R-:W-:-:S02]  /*282b0*/  IADD3 R4, P6, R59, R2, RZ ;  /* 0x000000023b047210 */ /* 0x000fc40007fde0ff */
[----:B0-----:R-:W-:-:S03]  /*282c0*/  IADD3 R56, P3, R59, R60, RZ ;  /* 0x0000003c3b387210 */ /* 0x001fc60007f7e0ff */
[C---:B------:R-:W-:Y:S02]  /*282d0*/  IMAD.X R5, R7.reuse, 0x1, R3, P6 ;  /* 0x0000000107057824 */ /* 0x040fe400030e0603 */
[----:B------:R-:W-:Y:S01]  /*282e0*/  IMAD.X R57, R7, 0x1, R61, P3 ;  /* 0x0000000107397824 */ /* 0x000fe200018e063d */
[----:B------:R-:W-:Y:S01]  /*282f0*/  ISETP.GE.AND P1, PT, R9, UR4, PT ;  /* 0x0000000409007c0c */ /* 0x000fe2000bf26270 */
[----:B------:R-:W-:Y:S01]  /*28300*/  ULDC UR4, c[0x0][0x248] ;  /* 0x0000920000047ab9 */ /* 0x000fe20000000800 */
[----:B------:R-:W4:Y:S01]  /*28310*/  LDL.LU R9, [R1+0xc54] ;  /* 0x000c540001097983 */ /* 0x000f220000300800 */
[C---:B--2---:R-:W-:Y:S02]  /*28320*/  PRMT R10, R6.reuse, 0x7770, RZ ;  /* 0x00007770060a7816 */ /* 0x044fe400000000ff */
[----:B------:R-:W-:-:S03]  /*28330*/  PRMT R7, R6, 0x7771, RZ ;  /* 0x0000777106077816 */ /* 0x000fc600000000ff */
[----:B------:R-:W-:Y:S04]  /*28340*/  @P5 STG.E.U8 desc[UR6][R4.64], R10 ;  /* 0x0000000a04005986 */ /* 0x000fe8000c101106 */
[----:B------:R0:W-:Y:S04]  /*28350*/  @P4 STG.E.U8 desc[UR6][R56.64], R7 ;  /* 0x0000000738004986 */ /* 0x0001e8000c101106 */
[----:B0-----:R-:W2:Y:S01]  /*28360*/  LDL.LU R7, [R1+0xc50] ;  /* 0x000c500001077983 */ /* 0x001ea20000300800 */
[----:B------:R-:W-:Y:S01]  /*28370*/  VIADD R58, R59, UR4 ;  /* 0x000000043b3a7c36 */ /* 0x000fe20008000000 */
[----:B------:R-:W-:Y:S01]  /*28380*/  ISETP.LT.AND P5, PT, R15, UR8, !P2 ;  /* 0x000000080f007c0c */ /* 0x000fe2000d7a1270 */
[----:B------:R-:W-:Y:S01]  /*28390*/  VIADD R5, R0, 0x17 ;  /* 0x0000001700057836 */ /* 0x000fe20000000000 */
[----:B------:R-:W-:Y:S01]  /*283a0*/  ULDC UR4, c[0x0][0x22c] ;  /* 0x00008b0000047ab9 */ /* 0x000fe20000000800 */
[----:B------:R-:W-:Y:S01]  /*283b0*/  PRMT R10, R6, 0x7772, RZ ;  /* 0x00007772060a7816 */ /* 0x000fe200000000ff */
[----:B------:R-:W-:Y:S01]  /*283c0*/  ULDC UR8, c[0x0][0x22c] ;  /* 0x00008b0000087ab9 */ /* 0x000fe20000000800 */
[----:B------:R-:W-:-:S02]  /*283d0*/  SHF.R.S32.HI R59, RZ, 0x1f, R58 ;  /* 0x0000001fff3b7819 */ /* 0x000fc4000001143a */
[C---:B------:R-:W-:Y:S02]  /*283e0*/  IADD3 R4, P6, R58.reuse, R2, RZ ;  /* 0x000000023a047210 */ /* 0x040fe40007fde0ff */
[----:B------:R-:W-:Y:S01]  /*283f0*/  ISETP.GE.AND P3, PT, R5, UR4, PT ;  /* 0x0000000405007c0c */ /* 0x000fe2000bf66270 */
[----:B------:R-:W-:Y:S02]  /*28400*/  ULDC UR4, c[0x0][0x228] ;  /* 0x00008a0000047ab9 */ /* 0x000fe40000000800 */
[----:B------:R-:W-:Y:S01]  /*28410*/  IMAD.X R5, R59, 0x1, R3, P6 ;  /* 0x000000013b057824 */ /* 0x000fe200030e0603 */
[----:B------:R-:W-:Y:S01]  /*28420*/  ISETP.LT.AND P4, PT, R11, UR4, !P2 ;  /* 0x000000040b007c0c */ /* 0x000fe2000d781270 */
[----:B------:R-:W-:Y:S01]  /*28430*/  ULDC UR4, c[0x0][0x248] ;  /* 0x0000920000047ab9 */ /* 0x000fe20000000800 */
[C---:B------:R-:W-:Y:S02]  /*28440*/  IADD3 R56, P2, R58.reuse, R60, RZ ;  /* 0x0000003c3a387210 */ /* 0x040fe40007f5e0ff */
[----:B------:R0:W-:Y:S01]  /*28450*/  @P5 STG.E.U8 desc[UR6][R4.64], R10 ;  /* 0x0000000a04005986 */ /* 0x0001e2000c101106 */
[----:B------:R-:W-:Y:S01]  /*28460*/  VIADD R58, R58, UR4 ;  /* 0x000000043a3a7c36 */ /* 0x000fe20008000000 */
[----:B------:R-:W-:Y:S01]  /*28470*/  ISETP.LT.AND P5, PT, R15, UR10, !P1 ;  /* 0x0000000a0f007c0c */ /* 0x000fe2000cfa1270 */
[----:B------:R-:W-:Y:S01]  /*28480*/  IMAD.X R57, R59, 0x1, R61, P2 ;  /* 0x000000013b397824 */ /* 0x000fe200010e063d */
[----:B------:R-:W-:Y:S01]  /*28490*/  PRMT R6, R6, 0x7773, RZ ;  /* 0x0000777306067816 */ /* 0x000fe200000000ff */
[----:B------:R-:W-:Y:S01]  /*284a0*/  ULDC UR4, c[0x0][0x22c] ;  /* 0x00008b0000047ab9 */ /* 0x000fe20000000800 */
[----:B------:R-:W-:Y:S01]  /*284b0*/  SHF.R.S32.HI R59, RZ, 0x1f, R58 ;  /* 0x0000001fff3b7819 */ /* 0x000fe2000001143a */
[----:B------:R-:W-:Y:S01]  /*284c0*/  ULDC UR10, c[0x0][0x228] ;  /* 0x00008a00000a7ab9 */ /* 0x000fe20000000800 */
[----:B0-----:R-:W-:Y:S01]  /*284d0*/  VIADD R4, R0, 0x18 ;  /* 0x0000001800047836 */ /* 0x001fe20000000000 */
[----:B------:R0:W-:Y:S04]  /*284e0*/  @P4 STG.E.U8 desc[UR6][R56.64], R6 ;  /* 0x0000000638004986 */ /* 0x0001e8000c101106 */
[----:B------:R-:W-:Y:S01]  /*284f0*/  ISETP.GE.AND P2, PT, R4, UR8, PT ;  /* 0x0000000804007c0c */ /* 0x000fe2000bf46270 */
[----:B------:R-:W-:Y:S01]  /*28500*/  ULDC UR8, c[0x0][0x228] ;  /* 0x00008a0000087ab9 */ /* 0x000fe20000000800 */
[----:B------:R-:W-:-:S02]  /*28510*/  IADD3 R4, P6, R58, R2, RZ ;  /* 0x000000023a047210 */ /* 0x000fc40007fde0ff */
[----:B------:R-:W-:Y:S01]  /*28520*/  ISETP.LT.AND P1, PT, R11, UR8, !P1 ;  /* 0x000000080b007c0c */ /* 0x000fe2000cf21270 */
[----:B------:R-:W-:Y:S02]  /*28530*/  ULDC UR8, c[0x0][0x228] ;  /* 0x00008a0000087ab9 */ /* 0x000fe40000000800 */
[----:B------:R-:W-:Y:S02]  /*28540*/  IMAD.X R5, R59, 0x1, R3, P6 ;  /* 0x000000013b057824 */ /* 0x000fe400030e0603 */
[----:B0-----:R-:W-:-:S05]  /*28550*/  VIADD R6, R0, 0x19 ;  /* 0x0000001900067836 */ /* 0x001fca0000000000 */
[----:B------:R-:W-:Y:S01]  /*28560*/  ISETP.GE.AND P4, PT, R6, UR4, PT ;  /* 0x0000000406007c0c */ /* 0x000fe2000bf86270 */
[----:B------:R-:W-:Y:S02]  /*28570*/  ULDC UR4, c[0x0][0x248] ;  /* 0x0000920000047ab9 */ /* 0x000fe40000000800 */
[----:B------:R-:W-:Y:S01]  /*28580*/  VIADD R6, R58, UR4 ;  /* 0x000000043a067c36 */ /* 0x000fe20008000000 */
[----:B------:R-:W-:Y:S01]  /*28590*/  ULDC UR4, c[0x0][0x248] ;  /* 0x0000920000047ab9 */ /* 0x000fe20000000800 */
[----:B--2---:R-:W-:-:S05]  /*285a0*/  PRMT R56, R7, 0x7770, RZ ;  /* 0x0000777007387816 */ /* 0x004fca00000000ff */
[----:B------:R0:W-:Y:S01]  /*285b0*/  @P5 STG.E.U8 desc[UR6][R4.64], R56 ;  /* 0x0000003804005986 */ /* 0x0001e2000c101106 */
[----:B------:R-:W-:Y:S01]  /*285c0*/  ISETP.LT.AND P5, PT, R15, UR8, !P3 ;  /* 0x000000080f007c0c */ /* 0x000fe2000dfa1270 */
[----:B------:R-:W-:Y:S01]  /*285d0*/  ULDC UR8, c[0x0][0x228] ;  /* 0x00008a0000087ab9 */ /* 0x000fe20000000800 */
[C---:B------:R-:W-:Y:S02]  /*285e0*/  PRMT R10, R7.reuse, 0x7773, RZ ;  /* 0x00007773070a7816 */ /* 0x040fe400000000ff */
[----:B0-----:R-:W-:Y:S02]  /*285f0*/  IADD3 R56, P6, R58, R60, RZ ;  /* 0x0000003c3a387210 */ /* 0x001fe40007fde0ff */
[C---:B------:R-:W-:Y:S02]  /*28600*/  PRMT R5, R7.reuse, 0x7771, RZ ;  /* 0x0000777107057816 */ /* 0x040fe400000000ff */
[----:B------:R-:W-:Y:S01]  /*28610*/  PRMT R58, R7, 0x7772, RZ ;  /* 0x00007772073a7816 */ /* 0x000fe200000000ff */
[----:B------:R-:W-:Y:S01]  /*28620*/  IMAD.X R57, R59, 0x1, R61, P6 ;  /* 0x000000013b397824 */ /* 0x000fe200030e063d */
[----:B------:R-:W-:-:S02]  /*28630*/  SHF.R.S32.HI R7, RZ, 0x1f, R6 ;  /* 0x0000001fff077819 */ /* 0x000fc40000011406 */
[C---:B------:R-:W-:Y:S02]  /*28640*/  IADD3 R4, P6, R6.reuse, R2, RZ ;  /* 0x0000000206047210 */ /* 0x040fe40007fde0ff */
[----:B------:R0:W-:Y:S01]  /*28650*/  @P1 STG.E.U8 desc[UR6][R56.64], R5 ;  /* 0x0000000538001986 */ /* 0x0001e2000c101106 */
[----:B------:R-:W-:Y:S01]  /*28660*/  ISETP.LT.AND P3, PT, R11, UR8, !P3 ;  /* 0x000000080b007c0c */ /* 0x000fe2000df61270 */
[----:B------:R-:W-:Y:S01]  /*28670*/  ULDC UR8, c[0x0][0x228] ;  /* 0x00008a0000087ab9 */ /* 0x000fe20000000800 */
[----:B0-----:R-:W-:Y:S02]  /*28680*/  IMAD.X R5, R7, 0x1, R3, P6 ;  /* 0x0000000107057824 */ /* 0x001fe400030e0603 */
[C---:B------:R-:W-:Y:S01]  /*28690*/  VIADD R57, R6.reuse, UR4 ;  /* 0x0000000406397c36 */ /* 0x040fe20008000000 */
[----:B------:R-:W-:Y:S01]  /*286a0*/  IADD3 R6, P1, R6, R60, RZ ;  /* 0x0000003c06067210 */ /* 0x000fe20007f3e0ff */
[----:B------:R-:W-:Y:S01]  /*286b0*/  ULDC UR4, c[0x0][0x22c] ;  /* 0x00008b0000047ab9 */ /* 0x000fe20000000800 */
[----:B------:R-:W-:Y:S01]  /*286c0*/  ISETP.LT.AND P6, PT, R15, UR10, !P2 ;  /* 0x0000000a0f007c0c */ /* 0x000fe2000d7c1270 */
[----:B------:R0:W-:Y:S01]  /*286d0*/  @P5 STG.E.U8 desc[UR6][R4.64], R58 ;  /* 0x0000003a04005986 */ /* 0x0001e2000c101106 */
[----:B------:R-:W-:Y:S01]  /*286e0*/  SHF.R.S32.HI R59, RZ, 0x1f, R57 ;  /* 0x0000001fff3b7819 */ /* 0x000fe20000011439 */
[----:B------:R-:W-:Y:S01]  /*286f0*/  IMAD.X R7, R7, 0x1, R61, P1 ;  /* 0x0000000107077824 */ /* 0x000fe200008e063d */
[----:B---3--:R-:W-:Y:S01]  /*28700*/  PRMT R56, R8, 0x7770, RZ ;  /* 0x0000777008387816 */ /* 0x008fe200000000ff */
[----:B------:R-:W-:Y:S01]  /*28710*/  ULDC UR10, c[0x0][0x228] ;  /* 0x00008a00000a7ab9 */ /* 0x000fe20000000800 */
[----:B0-----:R-:W-:Y:S01]  /*28720*/  IADD3 R4, P5, R57, R2, RZ ;  /* 0x0000000239047210 */ /* 0x001fe20007fbe0ff */
[----:B------:R-:W-:Y:S01]  /*28730*/  VIADD R58, R0, 0x1a ;  /* 0x0000001a003a7836 */ /* 0x000fe20000000000 */
[----:B------:R0:W-:Y:S01]  /*28740*/  @P3 STG.E.U8 desc[UR6][R6.64], R10 ;  /* 0x0000000a06003986 */ /* 0x0001e2000c101106 */
[----:B------:R-:W-:Y:S01]  /*28750*/  ISETP.LT.AND P3, PT, R11, UR8, !P2 ;  /* 0x000000080b007c0c */ /* 0x000fe2000d761270 */
[----:B------:R-:W-:Y:S01]  /*28760*/  ULDC UR8, c[0x0][0x228] ;  /* 0x00008a0000087ab9 */ /* 0x000fe20000000800 */
[----:B------:R-:W-:Y:S01]  /*28770*/  IMAD.X R5, R59, 0x1, R3, P5 ;  /* 0x000000013b057824 */ /* 0x000fe200028e0603 */
[----:B------:R-:W-:Y:S01]  /*28780*/  ISETP.GE.AND P1, PT, R58, UR4, PT ;  /* 0x000000043a007c0c */ /* 0x000fe2000bf26270 */
[----:B------:R-:W-:-:S03]  /*28790*/  ULDC UR4, c[0x0][0x248] ;  /* 0x0000920000047ab9 */ /* 0x000fc60000000800 */
[----:B------:R1:W-:Y:S01]  /*287a0*/  @P6 STG.E.U8 desc[UR6][R4.64], R56 ;  /* 0x0000003804006986 */ /* 0x0003e2000c101106 */
[----:B0-----:R-:W-:Y:S01]  /*287b0*/  IADD3 R6, P2, R57, R60, RZ ;  /* 0x0000003c39067210 */ /* 0x001fe20007f5e0ff */
[----:B------:R-:W-:-:S04]  /*287c0*/  VIADD R10, R0, 0x1b ;  /* 0x0000001b000a7836 */ /* 0x000fc80000000000 */
[----:B------:R-:W-:Y:S02]  /*287d0*/  IMAD.X R7, R59, 0x1, R61, P2 ;  /* 0x000000013b077824 */ /* 0x000fe400010e063d */
[----:B-1----:R-:W-:Y:S01]  /*287e0*/  VIADD R56, R57, UR4 ;  /* 0x0000000439387c36 */ /* 0x002fe20008000000 */
[----:B------:R-:W-:Y:S02]  /*287f0*/  ULDC UR4, c[0x0][0x22c] ;  /* 0x00008b0000047ab9 */ /* 0x000fe40000000800 */
[----:B------:R-:W-:Y:S01]  /*28800*/  ISETP.GE.AND P2, PT, R10, UR4, PT ;  /* 0x000000040a007c0c */ /* 0x000fe2000bf46270 */
[----:B------:R-:W-:Y:S01]  /*28810*/  ULDC UR4, c[0x0][0x248] ;  /* 0x0000920000047ab9 */ /* 0x000fe20000000800 */
[----:B------:R-:W2:Y:S01]  /*28820*/  LDL.LU R10, [R1+0xc4c] ;  /* 0x000c4c00010a7983 */ /* 0x000ea20000300800 */
[----:B------:R-:W-:Y:S01]  /*28830*/  ISETP.LT.AND P5, PT, R15, UR10, !P4 ;  /* 0x0000000a0f007c0c */ /* 0x000fe2000e7a1270 */
[----:B------:R-:W-:Y:S01]  /*28840*/  ULDC UR10, c[0x0][0x228] ;  /* 0x00008a00000a7ab9 */ /* 0x000fe20000000800 */
[----:B------:R-:W-:-:S02]  /*28850*/  SHF.R.S32.HI R58, RZ, 0x1f, R56 ;  /* 0x0000001fff3a7819 */ /* 0x000fc40000011438 */
[----:B------:R-:W-:Y:S02]  /*28860*/  IADD3 R4, P6, R56, R2, RZ ;  /* 0x0000000238047210 */ /* 0x000fe40007fde0ff */
[C---:B------:R-:W-:Y:S02]  /*28870*/  PRMT R57, R8.reuse, 0x7771, RZ ;  /* 0x0000777108397816 */ /* 0x040fe400000000ff */
[----:B------:R-:W-:Y:S01]  /*28880*/  PRMT R59, R8, 0x7772, RZ ;  /* 0x00007772083b7816 */ /* 0x000fe200000000ff */
        /* <DEDUP_REMOVED lines=8> */
[C---:B0-----:R-:W-:Y:S01]  /*28910*/  IADD3 R6, P3, R56.reuse, R60, RZ ;  /* 0x0000003c38067210 */ /* 0x041fe20007f7e0ff */
[----:B------:R-:W-:Y:S01]  /*28920*/  VIADD R57, R56, UR4 ;  /* 0x0000000438397c36 */ /* 0x000fe20008000000 */
[----:B------:R-:W-:-:S03]  /*28930*/  ULDC UR4, c[0x0][0x22c] ;  /* 0x00008b0000047ab9 */ /* 0x000fc60000000800 */
[----:B------:R-:W-:Y:S01]  /*28940*/  IMAD.X R7, R58, 0x1, R61, P3 ;  /* 0x000000013a077824 */ /* 0x000fe200018e063d */
[----:B------:R-:W-:Y:S01]  /*28950*/  SHF.R.S32.HI R56, RZ, 0x1f, R57 ;  /* 0x0000001fff387819 */ /* 0x000fe20000011439 */
[----:B-1----:R-:W-:Y:S01]  /*28960*/  VIADD R59, R0, 0x1c ;  /* 0x0000001c003b7836 */ /* 0x002fe20000000000 */
[----:B------:R-:W-:Y:S02]  /*28970*/  IADD3 R4, P6, R57, R2, RZ ;  /* 0x0000000239047210 */ /* 0x000fe40007fde0ff */
[----:B------:R0:W-:Y:S01]  /*28980*/  @P4 STG.E.U8 desc[UR6][R6.64], R8 ;  /* 0x0000000806004986 */ /* 0x0001e2000c101106 */
[----:B----4-:R-:W-:Y:S02]  /*28990*/  PRMT R58, R9, 0x7770, RZ ;  /* 0x00007770093a7816 */ /* 0x010fe400000000ff */
[----:B------:R-:W-:Y:S01]  /*289a0*/  IMAD.X R5, R56, 0x1, R3, P6 ;  /* 0x0000000138057824 */ /* 0x000fe200030e0603 */
[----:B------:R-:W-:Y:S01]  /*289b0*/  ISETP.LT.AND P4, PT, R11, UR8, !P1 ;  /* 0x000000080b007c0c */ /* 0x000fe2000cf81270 */
[----:B------:R-:W-:Y:S01]  /*289c0*/  ULDC UR8, c[0x0][0x228] ;  /* 0x00008a0000087ab9 */ /* 0x000fe20000000800 */
[----:B------:R-:W-:Y:S01]  /*289d0*/  ISETP.GE.AND P3, PT, R59, UR4, PT ;  /* 0x000000043b007c0c */ /* 0x000fe2000bf66270 */
[----:B------:R-:W-:Y:S01]  /*289e0*/  ULDC UR4, c[0x0][0x248] ;  /* 0x0000920000047ab9 */ /* 0x000fe20000000800 */
[----:B------:R1:W-:Y:S01]  /*289f0*/  @P5 STG.E.U8 desc[UR6][R4.64], R58 ;  /* 0x0000003a04005986 */ /* 0x0003e2000c101106 */
[C---:B0-----:R-:W-:Y:S01]  /*28a00*/  IADD3 R6, P1, R57.reuse, R60, RZ ;  /* 0x0000003c39067210 */ /* 0x041fe20007f3e0ff */
[----:B------:R-:W-:Y:S01]  /*28a10*/  VIADD R8, R57, UR4 ;  /* 0x0000000439087c36 */ /* 0x000fe20008000000 */
[----:B------:R-:W-:Y:S01]  /*28a20*/  ISETP.LT.AND P5, PT, R15, UR10, !P2 ;  /* 0x0000000a0f007c0c */ /* 0x000fe2000d7a1270 */
[----:B------:R-:W-:Y:S01]  /*28a30*/  VIADD R59, R0, 0x1d ;  /* 0x0000001d003b7836 */ /* 0x000fe20000000000 */
[----:B------:R-:W-:Y:S01]  /*28a40*/  ULDC UR4, c[0x0][0x22c] ;  /* 0x00008b0000047ab9 */ /* 0x000fe20000000800 */
[----:B------:R-:W-:Y:S01]  /*28a50*/  IMAD.X R7, R56, 0x1, R61, P1 ;  /* 0x0000000138077824 */ /* 0x000fe200008e063d */
[----:B------:R-:W-:Y:S01]  /*28a60*/  PRMT R56, R9, 0x7771, RZ ;  /* 0x0000777109387816 */ /* 0x000fe200000000ff */
[----:B------:R-:W-:Y:S01]  /*28a70*/  ULDC UR10, c[0x0][0x228] ;  /* 0x00008a00000a7ab9 */ /* 0x000fe20000000800 */
[----:B------:R-:W-:-:S02]  /*28a80*/  SHF.R.S32.HI R57, RZ, 0x1f, R8 ;  /* 0x0000001fff397819 */ /* 0x000fc40000011408 */
[C---:B-1----:R-:W-:Y:S01]  /*28a90*/  IADD3 R4, P6, R8.reuse, R2, RZ ;  /* 0x0000000208047210 */ /* 0x042fe20007fde0ff */
[----:B------:R0:W-:Y:S01]  /*28aa0*/  @P4 STG.E.U8 desc[UR6][R6.64], R56 ;  /* 0x0000003806004986 */ /* 0x0001e2000c101106 */
[----:B------:R-:W-:Y:S02]  /*28ab0*/  PRMT R58, R9, 0x7772, RZ ;  /* 0x00007772093a7816 */ /* 0x000fe400000000ff */
[----:B------:R-:W-:Y:S01]  /*28ac0*/  ISETP.LT.AND P4, PT, R11, UR8, !P2 ;  /* 0x000000080b007c0c */ /* 0x000fe2000d781270 */
[----:B------:R-:W-:Y:S01]  /*28ad0*/  IMAD.X R5, R57, 0x1, R3, P6 ;  /* 0x0000000139057824 */ /* 0x000fe200030e0603 */
[----:B------:R-:W-:Y:S01]  /*28ae0*/  ISETP.GE.AND P1, PT, R59, UR4, PT ;  /* 0x000000043b007c0c */ /* 0x000fe2000bf26270 */
[----:B------:R-:W-:Y:S01]  /*28af0*/  ULDC UR4, c[0x0][0x248] ;  /* 0x0000920000047ab9 */ /* 0x000fe20000000800 */
[----:B------:R-:W-:Y:S01]  /*28b00*/  PRMT R9, R9, 0x7773, RZ ;  /* 0x0000777309097816 */ /* 0x000fe200000000ff */
        /* <DEDUP_REMOVED lines=8> */
[----:B------:R-:W-:Y:S01]  /*28b90*/  ULDC UR10, c[0x0][0x228] ;  /* 0x00008a00000a7ab9 */ /* 0x000fe20000000800 */
[----:B-1----:R-:W-:-:S02]  /*28ba0*/  SHF.R.S32.HI R58, RZ, 0x1f, R56 ;  /* 0x0000001fff3a7819 */ /* 0x002fc40000011438 */
[----:B------:R-:W-:Y:S01]  /*28bb0*/  IADD3 R4, P6, R56, R2, RZ ;  /* 0x0000000238047210 */ /* 0x000fe20007fde0ff */
[----:B------:R0:W-:Y:S01]  /*28bc0*/  @P4 STG.E.U8 desc[UR6][R6.64], R9 ;  /* 0x0000000906004986 */ /* 0x0001e2000c101106 */
[----:B------:R-:W-:Y:S01]  /*28bd0*/  ISETP.LT.AND P4, PT, R11, UR8, !P3 ;  /* 0x000000080b007c0c */ /* 0x000fe2000df81270 */
[----:B------:R-:W-:Y:S02]  /*28be0*/  ULDC UR8, c[0x0][0x228] ;  /* 0x00008a0000087ab9 */ /* 0x000fe40000000800 */
[----:B------:R-:W-:Y:S01]  /*28bf0*/  IMAD.X R5, R58, 0x1, R3, P6 ;  /* 0x000000013a057824 */ /* 0x000fe200030e0603 */
[----:B------:R-:W-:Y:S01]  /*28c00*/  ISETP.GE.AND P2, PT, R59, UR4, PT ;  /* 0x000000043b007c0c */ /* 0x000fe2000bf46270 */
[----:B------:R-:W-:Y:S01]  /*28c10*/  ULDC UR4, c[0x0][0x248] ;  /* 0x0000920000047ab9 */ /* 0x000fe20000000800 */
[----:B0-----:R-:W-:-:S05]  /*28c20*/  IADD3 R6, P3, R56, R60, RZ ;  /* 0x0000003c38067210 */ /* 0x001fca0007f7e0ff */
[----:B------:R-:W-:Y:S02]  /*28c30*/  IMAD.X R7, R58, 0x1, R61, P3 ;  /* 0x000000013a077824 */ /* 0x000fe400018e063d */
[----:B------:R-:W-:Y:S01]  /*28c40*/  VIADD R58, R0, 0x20 ;  /* 0x00000020003a7836 */ /* 0x000fe20000000000 */
[----:B--2---:R-:W-:-:S05]  /*28c50*/  PRMT R8, R10, 0x7770, RZ ;  /* 0x000077700a087816 */ /* 0x004fca00000000ff */
[----:B------:R0:W-:Y:S01]  /*28c60*/  @P5 STG.E.U8 desc[UR6][R4.64], R8 ;  /* 0x0000000804005986 */ /* 0x0001e2000c101106 */
[----:B------:R-:W-:Y:S01]  /*28c70*/  ISETP.LT.AND P5, PT, R15, UR8, !P1 ;  /* 0x000000080f007c0c */ /* 0x000fe2000cfa1270 */
[----:B------:R-:W-:Y:S01]  /*28c80*/  ULDC UR8, c[0x0][0x22c] ;  /* 0x00008b0000087ab9 */ /* 0x000fe20000000800 */
[----:B0-----:R-:W-:Y:S02]  /*28c90*/  VIADD R5, R0, 0x1f ;  /* 0x0000001f00057836 */ /* 0x001fe40000000000 */
[----:B------:R-:W-:Y:S01]  /*28ca0*/  VIADD R8, R56, UR4 ;  /* 0x0000000438087c36 */ /* 0x000fe20008000000 */
[----:B------:R-:W-:Y:S01]  /*28cb0*/  PRMT R56, R10, 0x7771, RZ ;  /* 0x000077710a387816 */ /* 0x000fe200000000ff */
[----:B------:R-:W-:Y:S02]  /*28cc0*/  ULDC UR4, c[0x0][0x22c] ;  /* 0x00008b0000047ab9 */ /* 0x000fe40000000800 */
[----:B------:R-:W-:Y:S01]  /*28cd0*/  ISETP.GE.AND P3, PT, R5, UR4, PT ;  /* 0x0000000405007c0c */ /* 0x000fe2000bf66270 */
[----:B------:R-:W-:Y:S01]  /*28ce0*/  ULDC UR4, c[0x0][0x228] ;  /* 0x00008a0000047ab9 */ /* 0x000fe20000000800 */
[----:B------:R0:W-:Y:S01]  /*28cf0*/  @P4 STG.E.U8 desc[UR6][R6.64], R56 ;  /* 0x0000003806004986 */ /* 0x0001e2000c101106 */
[----:B------:R-:W-:Y:S01]  /*28d00*/  ISETP.LT.AND P4, PT, R11, UR4, !P1 ;  /* 0x000000040b007c0c */ /* 0x000fe2000cf81270 */
[----:B------:R-:W-:Y:S01]  /*28d10*/  ULDC UR4, c[0x0][0x248] ;  /* 0x0000920000047ab9 */ /* 0x000fe20000000800 */
[----:B------:R-:W-:Y:S01]  /*28d20*/  SHF.R.S32.HI R9, RZ, 0x1f, R8 ;  /* 0x0000001fff097819 */ /* 0x000fe20000011408 */
[----:B------:R-:W2:Y:S01]  /*28d30*/  LDL.LU R11, [R1+0xc48] ;  /* 0x000c4800010b7983 */ /* 0x000ea20000300800 */
[----:B0-----:R-:W-:-:S05]  /*28d40*/  IADD3 R6, P1, R8, R60, RZ ;  /* 0x0000003c08067210 */ /* 0x001fca0007f3e0ff */
[----:B------:R-:W-:Y:S01]  /*28d50*/  IMAD.X R7, R9, 0x1, R61, P1 ;  /* 0x0000000109077824 */ /* 0x000fe200008e063d */
[----:B------:R-:W-:Y:S01]  /*28d60*/  ISETP.GE.AND P1, PT, R58, UR8, PT ;  /* 0x000000083a007c0c */ /* 0x000fe2000bf26270 */
[----:B------:R-:W-:Y:S01]  /*28d70*/  ULDC UR8, c[0x0][0x228] ;  /* 0x00008a0000087ab9 */ /* 0x000fe20000000800 */
[----:B------:R-:W3:Y:S01]  /*28d80*/  LDL.LU R58, [R1+0x448] ;  /* 0x00044800013a7983 */ /* 0x000ee20000300800 */
[----:B------:R-:W-:Y:S02]  /*28d90*/  IADD3 R4, P6, R8, R2, RZ ;  /* 0x0000000208047210 */ /* 0x000fe40007fde0ff */
[----:B------:R-:W-:-:S03]  /*28da0*/  PRMT R57, R10, 0x7772, RZ ;  /* 0x000077720a397816 */ /* 0x000fc600000000ff */
[----:B------:R-:W-:Y:S02]  /*28db0*/  IMAD.X R5, R9, 0x1, R3, P6 ;  /* 0x0000000109057824 */ /* 0x000fe400030e0603 */
[----:B------:R-:W-:Y:S01]  /*28dc0*/  VIADD R8, R8, UR4 ;  /* 0x0000000408087c36 */ /* 0x000fe20008000000 */
[----:B------:R-:W-:Y:S02]  /*28dd0*/  PRMT R59, R10, 0x7773, RZ ;  /* 0x000077730a3b7816 */ /* 0x000fe400000000ff */
[----:B------:R0:W-:Y:S01]  /*28de0*/  @P5 STG.E.U8 desc[UR6][R4.64], R57 ;  /* 0x0000003904005986 */ /* 0x0001e2000c101106 */
[----:B------:R-:W-:Y:S01]  /*28df0*/  ISETP.LT.AND P5, PT, R15, UR10, !P2 ;  /* 0x0000000a0f007c0c */ /* 0x000fe2000d7a1270 */
[----:B------:R-:W-:Y:S01]  /*28e00*/  VIADD R10, R0, 0x21 ;  /* 0x00000021000a7836 */ /* 0x000fe20000000000 */
[----:B------:R-:W-:Y:S01]  /*28e10*/  SHF.R.S32.HI R9, RZ, 0x1f, R8 ;  /* 0x0000001fff097819 */ /* 0x000fe20000011408 */
[----:B------:R-:W-:Y:S01]  /*28e20*/  ULDC UR4, c[0x0][0x22c] ;  /* 0x00008b0000047ab9 */ /* 0x000fe20000000800 */
[----:B------:R1:W-:Y:S01]  /*28e30*/  @P4 STG.E.U8 desc[UR6][R6.64], R59 ;  /* 0x0000003b06004986 */ /* 0x0003e2000c101106 */
[----:B------:R-:W-:Y:S01]  /*28e40*/  ULDC UR10, c[0x0][0x228] ;  /* 0x00008a00000a7ab9 */ /* 0x000fe20000000800 */
[----:B0-----:R-:W-:-:S02]  /*28e50*/  IADD3 R4, P6, R8, R2, RZ ;  /* 0x0000000208047210 */ /* 0x001fc40007fde0ff */
[----:B------:R-:W-:Y:S01]  /*28e60*/  ISETP.GE.AND P4, PT, R10, UR4, PT ;  /* 0x000000040a007c0c */ /* 0x000fe2000bf86270 */
[----:B------:R-:W-:Y:S02]  /*28e70*/  ULDC UR4, c[0x0][0x248] ;  /* 0x0000920000047ab9 */ /* 0x000fe40000000800 */
[----:B------:R-:W-:Y:S01]  /*28e80*/  IMAD.X R5, R9, 0x1, R3, P6 ;  /* 0x0000000109057824 */ /* 0x000fe200030e0603 */
[C---:B-1----:R-:W-:Y:S01]  /*28e90*/  IADD3 R6, P6, R8.reuse, R60, RZ ;  /* 0x0000003c08067210 */ /* 0x042fe20007fde0ff */
[----:B------:R-:W-:Y:S01]  /*28ea0*/  VIADD R10, R8, UR4 ;  /* 0x00000004080a7c36 */ /* 0x000fe20008000000 */
[----:B------:R-:W-:-:S03]  /*28eb0*/  ULDC UR4, c[0x0][0x248] ;  /* 0x0000920000047ab9 */ /* 0x000fc60000000800 */
[----:B------:R-:W-:Y:S01]  /*28ec0*/  IMAD.X R7, R9, 0x1, R61, P6 ;  /* 0x0000000109077824 */ /* 0x000fe200030e063d */
[----:B------:R-:W-:Y:S01]  /*28ed0*/  SHF.R.S32.HI R8, RZ, 0x1f, R10 ;  /* 0x0000001fff087819 */ /* 0x000fe2000001140a */
[----:B------:R-:W-:Y:S01]  /*28ee0*/  VIADD R9, R10, UR4 ;  /* 0x000000040a097c36 */ /* 0x000fe20008000000 */
[----:B------:R-:W-:Y:S01]  /*28ef0*/  ULDC UR4, c[0x0][0x22c] ;  /* 0x00008b0000047ab9 */ /* 0x000fe20000000800 */
[----:B------:R-:W-:Y:S02]  /*28f00*/  PRMT R59, R12, 0x7770, RZ ;  /* 0x000077700c3b7816 */ /* 0x000fe400000000ff */
[----:B--2---:R-:W-:-:S05]  /*28f10*/  PRMT R57, R11, 0x7770, RZ ;  /* 0x000077700b397816 */ /* 0x004fca00000000ff */
[----:B------:R0:W-:Y:S01]  /*28f20*/  @P5 STG.E.U8 desc[UR6][R4.64], R57 ;  /* 0x0000003904005986 */ /* 0x0001e2000c101106 */
[----:B---3--:R-:W-:Y:S01]  /*28f30*/  ISETP.LT.AND P2, PT, R58, UR8, !P2 ;  /* 0x000000083a007c0c */ /* 0x008fe2000d741270 */
[----:B------:R-:W-:Y:S01]  /*28f40*/  ULDC UR8, c[0x0][0x228] ;  /* 0x00008a0000087ab9 */ /* 0x000fe20000000800 */
[----:B0-----:R-:W-:Y:S02]  /*28f50*/  PRMT R5, R11, 0x7771, RZ ;  /* 0x000077710b057816 */ /* 0x001fe400000000ff */
[----:B------:R-:W-:Y:S01]  /*28f60*/  ISETP.LT.AND P5, PT, R15, UR8, !P3 ;  /* 0x000000080f007c0c */ /* 0x000fe2000dfa1270 */
[----:B------:R-:W-:Y:S01]  /*28f70*/  ULDC UR8, c[0x0][0x228] ;  /* 0x00008a0000087ab9 */ /* 0x000fe20000000800 */
[----:B------:R-:W-:Y:S02]  /*28f80*/  IADD3 R4, P6, R10, R2, RZ ;  /* 0x000000020a047210 */ /* 0x000fe40007fde0ff */
[----:B------:R-:W-:Y:S02]  /*28f90*/  ISETP.LT.AND P3, PT, R58, UR8, !P3 ;  /* 0x000000083a007c0c */ /* 0x000fe4000df61270 */
[----:B------:R-:W-:Y:S01]  /*28fa0*/  PRMT R56, R11, 0x7773, RZ ;  /* 0x000077730b387816 */ /* 0x000fe200000000ff */
[----:B------:R-:W-:-:S02]  /*28fb0*/  VIADD R57, R0, 0x22 ;  /* 0x0000002200397836 */ /* 0x000fc40000000000 */
[----:B------:R0:W-:Y:S01]  /*28fc0*/  @P2 STG.E.U8 desc[UR6][R6.64], R5 ;  /* 0x0000000506002986 */ /* 0x0001e2000c101106 */
[----:B------:R-:W-:Y:S01]  /*28fd0*/  PRMT R11, R11, 0x7772, RZ ;  /* 0x000077720b0b7816 */ /* 0x000fe200000000ff */
[----:B------:R-:W-:Y:S01]  /*28fe0*/  ULDC UR8, c[0x0][0x228] ;  /* 0x00008a0000087ab9 */ /* 0x000fe20000000800 */
[----:B0-----:R-:W-:Y:S01]  /*28ff0*/  IADD3 R6, P2, R10, R60, RZ ;  /* 0x0000003c0a067210 */ /* 0x001fe20007f5e0ff */
[C---:B------:R-:W-:Y:S01]  /*29000*/  IMAD.X R5, R8.reuse, 0x1, R3, P6 ;  /* 0x0000000108057824 */ /* 0x040fe200030e0603 */
[----:B------:R-:W-:Y:S01]  /*29010*/  ISETP.LT.AND P6, PT, R15, UR10, !P1 ;  /* 0x0000000a0f007c0c */ /* 0x000fe2000cfc1270 */
[----:B------:R-:W-:Y:S02]  /*29020*/  ULDC UR10, c[0x0][0x228] ;  /* 0x00008a00000a7ab9 */ /* 0x000fe40000000800 */
[----:B------:R-:W-:Y:S01]  /*29030*/  IMAD.X R7, R8, 0x1, R61, P2 ;  /* 0x0000000108077824 */ /* 0x000fe200010e063d */
[----:B------:R0:W-:Y:S01]  /*29040*/  @P5 STG.E.U8 desc[UR6][R4.64], R11 ;  /* 0x0000000b04005986 */ /* 0x0001e2000c101106 */
[----:B------:R-:W-:-:S02]  /*29050*/  SHF.R.S32.HI R10, RZ, 0x1f, R9 ;  /* 0x0000001fff0a7819 */ /* 0x000fc40000011409 */
[----:B------:R-:W-:Y:S01]  /*29060*/  ISETP.GE.AND P2, PT, R57, UR4, PT ;  /* 0x0000000439007c0c */ /* 0x000fe2000bf46270 */
[----:B------:R1:W-:Y:S01]  /*29070*/  @P3 STG.E.U8 desc[UR6][R6.64], R56 ;  /* 0x0000003806003986 */ /* 0x0003e2000c101106 */
[----:B------:R-:W-:Y:S01]  /*29080*/  ISETP.LT.AND P3, PT, R58, UR8, !P1 ;  /* 0x000000083a007c0c */ /* 0x000fe2000cf61270 */
[----:B------:R-:W-:Y:S01]  /*29090*/  ULDC UR4, c[0x0][0x248] ;  /* 0x0000920000047ab9 */ /* 0x000fe20000000800 */
[----:B------:R-:W-:Y:S01]  /*290a0*/  ULDC UR8, c[0x0][0x228] ;  /* 0x00008a0000087ab9 */ /* 0x000fe20000000800 */
[C---:B0-----:R-:W-:Y:S01]  /*290b0*/  IADD3 R4, P5, R9.reuse, R2, RZ ;  /* 0x0000000209047210 */ /* 0x041fe20007fbe0ff */
[C---:B------:R-:W-:Y:S01]  /*290c0*/  VIADD R57, R9.reuse, UR4 ;  /* 0x0000000409397c36 */ /* 0x040fe20008000000 */
[----:B------:R-:W-:Y:S01]  /*290d0*/  ULDC UR4, c[0x0][0x22c] ;  /* 0x00008b0000047ab9 */ /* 0x000fe20000000800 */
[----:B-1----:R-:W-:Y:S02]  /*290e0*/  IADD3 R6, P1, R9, R60, RZ ;  /* 0x0000003c09067210 */ /* 0x002fe40007f3e0ff */
[----:B------:R-:W-:Y:S01]  /*290f0*/  IMAD.X R5, R10, 0x1, R3, P5 ;  /* 0x000000010a057824 */ /* 0x000fe200028e0603 */
[----:B------:R-:W-:Y:S01]  /*29100*/  ISETP.LT.AND P5, PT, R15, UR10, !P4 ;  /* 0x0000000a0f007c0c */ /* 0x000fe2000e7a1270 */
[----:B------:R-:W-:Y:S01]  /*29110*/  VIADD R8, R0, 0x23 ;  /* 0x0000002300087836 */ /* 0x000fe20000000000 */
[----:B------:R-:W-:Y:S01]  /*29120*/  SHF.R.S32.HI R9, RZ, 0x1f, R57 ;  /* 0x0000001fff097819 */ /* 0x000fe20000011439 */
[----:B------:R-:W-:Y:S01]  /*29130*/  IMAD.X R7, R10, 0x1, R61, P1 ;  /* 0x000000010a077824 */ /* 0x000fe200008e063d */
[----:B------:R0:W-:Y:S01]  /*29140*/  @P6 STG.E.U8 desc[UR6][R4.64], R59 ;  /* 0x0000003b04006986 */ /* 0x0001e2000c101106 */
[----:B------:R-:W-:Y:S01]  /*29150*/  PRMT R56, R12, 0x7771, RZ ;  /* 0x000077710c387816 */ /* 0x000fe200000000ff */
[----:B------:R-:W-:Y:S01]  /*29160*/  ULDC UR10, c[0x0][0x228] ;  /* 0x00008a00000a7ab9 */ /* 0x000fe20000000800 */
[----:B------:R-:W-:Y:S01]  /*29170*/  ISETP.LT.AND P4, PT, R58, UR8, !P4 ;  /* 0x000000083a007c0c */ /* 0x000fe2000e781270 */
[----:B------:R-:W-:-:S02]  /*29180*/  ULDC UR8, c[0x0][0x228] ;  /* 0x00008a0000087ab9 */ /* 0x000fc40000000800 */
[----:B------:R1:W-:Y:S01]  /*29190*/  @P3 STG.E.U8 desc[UR6][R6.64], R56 ;  /* 0x0000003806003986 */ /* 0x0003e2000c101106 */
[----:B0-----:R-:W-:Y:S02]  /*291a0*/  IADD3 R4, P6, R57, R2, RZ ;  /* 0x0000000239047210 */ /* 0x001fe40007fde0ff */
[----:B------:R-:W-:-:S03]  /*291b0*/  PRMT R59, R12, 0x7772, RZ ;  /* 0x000077720c3b7816 */ /* 0x000fc600000000ff */
[----:B------:R-:W-:Y:S01]  /*291c0*/  IMAD.X R5, R9, 0x1, R3, P6 ;  /* 0x0000000109057824 */ /* 0x000fe200030e0603 */
[----:B-1----:R-:W-:Y:S02]  /*291d0*/  IADD3 R6, P3, R57, R60, RZ ;  /* 0x0000003c39067210 */ /* 0x002fe40007f7e0ff */
[----:B------:R-:W-:Y:S01]  /*291e0*/  ISETP.GE.AND P1, PT, R8, UR4, PT ;  /* 0x0000000408007c0c */ /* 0x000fe2000bf26270 */
[----:B------:R-:W-:Y:S01]  /*291f0*/  ULDC UR4, c[0x0][0x248] ;  /* 0x0000920000047ab9 */ /* 0x000fe20000000800 */
[----:B------:R0:W-:Y:S01]  /*29200*/  @P5 STG.E.U8 desc[UR6][R4.64], R59 ;  /* 0x0000003b04005986 */ /* 0x0001e2000c101106 */
[----:B------:R-:W-:Y:S02]  /*29210*/  IMAD.X R7, R9, 0x1, R61, P3 ;  /* 0x0000000109077824 */ /* 0x000fe400018e063d */
[----:B------:R-:W-:Y:S01]  /*29220*/  VIADD R11, R57, UR4 ;  /* 0x00000004390b7c36 */ /* 0x000fe20008000000 */
[----:B------:R-:W-:Y:S01]  /*29230*/  ISETP.LT.AND P5, PT, R15, UR10, !P2 ;  /* 0x0000000a0f007c0c */ /* 0x000fe2000d7a1270 */
[----:B------:R-:W-:Y:S01]  /*29240*/  ULDC UR10, c[0x0][0x228] ;  /* 0x00008a00000a7ab9 */ /* 0x000fe20000000800 */
[----:B0-----:R-:W-:Y:S01]  /*29250*/  PRMT R59, R12, 0x7773, RZ ;  /* 0x000077730c3b7816 */ /* 0x001fe200000000ff */
[----:B------:R-:W-:Y:S01]  /*29260*/  VIADD R10, R0, 0x24 ;  /* 0x00000024000a7836 */ /* 0x000fe20000000000 */
[----:B------:R-:W-:Y:S01]  /*29270*/  SHF.R.S32.HI R8, RZ, 0x1f, R11 ;  /* 0x0000001fff087819 */ /* 0x000fe2000001140b */
[----:B------:R-:W-:-:S02]  /*29280*/  ULDC UR4, c[0x0][0x22c] ;  /* 0x00008b0000047ab9 */ /* 0x000fc40000000800 */
[----:B------:R0:W-:Y:S01]  /*29290*/  @P4 STG.E.U8 desc[UR6][R6.64], R59 ;  /* 0x0000003b06004986 */ /* 0x0001e2000c101106 */
[----:B------:R-:W-:Y:S02]  /*292a0*/  ISETP.LT.AND P4, PT, R58, UR8, !P2 ;  /* 0x000000083a007c0c */ /* 0x000fe4000d781270 */
[----:B------:R-:W-:Y:S02]  /*292b0*/  IADD3 R4, P6, R11, R2, RZ ;  /* 0x000000020b047210 */ /* 0x000fe40007fde0ff */
[----:B------:R-:W-:Y:S01]  /*292c0*/  PRMT R57, R13, 0x7770, RZ ;  /* 0x000077700d397816 */ /* 0x000fe200000000ff */
[----:B------:R-:W-:Y:S01]  /*292d0*/  VIADD R12, R0, 0x25 ;  /* 0x00000025000c7836 */ /* 0x000fe20000000000 */
[----:B------:R-:W-:Y:S01]  /*292e0*/  ISETP.GE.AND P3, PT, R10, UR4, PT ;  /* 0x000000040a007c0c */ /* 0x000fe2000bf66270 */
[----:B------:R-:W-:Y:S01]  /*292f0*/  IMAD.X R5, R8, 0x1, R3, P6 ;  /* 0x0000000108057824 */ /* 0x000fe200030e0603 */
[----:B------:R-:W-:Y:S01]  /*29300*/  ULDC UR4, c[0x0][0x248] ;  /* 0x0000920000047ab9 */ /* 0x000fe20000000800 */
[----:B------:R-:W-:Y:S01]  /*29310*/  ULDC UR8, c[0x0][0x228] ;  /* 0x00008a0000087ab9 */ /* 0x000fe20000000800 */
[----:B0-----:R-:W-:-:S02]  /*29320*/  IADD3 R6, P2, R11, R60, RZ ;  /* 0x0000003c0b067210 */ /* 0x001fc40007f5e0ff */
[----:B------:R-:W-:-:S03]  /*29330*/  PRMT R59, R13, 0x7771, RZ ;  /* 0x000077710d3b7816 */ /* 0x000fc600000000ff */
[----:B------:R-:W-:Y:S01]  /*29340*/  IMAD.X R7, R8, 0x1, R61, P2 ;  /* 0x0000000108077824 */ /* 0x000fe200010e063d */
[----:B------:R-:W-:Y:S01]  /*29350*/  @P5 STG.E.U8 desc[UR6][R4.64], R57 ;  /* 0x0000003904005986 */ /* 0x000fe2000c101106 */
[----:B------:R-:W-:Y:S01]  /*29360*/  ISETP.LT.AND P5, PT, R15, UR10, !P1 ;  /* 0x0000000a0f007c0c */ /* 0x000fe2000cfa1270 */
[----:B------:R-:W-:Y:S01]  /*29370*/  VIADD R9, R11, UR4 ;  /* 0x000000040b097c36 */ /* 0x000fe20008000000 */
[----:B------:R-:W-:Y:S01]  /*29380*/  ULDC UR4, c[0x0][0x22c] ;  /* 0x00008b0000047ab9 */ /* 0x000fe20000000800 */
[----:B------:R-:W2:Y:S01]  /*29390*/  LDL.LU R15, [R1+0xc44] ;  /* 0x000c4400010f7983 */ /* 0x000ea20000300800 */
[----:B------:R-:W-:-:S03]  /*293a0*/  ULDC UR10, c[0x0][0x228] ;  /* 0x00008a00000a7ab9 */ /* 0x000fc60000000800 */
[----:B------:R0:W-:Y:S04]  /*293b0*/  @P4 STG.E.U8 desc[UR6][R6.64], R59 ;  /* 0x0000003b06004986 */ /* 0x0001e8000c101106 */
[----:B0-----:R-:W3:Y:S01]  /*293c0*/  LDL.LU R59, [R1+0x444] ;  /* 0x00044400013b7983 */ /* 0x001ee20000300800 */
[----:B------:R-:W-:Y:S02]  /*293d0*/  SHF.R.S32.HI R10, RZ, 0x1f, R9 ;  /* 0x0000001fff0a7819 */ /* 0x000fe40000011409 */
[----:B------:R-:W-:Y:S02]  /*293e0*/  IADD3 R4, P6, R9, R2, RZ ;  /* 0x0000000209047210 */ /* 0x000fe40007fde0ff */
[----:B------:R-:W-:Y:S02]  /*293f0*/  PRMT R57, R13, 0x7772, RZ ;  /* 0x000077720d397816 */ /* 0x000fe400000000ff */
[----:B------:R-:W-:Y:S01]  /*29400*/  ISETP.GE.AND P2, PT, R12, UR4, PT ;  /* 0x000000040c007c0c */ /* 0x000fe2000bf46270 */
[----:B------:R-:W-:Y:S01]  /*29410*/  IMAD.X R5, R10, 0x1, R3, P6 ;  /* 0x000000010a057824 */ /* 0x000fe200030e0603 */
[----:B------:R-:W-:Y:S01]  /*29420*/  ISETP.LT.AND P4, PT, R58, UR8, !P1 ;  /* 0x000000083a007c0c */ /* 0x000fe2000cf81270 */
[----:B------:R-:W-:Y:S01]  /*29430*/  ULDC UR4, c[0x0][0x248] ;  /* 0x0000920000047ab9 */ /* 0x000fe20000000800 */
[C---:B------:R-:W-:Y:S01]  /*29440*/  IADD3 R6, P1, R9.reuse, R60, RZ ;  /* 0x0000003c09067210 */ /* 0x040fe20007f3e0ff */
[----:B------:R-:W-:Y:S01]  /*29450*/  VIADD R11, R9, UR4 ;  /* 0x00000004090b7c36 */ /* 0x000fe20008000000 */
[----:B------:R0:W-:Y:S01]  /*29460*/  @P5 STG.E.U8 desc[UR6][R4.64], R57 ;  /* 0x0000003904005986 */ /* 0x0001e2000c101106 */
[----:B------:R-:W-:Y:S01]  /*29470*/  VIADD R12, R0, 0x26 ;  /* 0x00000026000c7836 */ /* 0x000fe20000000000 */
[----:B------:R-:W-:Y:S01]  /*29480*/  ULDC UR4, c[0x0][0x22c] ;  /* 0x00008b0000047ab9 */ /* 0x000fe20000000800 */
[----:B------:R-:W-:Y:S01]  /*29490*/  IMAD.X R7, R10, 0x1, R61, P1 ;  /* 0x000000010a077824 */ /* 0x000fe200008e063d */
[----:B------:R-:W-:Y:S01]  /*294a0*/  SHF.R.S32.HI R8, RZ, 0x1f, R11 ;  /* 0x0000001fff087819 */ /* 0x000fe2000001140b */
[----:B------:R-:W-:Y:S01]  /*294b0*/  ULDC UR8, c[0x0][0x228] ;  /* 0x00008a0000087ab9 */ /* 0x000fe20000000800 */
[----:B------:R-:W-:Y:S01]  /*294c0*/  ISETP.GE.AND P1, PT, R12, UR4, PT ;  /* 0x000000040c007c0c */ /* 0x000fe2000bf26270 */
[----:B------:R-:W-:Y:S01]  /*294d0*/  ULDC UR4, c[0x0][0x248] ;  /* 0x0000920000047ab9 */ /* 0x000fe20000000800 */
[----:B0-----:R-:W-:-:S02]  /*294e0*/  IADD3 R4, P6, R11, R2, RZ ;  /* 0x000000020b047210 */ /* 0x001fc40007fde0ff */
[----:B------:R-:W-:Y:S02]  /*294f0*/  PRMT R57, R13, 0x7773, RZ ;  /* 0x000077730d397816 */ /* 0x000fe400000000ff */
[----:B------:R-:W-:Y:S01]  /*29500*/  PRMT R13, R14, 0x7770, RZ ;  /* 0x000077700e0d7816 */ /* 0x000fe200000000ff */
[----:B------:R-:W-:Y:S02]  /*29510*/  IMAD.X R5, R8, 0x1, R3, P6 ;  /* 0x0000000108057824 */ /* 0x000fe400030e0603 */
[----:B------:R0:W-:Y:S01]  /*29520*/  @P4 STG.E.U8 desc[UR6][R6.64], R57 ;  /* 0x0000003906004986 */ /* 0x0001e2000c101106 */
[----:B------:R-:W-:Y:S01]  /*29530*/  ISETP.LT.AND P4, PT, R58, UR8, !P3 ;  /* 0x000000083a007c0c */ /* 0x000fe2000df81270 */
[----:B------:R-:W-:Y:S01]  /*29540*/  ULDC UR8, c[0x0][0x228] ;  /* 0x00008a0000087ab9 */ /* 0x000fe20000000800 */
[----:B------:R-:W-:Y:S01]  /*29550*/  VIADD R9, R11, UR4 ;  /* 0x000000040b097c36 */ /* 0x000fe20008000000 */
[----:B------:R-:W-:Y:S01]  /*29560*/  ULDC UR4, c[0x0][0x22c] ;  /* 0x00008b0000047ab9 */ /* 0x000fe20000000800 */
[----:B------:R-:W-:-:S03]  /*29570*/  VIADD R12, R0, 0x27 ;  /* 0x00000027000c7836 */ /* 0x000fc60000000000 */
[----:B------:R-:W-:Y:S01]  /*29580*/  SHF.R.S32.HI R10, RZ, 0x1f, R9 ;  /* 0x0000001fff0a7819 */ /* 0x000fe20000011409 */
[----:B------:R-:W-:Y:S01]  /*29590*/  VIADD R56, R0, 0x2c ;  /* 0x0000002c00387836 */ /* 0x000fe20000000000 */
[----:B---3--:R-:W-:Y:S01]  /*295a0*/  ISETP.LT.AND P5, PT, R59, UR10, !P3 ;  /* 0x0000000a3b007c0c */ /* 0x008fe2000dfa1270 */
[----:B------:R-:W-:Y:S01]  /*295b0*/  ULDC UR10, c[0x0][0x228] ;  /* 0x00008a00000a7ab9 */ /* 0x000fe20000000800 */
[----:B0-----:R-:W-:Y:S02]  /*295c0*/  IADD3 R6, P3, R11, R60, RZ ;  /* 0x0000003c0b067210 */ /* 0x001fe40007f7e0ff */
[----:B------:R-:W-:-:S03]  /*295d0*/  PRMT R11, R14, 0x7771, RZ ;  /* 0x000077710e0b7816 */ /* 0x000fc600000000ff */
[----:B------:R-:W-:-:S06]  /*295e0*/  IMAD.X R7, R8, 0x1, R61, P3 ;  /* 0x0000000108077824 */ /* 0x000fcc00018e063d */
[----:B------:R0:W-:Y:S01]  /*295f0*/  @P5 STG.E.U8 desc[UR6][R4.64], R13 ;  /* 0x0000000d04005986 */ /* 0x0001e2000c101106 */
[----:B------:R-:W-:Y:S01]  /*29600*/  ISETP.LT.AND P5, PT, R59, UR8, !P2 ;  /* 0x000000083b007c0c */ /* 0x000fe2000d7a1270 */
[----:B------:R-:W-:Y:S01]  /*29610*/  VIADD R8, R0, 0x28 ;  /* 0x0000002800087836 */ /* 0x000fe20000000000 */
[----:B------:R-:W-:Y:S01]  /*29620*/  ISETP.GE.AND P3, PT, R12, UR4, PT ;  /* 0x000000040c007c0c */ /* 0x000fe2000bf66270 */
[----:B------:R-:W-:Y:S01]  /*29630*/  ULDC UR4, c[0x0][0x228] ;  /* 0x00008a0000047ab9 */ /* 0x000fe20000000800 */
[----:B------:R1:W-:Y:S01]  /*29640*/  @P4 STG.E.U8 desc[UR6][R6.64], R11 ;  /* 0x0000000b06004986 */ /* 0x0003e2000c101106 */
[----:B------:R-:W-:Y:S01]  /*29650*/  ISETP.LT.AND P4, PT, R58, UR4, !P2 ;  /* 0x000000043a007c0c */ /* 0x000fe2000d781270 */
[----:B------:R-:W-:Y:S01]  /*29660*/  ULDC UR4, c[0x0][0x248] ;  /* 0x0000920000047ab9 */ /* 0x000fe20000000800 */
[----:B------:R-:W-:Y:S01]  /*29670*/  ULDC UR8, c[0x0][0x22c] ;  /* 0x00008b0000087ab9 */ /* 0x000fe20000000800 */
[----:B0-----:R-:W-:Y:S02]  /*29680*/  IADD3 R4, P6, R9, R2, RZ ;  /* 0x0000000209047210 */ /* 0x001fe40007fde0ff */
[----:B------:R-:W-:-:S03]  /*29690*/  PRMT R13, R14, 0x7772, RZ ;  /* 0x000077720e0d7816 */ /* 0x000fc600000000ff */
[----:B------:R-:W-:Y:S01]  /*296a0*/  IMAD.X R5, R10, 0x1, R3, P6 ;  /* 0x000000010a057824 */ /* 0x000fe200030e0603 */
[C---:B-1----:R-:W-:Y:S01]  /*296b0*/  IADD3 R6, P2, R9.reuse, R60, RZ ;  /* 0x0000003c09067210 */ /* 0x042fe20007f5e0ff */
[----:B------:R-:W-:Y:S01]  /*296c0*/  VIADD R9, R9, UR4 ;  /* 0x0000000409097c36 */ /* 0x000fe20008000000 */
[----:B------:R-:W-:Y:S01]  /*296d0*/  PRMT R11, R14, 0x7773, RZ ;  /* 0x000077730e0b7816 */ /* 0x000fe200000000ff */
[----:B------:R-:W-:Y:S01]  /*296e0*/  ULDC UR4, c[0x0][0x22c] ;  /* 0x00008b0000047ab9 */ /* 0x000fe20000000800 */
[----:B------:R0:W-:Y:S01]  /*296f0*/  @P5 STG.E.U8 desc[UR6][R4.64], R13 ;  /* 0x0000000d04005986 */ /* 0x0001e2000c101106 */
[----:B------:R-:W-:Y:S01]  /*29700*/  ISETP.LT.AND P5, PT, R59, UR10, !P1 ;  /* 0x0000000a3b007c0c */ /* 0x000fe2000cfa1270 */
[----:B------:R-:W-:Y:S01]  /*29710*/  IMAD.X R7, R10, 0x1, R61, P2 ;  /* 0x000000010a077824 */ /* 0x000fe200010e063d */
[----:B------:R-:W-:Y:S01]  /*29720*/  ISETP.GE.AND P2, PT, R8, UR8, PT ;  /* 0x0000000808007c0c */ /* 0x000fe2000bf46270 */
[----:B------:R-:W-:Y:S01]  /*29730*/  VIADD R10, R0, 0x29 ;  /* 0x00000029000a7836 */ /* 0x000fe20000000000 */
[----:B------:R-:W-:Y:S01]  /*29740*/  SHF.R.S32.HI R8, RZ, 0x1f, R9 ;  /* 0x0000001fff087819 */ /* 0x000fe20000011409 */
[----:B------:R-:W-:Y:S01]  /*29750*/  ULDC UR8, c[0x0][0x228] ;  /* 0x00008a0000087ab9 */ /* 0x000fe20000000800 */
[----:B------:R1:W-:Y:S01]  /*29760*/  @P4 STG.E.U8 desc[UR6][R6.64], R11 ;  /* 0x0000000b06004986 */ /* 0x0003e2000c101106 */
[----:B0-----:R-:W-:Y:S01]  /*29770*/  IADD3 R4, P6, R9, R2, RZ ;  /* 0x0000000209047210 */ /* 0x001fe20007fde0ff */
[----:B------:R-:W-:Y:S01]  /*29780*/  ULDC UR10, c[0x0][0x228] ;  /* 0x00008a00000a7ab9 */ /* 0x000fe20000000800 */
[----:B--2---:R-:W-:-:S02]  /*29790*/  PRMT R13, R15, 0x7770, RZ ;  /* 0x000077700f0d7816 */ /* 0x004fc400000000ff */
[----:B------:R-:W-:Y:S01]  /*297a0*/  ISETP.GE.AND P4, PT, R10, UR4, PT ;  /* 0x000000040a007c0c */ /* 0x000fe2000bf86270 */
[----:B------:R-:W-:Y:S01]  /*297b0*/  IMAD.X R5, R8, 0x1, R3, P6 ;  /* 0x0000000108057824 */ /* 0x000fe200030e0603 */
[----:B------:R-:W-:Y:S01]  /*297c0*/  ISETP.LT.AND P1, PT, R58, UR8, !P1 ;  /* 0x000000083a007c0c */ /* 0x000fe2000cf21270 */
[----:B------:R-:W-:Y:S01]  /*297d0*/  ULDC UR4, c[0x0][0x248] ;  /* 0x0000920000047ab9 */ /* 0x000fe20000000800 */
[C---:B-1----:R-:W-:Y:S01]  /*297e0*/  IADD3 R6, P6, R9.reuse, R60, RZ ;  /* 0x0000003c09067210 */ /* 0x042fe20007fde0ff */
[----:B------:R-:W-:Y:S01]  /*297f0*/  ULDC UR8, c[0x0][0x228] ;  /* 0x00008a0000087ab9 */ /* 0x000fe20000000800 */
[----:B------:R-:W-:Y:S01]  /*29800*/  VIADD R9, R9, UR4 ;  /* 0x0000000409097c36 */ /* 0x000fe20008000000 */
[----:B------:R0:W-:Y:S01]  /*29810*/  @P5 STG.E.U8 desc[UR6][R4.64], R13 ;  /* 0x0000000d04005986 */ /* 0x0001e2000c101106 */
[----:B------:R-:W-:Y:S01]  /*29820*/  ISETP.LT.AND P5, PT, R59, UR8, !P3 ;  /* 0x000000083b007c0c */ /* 0x000fe2000dfa1270 */
[----:B------:R-:W-:Y:S01]  /*29830*/  IMAD.X R7, R8, 0x1, R61, P6 ;  /* 0x0000000108077824 */ /* 0x000fe200030e063d */
[----:B------:R-:W-:Y:S01]  /*29840*/  PRMT R57, R15, 0x7771, RZ ;  /* 0x000077710f397816 */ /* 0x000fe200000000ff */
[----:B------:R-:W-:Y:S01]  /*29850*/  ULDC UR8, c[0x0][0x228] ;  /* 0x00008a0000087ab9 */ /* 0x000fe20000000800 */
[----:B------:R-:W-:Y:S01]  /*29860*/  SHF.R.S32.HI R12, RZ, 0x1f, R9 ;  /* 0x0000001fff0c7819 */ /* 0x000fe20000011409 */
[----:B------:R-:W-:Y:S01]  /*29870*/  ULDC UR4, c[0x0][0x248] ;  /* 0x0000920000047ab9 */ /* 0x000fe20000000800 */
[----:B------:R-:W-:-:S02]  /*29880*/  ISETP.LT.AND P3, PT, R58, UR8, !P3 ;  /* 0x000000083a007c0c */ /* 0x000fc4000df61270 */
[----:B0-----:R-:W-:Y:S01]  /*29890*/  IADD3 R4, P6, R9, R2, RZ ;  /* 0x0000000209047210 */ /* 0x001fe20007fde0ff */
[----:B------:R0:W-:Y:S01]  /*298a0*/  @P1 STG.E.U8 desc[UR6][R6.64], R57 ;  /* 0x0000003906001986 */ /* 0x0001e2000c101106 */
[----:B------:R-:W-:Y:S01]  /*298b0*/  PRMT R11, R15, 0x7773, RZ ;  /* 0x000077730f0b7816 */ /* 0x000fe200000000ff */
[----:B------:R-:W-:Y:S01]  /*298c0*/  VIADD R13, R9, UR4 ;  /* 0x00000004090d7c36 */ /* 0x000fe20008000000 */
[----:B------:R-:W-:Y:S01]  /*298d0*/  PRMT R15, R15, 0x7772, RZ ;  /* 0x000077720f0f7816 */ /* 0x000fe200000000ff */
[----:B------:R-:W-:Y:S01]  /*298e0*/  IMAD.X R5, R12, 0x1, R3, P6 ;  /* 0x000000010c057824 */ /* 0x000fe200030e0603 */
[----:B------:R-:W-:Y:S01]  /*298f0*/  IADD3 R8, P1, R9, R60, RZ ;  /* 0x0000003c09087210 */ /* 0x000fe20007f3e0ff */
[----:B------:R-:W-:Y:S01]  /*29900*/  VIADD R14, R0, 0x2a ;  /* 0x0000002a000e7836 */ /* 0x000fe20000000000 */
[----:B------:R-:W-:Y:S01]  /*29910*/  ISETP.LT.AND P6, PT, R59, UR10, !P2 ;  /* 0x0000000a3b007c0c */ /* 0x000fe2000d7c1270 */
[----:B------:R-:W-:Y:S01]  /*29920*/  ULDC UR4, c[0x0][0x22c] ;  /* 0x00008b0000047ab9 */ /* 0x000fe20000000800 */
[----:B------:R1:W-:Y:S01]  /*29930*/  @P5 STG.E.U8 desc[UR6][R4.64], R15 ;  /* 0x0000000f04005986 */ /* 0x0003e2000c101106 */
[----:B------:R-:W-:Y:S01]  /*29940*/  SHF.R.S32.HI R10, RZ, 0x1f, R13 ;  /* 0x0000001fff0a7819 */ /* 0x000fe2000001140d */
[----:B------:R-:W-:Y:S01]  /*29950*/  IMAD.X R9, R12, 0x1, R61, P1 ;  /* 0x000000010c097824 */ /* 0x000fe200008e063d */
[C---:B0-----:R-:W-:Y:S01]  /*29960*/  IADD3 R6, P5, R13.reuse, R2, RZ ;  /* 0x000000020d067210 */ /* 0x041fe20007fbe0ff */
[----:B------:R-:W-:Y:S01]  /*29970*/  ULDC UR8, c[0x0][0x228] ;  /* 0x00008a0000087ab9 */ /* 0x000fe20000000800 */
[----:B------:R-:W-:Y:S01]  /*29980*/  ISETP.GE.AND P1, PT, R14, UR4, PT ;  /* 0x000000040e007c0c */ /* 0x000fe2000bf26270 */
[----:B------:R-:W-:Y:S01]  /*29990*/  ULDC UR4, c[0x0][0x248] ;  /* 0x0000920000047ab9 */ /* 0x000fe20000000800 */
[----:B------:R-:W-:Y:S01]  /*299a0*/  PRMT R57, R16, 0x7770, RZ ;  /* 0x0000777010397816 */ /* 0x000fe200000000ff */
[----:B------:R-:W-:Y:S01]  /*299b0*/  IMAD.X R7, R10, 0x1, R3, P5 ;  /* 0x000000010a077824 */ /* 0x000fe200028e0603 */
[----:B------:R0:W-:Y:S01]  /*299c0*/  @P3 STG.E.U8 desc[UR6][R8.64], R11 ;  /* 0x0000000b08003986 */ /* 0x0001e2000c101106 */
[----:B------:R-:W-:Y:S01]  /*299d0*/  ULDC UR10, c[0x0][0x228] ;  /* 0x00008a00000a7ab9 */ /* 0x000fe20000000800 */
[----:B------:R-:W-:Y:S01]  /*299e0*/  ISETP.LT.AND P3, PT, R58, UR8, !P2 ;  /* 0x000000083a007c0c */ /* 0x000fe2000d761270 */
[----:B-1----:R-:W-:Y:S01]  /*299f0*/  VIADD R15, R13, UR4 ;  /* 0x000000040d0f7c36 */ /* 0x002fe20008000000 */
[----:B------:R-:W-:Y:S01]  /*29a00*/  ISETP.LT.AND P5, PT, R59, UR10, !P4 ;  /* 0x0000000a3b007c0c */ /* 0x000fe2000e7a1270 */
[----:B------:R1:W-:Y:S01]  /*29a10*/  @P6 STG.E.U8 desc[UR6][R6.64], R57 ;  /* 0x0000003906006986 */ /* 0x0003e2000c101106 */
[----:B------:R-:W-:Y:S01]  /*29a20*/  IADD3 R4, P2, R13, R60, RZ ;  /* 0x0000003c0d047210 */ /* 0x000fe20007f5e0ff */
[----:B------:R-:W-:Y:S01]  /*29a30*/  VIADD R14, R0, 0x2b ;  /* 0x0000002b000e7836 */ /* 0x000fe20000000000 */
[----:B------:R-:W-:Y:S01]  /*29a40*/  SHF.R.S32.HI R12, RZ, 0x1f, R15 ;  /* 0x0000001fff0c7819 */ /* 0x000fe2000001140f */
[----:B------:R-:W-:Y:S01]  /*29a50*/  ULDC UR4, c[0x0][0x22c] ;  /* 0x00008b0000047ab9 */ /* 0x000fe20000000800 */
[----:B------:R-:W-:Y:S01]  /*29a60*/  ULDC UR8, c[0x0][0x228] ;  /* 0x00008a0000087ab9 */ /* 0x000fe20000000800 */
[----:B------:R-:W-:Y:S01]  /*29a70*/  ULDC UR10, c[0x0][0x228] ;  /* 0x00008a00000a7ab9 */ /* 0x000fe20000000800 */
[----:B0-----:R-:W-:Y:S01]  /*29a80*/  IADD3 R8, P6, R15, R2, RZ ;  /* 0x000000020f087210 */ /* 0x001fe20007fde0ff */
[----:B------:R-:W-:Y:S01]  /*29a90*/  IMAD.X R5, R10, 0x1, R61, P2 ;  /* 0x000000010a057824 */ /* 0x000fe200010e063d */
[----:B------:R-:W-:-:S02]  /*29aa0*/  PRMT R11, R16, 0x7771, RZ ;  /* 0x00007771100b7816 */ /* 0x000fc400000000ff */
[----:B------:R-:W-:Y:S01]  /*29ab0*/  ISETP.GE.AND P2, PT, R14, UR4, PT ;  /* 0x000000040e007c0c */ /* 0x000fe2000bf46270 */
[----:B------:R-:W-:Y:S01]  /*29ac0*/  IMAD.X R9, R12, 0x1, R3, P6 ;  /* 0x000000010c097824 */ /* 0x000fe200030e0603 */
[----:B-1----:R-:W-:Y:S01]  /*29ad0*/  PRMT R57, R16, 0x7772, RZ ;  /* 0x0000777210397816 */ /* 0x002fe200000000ff */
[----:B------:R-:W-:Y:S01]  /*29ae0*/  ULDC UR4, c[0x0][0x248] ;  /* 0x0000920000047ab9 */ /* 0x000fe20000000800 */
[----:B------:R-:W-:Y:S01]  /*29af0*/  ISETP.LT.AND P4, PT, R58, UR8, !P4 ;  /* 0x000000083a007c0c */ /* 0x000fe2000e781270 */
[----:B------:R-:W-:Y:S01]  /*29b00*/  @P3 STG.E.U8 desc[UR6][R4.64], R11 ;  /* 0x0000000b04003986 */ /* 0x000fe2000c101106 */
[C---:B------:R-:W-:Y:S01]  /*29b10*/  VIADD R13, R15.reuse, UR4 ;  /* 0x000000040f0d7c36 */ /* 0x040fe20008000000 */
[----:B------:R-:W-:Y:S01]  /*29b20*/  IADD3 R6, P3, R15, R60, RZ ;  /* 0x0000003c0f067210 */ /* 0x000fe20007f7e0ff */
[----:B------:R-:W-:Y:S01]  /*29b30*/  ULDC UR4, c[0x0][0x22c] ;  /* 0x00008b0000047ab9 */ /* 0x000fe20000000800 */
[----:B------:R0:W-:Y:S01]  /*29b40*/  @P5 STG.E.U8 desc[UR6][R8.64], R57 ;  /* 0x0000003908005986 */ /* 0x0001e2000c101106 */
[----:B------:R-:W-:Y:S01]  /*29b50*/  ISETP.LT.AND P5, PT, R59, UR10, !P1 ;  /* 0x0000000a3b007c0c */ /* 0x000fe2000cfa1270 */
[----:B------:R-:W-:Y:S01]  /*29b60*/  ULDC UR8, c[0x0][0x228] ;  /* 0x00008a0000087ab9 */ /* 0x000fe20000000800 */
[----:B------:R-:W-:Y:S01]  /*29b70*/  SHF.R.S32.HI R14, RZ, 0x1f, R13 ;  /* 0x0000001fff0e7819 */ /* 0x000fe2000001140d */
[----:B------:R-:W-:Y:S01]  /*29b80*/  IMAD.X R7, R12, 0x1, R61, P3 ;  /* 0x000000010c077824 */ /* 0x000fe200018e063d */
[----:B------:R-:W-:Y:S01]  /*29b90*/  IADD3 R10, P6, R13, R2, RZ ;  /* 0x000000020d0a7210 */ /* 0x000fe20007fde0ff */
[----:B------:R-:W-:Y:S01]  /*29ba0*/  ULDC UR10, c[0x0][0x228] ;  /* 0x00008a00000a7ab9 */ /* 0x000fe20000000800 */
[----:B------:R-:W-:-:S02]  /*29bb0*/  PRMT R15, R17, 0x7770, RZ ;  /* 0x00007770110f7816 */ /* 0x000fc400000000ff */
[----:B0-----:R-:W-:Y:S01]  /*29bc0*/  PRMT R57, R16, 0x7773, RZ ;  /* 0x0000777310397816 */ /* 0x001fe200000000ff */
[----:B------:R-:W-:Y:S01]  /*29bd0*/  IMAD.X R11, R14, 0x1, R3, P6 ;  /* 0x000000010e0b7824 */ /* 0x000fe200030e0603 */
[----:B------:R-:W-:Y:S01]  /*29be0*/  ISETP.GE.AND P3, PT, R56, UR4, PT ;  /* 0x0000000438007c0c */ /* 0x000fe2000bf66270 */
[----:B------:R-:W-:Y:S01]  /*29bf0*/  ULDC UR4, c[0x0][0x248] ;  /* 0x0000920000047ab9 */ /* 0x000fe20000000800 */
[----:B------:R-:W-:Y:S01]  /*29c00*/  VIADD R8, R0, 0x2d ;  /* 0x0000002d00087836 */ /* 0x000fe20000000000 */
[----:B------:R0:W-:Y:S01]  /*29c10*/  @P4 STG.E.U8 desc[UR6][R6.64], R57 ;  /* 0x0000003906004986 */ /* 0x0001e2000c101106 */
[----:B------:R-:W-:Y:S01]  /*29c20*/  ISETP.LT.AND P4, PT, R58, UR8, !P1 ;  /* 0x000000083a007c0c */ /* 0x000fe2000cf81270 */
[C---:B------:R-:W-:Y:S01]  /*29c30*/  VIADD R9, R13.reuse, UR4 ;  /* 0x000000040d097c36 */ /* 0x040fe20008000000 */
[----:B------:R-:W-:Y:S01]  /*29c40*/  IADD3 R4, P1, R13, R60, RZ ;  /* 0x0000003c0d047210 */ /* 0x000fe20007f3e0ff */
[----:B------:R1:W-:Y:S01]  /*29c50*/  @P5 STG.E.U8 desc[UR6][R10.64], R15 ;  /* 0x0000000f0a005986 */ /* 0x0003e2000c101106 */
[----:B------:R-:W-:Y:S01]  /*29c60*/  ISETP.LT.AND P5, PT, R59, UR10, !P2 ;  /* 0x0000000a3b007c0c */ /* 0x000fe2000d7a1270 */
[----:B------:R-:W-:Y:S01]  /*29c70*/  ULDC UR4, c[0x0][0x22c] ;  /* 0x00008b0000047ab9 */ /* 0x000fe20000000800 */
[----:B------:R-:W-:Y:S01]  /*29c80*/  SHF.R.S32.HI R12, RZ, 0x1f, R9 ;  /* 0x0000001fff0c7819 */ /* 0x000fe20000011409 */
[----:B------:R-:W-:Y:S01]  /*29c90*/  IMAD.X R5, R14, 0x1, R61, P1 ;  /* 0x000000010e057824 */ /* 0x000fe200008e063d */
[----:B------:R-:W-:Y:S01]  /*29ca0*/  ULDC UR8, c[0x0][0x228] ;  /* 0x00008a0000087ab9 */ /* 0x000fe20000000800 */
[----:B------:R-:W-:Y:S01]  /*29cb0*/  VIADD R16, R0, 0x33 ;  /* 0x0000003300107836 */ /* 0x000fe20000000000 */
[----:B------:R-:W2:Y:S01]  /*29cc0*/  LDL.LU R56, [R1+0x10] ;  /* 0x0000100001387983 */ /* 0x000ea20000300800 */
[----:B0-----:R-:W-:Y:S01]  /*29cd0*/  IADD3 R6, P6, R9, R2, RZ ;  /* 0x0000000209067210 */ /* 0x001fe20007fde0ff */
[----:B------:R-:W-:Y:S01]  /*29ce0*/  ULDC UR10, c[0x0][0x228] ;  /* 0x00008a00000a7ab9 */ /* 0x000fe20000000800 */
[----:B-1----:R-:W-:-:S03]  /*29cf0*/  PRMT R15, R17, 0x7771, RZ ;  /* 0x00007771110f7816 */ /* 0x002fc600000000ff */
[----:B------:R-:W-:Y:S01]  /*29d00*/  IMAD.X R7, R12, 0x1, R3, P6 ;  /* 0x000000010c077824 */ /* 0x000fe200030e0603 */
[----:B------:R-:W-:Y:S02]  /*29d10*/  PRMT R13, R17, 0x7772, RZ ;  /* 0x00007772110d7816 */ /* 0x000fe400000000ff */
[----:B------:R-:W-:Y:S01]  /*29d20*/  ISETP.GE.AND P1, PT, R8, UR4, PT ;  /* 0x0000000408007c0c */ /* 0x000fe2000bf26270 */
[----:B------:R0:W-:Y:S01]  /*29d30*/  @P4 STG.E.U8 desc[UR6][R4.64], R15 ;  /* 0x0000000f04004986 */ /* 0x0001e2000c101106 */
[----:B------:R-:W-:Y:S01]  /*29d40*/  ISETP.LT.AND P4, PT, R58, UR8, !P2 ;  /* 0x000000083a007c0c */ /* 0x000fe2000d781270 */
[----:B------:R-:W-:Y:S01]  /*29d50*/  ULDC UR4, c[0x0][0x248] ;  /* 0x0000920000047ab9 */ /* 0x000fe20000000800 */
[C---:B------:R-:W-:Y:S01]  /*29d60*/  IADD3 R8, P2, R9.reuse, R60, RZ ;  /* 0x0000003c09087210 */ /* 0x040fe20007f5e0ff */
[----:B------:R-:W-:Y:S01]  /*29d70*/  VIADD R11, R9, UR4 ;  /* 0x00000004090b7c36 */ /* 0x000fe20008000000 */
[----:B------:R1:W-:Y:S01]  /*29d80*/  @P5 STG.E.U8 desc[UR6][R6.64], R13 ;  /* 0x0000000d06005986 */ /* 0x0003e2000c101106 */
[----:B------:R-:W-:Y:S01]  /*29d90*/  ISETP.LT.AND P5, PT, R59, UR10, !P3 ;  /* 0x0000000a3b007c0c */ /* 0x000fe2000dfa1270 */
[----:B------:R-:W-:Y:S01]  /*29da0*/  VIADD R14, R0, 0x2e ;  /* 0x0000002e000e7836 */ /* 0x000fe20000000000 */
[----:B------:R-:W-:Y:S01]  /*29db0*/  PRMT R17, R17, 0x7773, RZ ;  /* 0x0000777311117816 */ /* 0x000fe200000000ff */
[----:B------:R-:W-:Y:S01]  /*29dc0*/  IMAD.X R9, R12, 0x1, R61, P2 ;  /* 0x000000010c097824 */ /* 0x000fe200010e063d */
[----:B------:R-:W-:Y:S01]  /*29dd0*/  SHF.R.S32.HI R10, RZ, 0x1f, R11 ;  /* 0x0000001fff0a7819 */ /* 0x000fe2000001140b */
[----:B------:R-:W-:Y:S01]  /*29de0*/  ULDC UR4, c[0x0][0x22c] ;  /* 0x00008b0000047ab9 */ /* 0x000fe20000000800 */
[C---:B0-----:R-:W-:Y:S01]  /*29df0*/  IADD3 R4, P6, R11.reuse, R2, RZ ;  /* 0x000000020b047210 */ /* 0x041fe20007fde0ff */
[----:B------:R-:W-:Y:S01]  /*29e00*/  ULDC UR8, c[0x0][0x228] ;  /* 0x00008a0000087ab9 */ /* 0x000fe20000000800 */
[----:B------:R-:W-:Y:S01]  /*29e10*/  PRMT R15, R18, 0x7770, RZ ;  /* 0x00007770120f7816 */ /* 0x000fe200000000ff */
[----:B------:R0:W-:Y:S01]  /*29e20*/  @P4 STG.E.U8 desc[UR6][R8.64], R17 ;  /* 0x0000001108004986 */ /* 0x0001e2000c101106 */
[----:B------:R-:W-:Y:S01]  /*29e30*/  ISETP.GE.AND P2, PT, R14, UR4, PT ;  /* 0x000000040e007c0c */ /* 0x000fe2000bf46270 */
[----:B------:R-:W-:Y:S01]  /*29e40*/  IMAD.X R5, R10, 0x1, R3, P6 ;  /* 0x000000010a057824 */ /* 0x000fe200030e0603 */
[----:B------:R-:W-:Y:S01]  /*29e50*/  ISETP.LT.AND P4, PT, R58, UR8, !P3 ;  /* 0x000000083a007c0c */ /* 0x000fe2000df81270 */
[----:B------:R-:W-:Y:S01]  /*29e60*/  ULDC UR4, c[0x0][0x248] ;  /* 0x0000920000047ab9 */ /* 0x000fe20000000800 */
[----:B------:R-:W-:Y:S01]  /*29e70*/  ULDC UR8, c[0x0][0x228] ;  /* 0x00008a0000087ab9 */ /* 0x000fe20000000800 */
[C---:B-1----:R-:W-:Y:S01]  /*29e80*/  VIADD R13, R11.reuse, UR4 ;  /* 0x000000040b0d7c36 */ /* 0x042fe20008000000 */
[----:B------:R-:W-:Y:S01]  /*29e90*/  IADD3 R6, P3, R11, R60, RZ ;  /* 0x0000003c0b067210 */ /* 0x000fe20007f7e0ff */
[----:B------:R1:W-:Y:S01]  /*29ea0*/  @P5 STG.E.U8 desc[UR6][R4.64], R15 ;  /* 0x0000000f04005986 */ /* 0x0003e2000c101106 */
[----:B------:R-:W-:Y:S01]  /*29eb0*/  ISETP.LT.AND P5, PT, R59, UR8, !P1 ;  /* 0x000000083b007c0c */ /* 0x000fe2000cfa1270 */
[----:B------:R-:W-:Y:S01]  /*29ec0*/  VIADD R14, R0, 0x2f ;  /* 0x0000002f000e7836 */ /* 0x000fe20000000000 */
[----:B------:R-:W-:Y:S01]  /*29ed0*/  SHF.R.S32.HI R12, RZ, 0x1f, R13 ;  /* 0x0000001fff0c7819 */ /* 0x000fe2000001140d */
[----:B------:R-:W-:Y:S01]  /*29ee0*/  IMAD.X R7, R10, 0x1, R61, P3 ;  /* 0x000000010a077824 */ /* 0x000fe200018e063d */
[----:B0-----:R-:W-:Y:S01]  /*29ef0*/  PRMT R17, R18, 0x7771, RZ ;  /* 0x0000777112117816 */ /* 0x001fe200000000ff */
[----:B------:R-:W-:Y:S01]  /*29f00*/  ULDC UR4, c[0x0][0x22c] ;  /* 0x00008b0000047ab9 */ /* 0x000fe20000000800 */
[----:B------:R-:W-:Y:S01]  /*29f10*/  ULDC UR10, c[0x0][0x228] ;  /* 0x00008a00000a7ab9 */ /* 0x000fe20000000800 */
[----:B------:R-:W-:Y:S01]  /*29f20*/  ISETP.GE.AND P3, PT, R14, UR4, PT ;  /* 0x000000040e007c0c */ /* 0x000fe2000bf66270 */
[----:B------:R-:W-:Y:S01]  /*29f30*/  ULDC UR4, c[0x0][0x228] ;  /* 0x00008a0000047ab9 */ /* 0x000fe20000000800 */
[C---:B-1----:R-:W-:Y:S01]  /*29f40*/  IADD3 R4, P6, R13.reuse, R2, RZ ;  /* 0x000000020d047210 */ /* 0x042fe20007fde0ff */
[----:B------:R0:W-:Y:S01]  /*29f50*/  @P4 STG.E.U8 desc[UR6][R6.64], R17 ;  /* 0x0000001106004986 */ /* 0x0001e2000c101106 */
[----:B------:R-:W-:Y:S01]  /*29f60*/  PRMT R15, R18, 0x7772, RZ ;  /* 0x00007772120f7816 */ /* 0x000fe200000000ff */
[----:B------:R-:W-:Y:S01]  /*29f70*/  ULDC UR8, c[0x0][0x22c] ;  /* 0x00008b0000087ab9 */ /* 0x000fe20000000800 */
[----:B------:R-:W-:Y:S01]  /*29f80*/  ISETP.LT.AND P4, PT, R58, UR4, !P1 ;  /* 0x000000043a007c0c */ /* 0x000fe2000cf81270 */
[----:B------:R-:W-:Y:S01]  /*29f90*/  IMAD.X R5, R12, 0x1, R3, P6 ;  /* 0x000000010c057824 */ /* 0x000fe200030e0603 */
[----:B------:R-:W-:Y:S01]  /*29fa0*/  ULDC UR4, c[0x0][0x248] ;  /* 0x0000920000047ab9 */ /* 0x000fe20000000800 */
[----:B------:R-:W-:Y:S01]  /*29fb0*/  IADD3 R8, P1, R13, R60, RZ ;  /* 0x0000003c0d087210 */ /* 0x000fe20007f3e0ff */
[----:B------:R-:W-:-:S02]  /*29fc0*/  VIADD R10, R0, 0x30 ;  /* 0x00000030000a7836 */ /* 0x000fc40000000000 */
[----:B------:R-:W-:Y:S01]  /*29fd0*/  VIADD R11, R13, UR4 ;  /* 0x000000040d0b7c36 */ /* 0x000fe20008000000 */
[----:B------:R1:W-:Y:S01]  /*29fe0*/  @P5 STG.E.U8 desc[UR6][R4.64], R15 ;  /* 0x0000000f04005986 */ /* 0x0003e2000c101106 */
[----:B------:R-:W-:Y:S01]  /*29ff0*/  ISETP.LT.AND P5, PT, R59, UR10, !P2 ;  /* 0x0000000a3b007c0c */ /* 0x000fe2000d7a1270 */
[----:B------:R-:W-:Y:S01]  /*2a000*/  IMAD.X R9, R12, 0x1, R61, P1 ;  /* 0x000000010c097824 */ /* 0x000fe200008e063d */
[----:B------:R-:W-:Y:S01]  /*2a010*/  ISETP.GE.AND P1, PT, R10, UR8, PT ;  /* 0x000000080a007c0c */ /* 0x000fe2000bf26270 */
[----:B------:R-:W-:Y:S01]  /*2a020*/  ULDC UR4, c[0x0][0x22c] ;  /* 0x00008b0000047ab9 */ /* 0x000fe20000000800 */
[----:B------:R-:W-:Y:S01]  /*2a030*/  PRMT R13, R18, 0x7773, RZ ;  /* 0x00007773120d7816 */ /* 0x000fe200000000ff */
[----:B------:R-:W-:Y:S01]  /*2a040*/  ULDC UR8, c[0x0][0x228] ;  /* 0x00008a0000087ab9 */ /* 0x000fe20000000800 */
[----:B------:R-:W-:Y:S01]  /*2a050*/  SHF.R.S32.HI R10, RZ, 0x1f, R11 ;  /* 0x0000001fff0a7819 */ /* 0x000fe2000001140b */
[----:B------:R-:W-:Y:S01]  /*2a060*/  ULDC UR10, c[0x0][0x228] ;  /* 0x00008a00000a7ab9 */ /* 0x000fe20000000800 */
[----:B0-----:R-:W-:Y:S01]  /*2a070*/  IADD3 R6, P6, R11, R2, RZ ;  /* 0x000000020b067210 */ /* 0x001fe20007fde0ff */
[----:B-1----:R-:W-:Y:S01]  /*2a080*/  VIADD R4, R0, 0x31 ;  /* 0x0000003100047836 */ /* 0x002fe20000000000 */
[----:B------:R0:W-:Y:S03]  /*2a090*/  @P4 STG.E.U8 desc[UR6][R8.64], R13 ;  /* 0x0000000d08004986 */ /* 0x0001e6000c101106 */
[----:B------:R-:W-:Y:S01]  /*2a0a0*/  IMAD.X R7, R10, 0x1, R3, P6 ;  /* 0x000000010a077824 */ /* 0x000fe200030e0603 */
[----:B------:R-:W-:-:S02]  /*2a0b0*/  PRMT R15, R19, 0x7770, RZ ;  /* 0x00007770130f7816 */ /* 0x000fc400000000ff */
[----:B------:R-:W-:Y:S01]  /*2a0c0*/  ISETP.GE.AND P4, PT, R4, UR4, PT ;  /* 0x0000000404007c0c */ /* 0x000fe2000bf86270 */
[----:B------:R-:W-:Y:S01]  /*2a0d0*/  ULDC UR4, c[0x0][0x248] ;  /* 0x0000920000047ab9 */ /* 0x000fe20000000800 */
[----:B------:R-:W-:Y:S01]  /*2a0e0*/  ISETP.LT.AND P2, PT, R58, UR8, !P2 ;  /* 0x000000083a007c0c */ /* 0x000fe2000d741270 */
[----:B------:R-:W-:Y:S01]  /*2a0f0*/  ULDC UR8, c[0x0][0x228] ;  /* 0x00008a0000087ab9 */ /* 0x000fe20000000800 */
[C---:B------:R-:W-:Y:S01]  /*2a100*/  IADD3 R4, P6, R11.reuse, R60, RZ ;  /* 0x0000003c0b047210 */ /* 0x040fe20007fde0ff */
[----:B------:R-:W-:Y:S01]  /*2a110*/  VIADD R11, R11, UR4 ;  /* 0x000000040b0b7c36 */ /* 0x000fe20008000000 */
[----:B------:R1:W-:Y:S01]  /*2a120*/  @P5 STG.E.U8 desc[UR6][R6.64], R15 ;  /* 0x0000000f06005986 */ /* 0x0003e2000c101106 */
[----:B------:R-:W-:Y:S01]  /*2a130*/  ISETP.LT.AND P5, PT, R59, UR8, !P3 ;  /* 0x000000083b007c0c */ /* 0x000fe2000dfa1270 */
[----:B------:R-:W-:Y:S01]  /*2a140*/  ULDC UR8, c[0x0][0x228] ;  /* 0x00008a0000087ab9 */ /* 0x000fe20000000800 */
[----:B------:R-:W-:Y:S01]  /*2a150*/  IMAD.X R5, R10, 0x1, R61, P6 ;  /* 0x000000010a057824 */ /* 0x000fe200030e063d */
[----:B0-----:R-:W-:Y:S01]  /*2a160*/  PRMT R9, R19, 0x7771, RZ ;  /* 0x0000777113097816 */ /* 0x001fe200000000ff */
[----:B------:R-:W-:Y:S01]  /*2a170*/  ULDC UR4, c[0x0][0x248] ;  /* 0x0000920000047ab9 */ /* 0x000fe20000000800 */
[----:B------:R-:W-:-:S02]  /*2a180*/  SHF.R.S32.HI R12, RZ, 0x1f, R11 ;  /* 0x0000001fff0c7819 */ /* 0x000fc4000001140b */
[----:B------:R-:W-:Y:S02]  /*2a190*/  ISETP.LT.AND P3, PT, R58, UR8, !P3 ;  /* 0x000000083a007c0c */ /* 0x000fe4000df61270 */
[----:B-1----:R-:W-:Y:S01]  /*2a1a0*/  IADD3 R6, P6, R11, R2, RZ ;  /* 0x000000020b067210 */ /* 0x002fe20007fde0ff */
[----:B------:R0:W-:Y:S01]  /*2a1b0*/  @P2 STG.E.U8 desc[UR6][R4.64], R9 ;  /* 0x0000000904002986 */ /* 0x0001e2000c101106 */
[----:B------:R-:W-:Y:S01]  /*2a1c0*/  PRMT R13, R19, 0x7773, RZ ;  /* 0x00007773130d7816 */ /* 0x000fe200000000ff */
[----:B------:R-:W-:Y:S01]  /*2a1d0*/  VIADD R15, R11, UR4 ;  /* 0x000000040b0f7c36 */ /* 0x000fe20008000000 */
[----:B------:R-:W-:Y:S01]  /*2a1e0*/  PRMT R19, R19, 0x7772, RZ ;  /* 0x0000777213137816 */ /* 0x000fe200000000ff */
[----:B------:R-:W-:Y:S01]  /*2a1f0*/  IMAD.X R7, R12, 0x1, R3, P6 ;  /* 0x000000010c077824 */ /* 0x000fe200030e0603 */
[----:B------:R-:W-:Y:S01]  /*2a200*/  IADD3 R10, P2, R11, R60, RZ ;  /* 0x0000003c0b0a7210 */ /* 0x000fe20007f5e0ff */
[----:B------:R-:W-:Y:S01]  /*2a210*/  ULDC UR4, c[0x0][0x22c] ;  /* 0x00008b0000047ab9 */ /* 0x000fe20000000800 */
[----:B------:R-:W-:Y:S01]  /*2a220*/  ISETP.LT.AND P6, PT, R59, UR10, !P1 ;  /* 0x0000000a3b007c0c */ /* 0x000fe2000cfc1270 */
[----:B------:R-:W-:Y:S01]  /*2a230*/  ULDC UR8, c[0x0][0x228] ;  /* 0x00008a0000087ab9 */ /* 0x000fe20000000800 */
[----:B------:R1:W-:Y:S01]  /*2a240*/  @P5 STG.E.U8 desc[UR6][R6.64], R19 ;  /* 0x0000001306005986 */ /* 0x0003e2000c101106 */
[----:B------:R-:W-:Y:S01]  /*2a250*/  SHF.R.S32.HI R14, RZ, 0x1f, R15 ;  /* 0x0000001fff0e7819 */ /* 0x000fe2000001140f */
[----:B0-----:R-:W-:Y:S01]  /*2a260*/  VIADD R4, R0, 0x32 ;  /* 0x0000003200047836 */ /* 0x001fe20000000000 */
[C---:B------:R-:W-:Y:S01]  /*2a270*/  IADD3 R8, P5, R15.reuse, R2, RZ ;  /* 0x000000020f087210 */ /* 0x040fe20007fbe0ff */
[----:B------:R-:W-:Y:S01]  /*2a280*/  IMAD.X R11, R12, 0x1, R61, P2 ;  /* 0x000000010c0b7824 */ /* 0x000fe200010e063d */
[----:B------:R-:W-:Y:S01]  /*2a290*/  PRMT R57, R20, 0x7770, RZ ;  /* 0x0000777014397816 */ /* 0x000fe200000000ff */
[----:B------:R-:W-:Y:S01]  /*2a2a0*/  ULDC UR10, c[0x0][0x228] ;  /* 0x00008a00000a7ab9 */ /* 0x000fe20000000800 */
[----:B------:R-:W-:Y:S01]  /*2a2b0*/  ISETP.GE.AND P2, PT, R4, UR4, PT ;  /* 0x0000000404007c0c */ /* 0x000fe2000bf46270 */
[----:B------:R-:W-:Y:S01]  /*2a2c0*/  ULDC UR4, c[0x0][0x248] ;  /* 0x0000920000047ab9 */ /* 0x000fe20000000800 */
[----:B------:R-:W-:Y:S01]  /*2a2d0*/  IMAD.X R9, R14, 0x1, R3, P5 ;  /* 0x000000010e097824 */ /* 0x000fe200028e0603 */
[----:B------:R0:W-:Y:S01]  /*2a2e0*/  @P3 STG.E.U8 desc[UR6][R10.64], R13 ;  /* 0x0000000d0a003986 */ /* 0x0001e2000c101106 */
[----:B------:R-:W-:Y:S01]  /*2a2f0*/  ISETP.LT.AND P3, PT, R58, UR8, !P1 ;  /* 0x000000083a007c0c */ /* 0x000fe2000cf61270 */
[----:B------:R-:W-:Y:S01]  /*2a300*/  VIADD R17, R15, UR4 ;  /* 0x000000040f117c36 */ /* 0x000fe20008000000 */
[----:B------:R-:W-:Y:S01]  /*2a310*/  ISETP.LT.AND P5, PT, R59, UR10, !P4 ;  /* 0x0000000a3b007c0c */ /* 0x000fe2000e7a1270 */
[----:B------:R3:W-:Y:S01]  /*2a320*/  @P6 STG.E.U8 desc[UR6][R8.64], R57 ;  /* 0x0000003908006986 */ /* 0x0007e2000c101106 */
[----:B-1----:R-:W-:Y:S01]  /*2a330*/  IADD3 R6, P1, R15, R60, RZ ;  /* 0x0000003c0f067210 */ /* 0x002fe20007f3e0ff */
[----:B------:R-:W-:Y:S01]  /*2a340*/  ULDC UR4, c[0x0][0x22c] ;  /* 0x00008b0000047ab9 */ /* 0x000fe20000000800 */
[----:B------:R-:W-:Y:S01]  /*2a350*/  SHF.R.S32.HI R12, RZ, 0x1f, R17 ;  /* 0x0000001fff0c7819 */ /* 0x000fe20000011411 */
[----:B------:R-:W-:Y:S01]  /*2a360*/  ULDC UR8, c[0x0][0x228] ;  /* 0x00008a0000087ab9 */ /* 0x000fe20000000800 */
[C---:B------:R-:W-:Y:S01]  /*2a370*/  IADD3 R4, P6, R17.reuse, R2, RZ ;  /* 0x0000000211047210 */ /* 0x040fe20007fde0ff */
[----:B------:R-:W-:Y:S01]  /*2a380*/  IMAD.X R7, R14, 0x1, R61, P1 ;  /* 0x000000010e077824 */ /* 0x000fe200008e063d */
[C---:B------:R-:W-:Y:S01]  /*2a390*/  PRMT R15, R20.reuse, 0x7771, RZ ;  /* 0x00007771140f7816 */ /* 0x040fe200000000ff */
[----:B------:R-:W-:Y:S01]  /*2a3a0*/  ULDC UR10, c[0x0][0x228] ;  /* 0x00008a00000a7ab9 */ /* 0x000fe20000000800 */
[----:B0-----:R-:W-:Y:S01]  /*2a3b0*/  PRMT R13, R20, 0x7772, RZ ;  /* 0x00007772140d7816 */ /* 0x001fe200000000ff */
[----:B------:R-:W-:Y:S01]  /*2a3c0*/  IMAD.X R5, R12, 0x1, R3, P6 ;  /* 0x000000010c057824 */ /* 0x000fe200030e0603 */
[----:B------:R-:W-:Y:S01]  /*2a3d0*/  ISETP.GE.AND P1, PT, R16, UR4, PT ;  /* 0x0000000410007c0c */ /* 0x000fe2000bf26270 */
[----:B------:R-:W-:Y:S01]  /*2a3e0*/  ULDC UR4, c[0x0][0x248] ;  /* 0x0000920000047ab9 */ /* 0x000fe20000000800 */
[----:B------:R-:W-:Y:S01]  /*2a3f0*/  ISETP.LT.AND P4, PT, R58, UR8, !P4 ;  /* 0x000000083a007c0c */ /* 0x000fe2000e781270 */
[----:B------:R0:W-:Y:S01]  /*2a400*/  @P3 STG.E.U8 desc[UR6][R6.64], R15 ;  /* 0x0000000f06003986 */ /* 0x0001e2000c101106 */
[C---:B------:R-:W-:Y:S01]  /*2a410*/  VIADD R11, R17.reuse, UR4 ;  /* 0x00000004110b7c36 */ /* 0x040fe20008000000 */
[----:B---3--:R-:W-:Y:S01]  /*2a420*/  IADD3 R8, P3, R17, R60, RZ ;  /* 0x0000003c11087210 */ /* 0x008fe20007f7e0ff */
[----:B------:R-:W-:Y:S01]  /*2a430*/  VIADD R14, R0, 0x34 ;  /* 0x00000034000e7836 */ /* 0x000fe20000000000 */
[----:B------:R1:W-:Y:S01]  /*2a440*/  @P5 STG.E.U8 desc[UR6][R4.64], R13 ;  /* 0x0000000d04005986 */ /* 0x0003e2000c101106 */
[----:B------:R-:W-:Y:S01]  /*2a450*/  ISETP.LT.AND P5, PT, R59, UR10, !P2 ;  /* 0x0000000a3b007c0c */ /* 0x000fe2000d7a1270 */
[----:B------:R-:W-:Y:S01]  /*2a460*/  ULDC UR4, c[0x0][0x22c] ;  /* 0x00008b0000047ab9 */ /* 0x000fe20000000800 */
[----:B------:R-:W-:Y:S01]  /*2a470*/  SHF.R.S32.HI R10, RZ, 0x1f, R11 ;  /* 0x0000001fff0a7819 */ /* 0x000fe2000001140b */
[----:B------:R-:W-:Y:S01]  /*2a480*/  IMAD.X R9, R12, 0x1, R61, P3 ;  /* 0x000000010c097824 */ /* 0x000fe200018e063d */
[----:B------:R-:W-:Y:S01]  /*2a490*/  PRMT R17, R20, 0x7773, RZ ;  /* 0x0000777314117816 */ /* 0x000fe200000000ff */
[----:B------:R-:W-:Y:S01]  /*2a4a0*/  ULDC UR8, c[0x0][0x228] ;  /* 0x00008a0000087ab9 */ /* 0x000fe20000000800 */
[----:B0-----:R-:W-:Y:S01]  /*2a4b0*/  IADD3 R6, P6, R11, R2, RZ ;  /* 0x000000020b067210 */ /* 0x001fe20007fde0ff */
[----:B------:R-:W-:Y:S01]  /*2a4c0*/  ULDC UR10, c[0x0][0x228] ;  /* 0x00008a00000a7ab9 */ /* 0x000fe20000000800 */
[----:B------:R-:W-:Y:S01]  /*2a4d0*/  PRMT R15, R21, 0x7770, RZ ;  /* 0x00007770150f7816 */ /* 0x000fe200000000ff */
[----:B------:R0:W-:Y:S01]  /*2a4e0*/  @P4 STG.E.U8 desc[UR6][R8.64], R17 ;  /* 0x0000001108004986 */ /* 0x0001e2000c101106 */
[----:B------:R-:W-:Y:S01]  /*2a4f0*/  ISETP.GE.AND P3, PT, R14, UR4, PT ;  /* 0x000000040e007c0c */ /* 0x000fe2000bf66270 */
[----:B------:R-:W-:Y:S01]  /*2a500*/  IMAD.X R7, R10, 0x1, R3, P6 ;  /* 0x000000010a077824 */ /* 0x000fe200030e0603 */
[----:B------:R-:W-:Y:S01]  /*2a510*/  ISETP.LT.AND P4, PT, R58, UR8, !P2 ;  /* 0x000000083a007c0c */ /* 0x000fe2000d781270 */
[----:B------:R-:W-:Y:S01]  /*2a520*/  ULDC UR4, c[0x0][0x248] ;  /* 0x0000920000047ab9 */ /* 0x000fe20000000800 */
[C---:B-1----:R-:W-:Y:S01]  /*2a530*/  IADD3 R4, P2, R11.reuse, R60, RZ ;  /* 0x0000003c0b047210 */ /* 0x042fe20007f5e0ff */
[----:B------:R-:W-:Y:S01]  /*2a540*/  VIADD R13, R11, UR4 ;  /* 0x000000040b0d7c36 */ /* 0x000fe20008000000 */
[----:B------:R1:W-:Y:S01]  /*2a550*/  @P5 STG.E.U8 desc[UR6][R6.64], R15 ;  /* 0x0000000f06005986 */ /* 0x0003e2000c101106 */
[----:B------:R-:W-:Y:S01]  /*2a560*/  ISETP.LT.AND P5, PT, R59, UR10, !P1 ;  /* 0x0000000a3b007c0c */ /* 0x000fe2000cfa1270 */
[----:B------:R-:W-:Y:S01]  /*2a570*/  VIADD R14, R0, 0x35 ;  /* 0x00000035000e7836 */ /* 0x000fe20000000000 */
[----:B------:R-:W-:Y:S01]  /*2a580*/  ULDC UR4, c[0x0][0x22c] ;  /* 0x00008b0000047ab9 */ /* 0x000fe20000000800 */
[----:B------:R-:W-:Y:S01]  /*2a590*/  SHF.R.S32.HI R12, RZ, 0x1f, R13 ;  /* 0x0000001fff0c7819 */ /* 0x000fe2000001140d */
[----:B------:R-:W-:Y:S01]  /*2a5a0*/  IMAD.X R5, R10, 0x1, R61, P2 ;  /* 0x000000010a057824 */ /* 0x000fe200010e063d */
[----:B0-----:R-:W-:Y:S01]  /*2a5b0*/  IADD3 R8, P6, R13, R2, RZ ;  /* 0x000000020d087210 */ /* 0x001fe20007fde0ff */
[----:B------:R-:W-:Y:S01]  /*2a5c0*/  ULDC UR8, c[0x0][0x228] ;  /* 0x00008a0000087ab9 */ /* 0x000fe20000000800 */
[C---:B------:R-:W-:Y:S01]  /*2a5d0*/  PRMT R17, R21.reuse, 0x7771, RZ ;  /* 0x0000777115117816 */ /* 0x040fe200000000ff */
[----:B------:R-:W-:Y:S01]  /*2a5e0*/  ULDC UR10, c[0x0][0x228] ;  /* 0x00008a00000a7ab9 */ /* 0x000fe20000000800 */
[----:B------:R-:W-:Y:S01]  /*2a5f0*/  ISETP.GE.AND P2, PT, R14, UR4, PT ;  /* 0x000000040e007c0c */ /* 0x000fe2000bf46270 */
[----:B------:R-:W-:Y:S01]  /*2a600*/  IMAD.X R9, R12, 0x1, R3, P6 ;  /* 0x000000010c097824 */ /* 0x000fe200030e0603 */
[----:B-1----:R-:W-:Y:S01]  /*2a610*/  PRMT R15, R21, 0x7772, RZ ;  /* 0x00007772150f7816 */ /* 0x002fe200000000ff */
        /* <DEDUP_REMOVED lines=14> */
[----:B------:R-:W-:Y:S01]  /*2a700*/  @P4 STG.E.U8 desc[UR6][R6.64], R21 ;  /* 0x0000001506004986 */ /* 0x000fe2000c101106 */
[----:B------:R-:W-:Y:S01]  /*2a710*/  ISETP.GE.AND P1, PT, R14, UR4, PT ;  /* 0x000000040e007c0c */ /* 0x000fe2000bf26270 */
[----:B------:R-:W-:Y:S01]  /*2a720*/  ULDC UR4, c[0x0][0x248] ;  /* 0x0000920000047ab9 */ /* 0x000fe20000000800 */
[----:B------:R-:W-:Y:S01]  /*2a730*/  IMAD.X R5, R10, 0x1, R3, P6 ;  /* 0x000000010a057824 */ /* 0x000fe200030e0603 */
[----:B-1----:R-:W-:Y:S01]  /*2a740*/  PRMT R15, R22, 0x7770, RZ ;  /* 0x00007770160f7816 */ /* 0x002fe200000000ff */
[----:B------:R-:W-:Y:S01]  /*2a750*/  ULDC UR10, c[0x0][0x228] ;  /* 0x00008a00000a7ab9 */ /* 0x000fe20000000800 */
[----:B------:R-:W-:Y:S01]  /*2a760*/  ISETP.LT.AND P4, PT, R58, UR8, !P3 ;  /* 0x000000083a007c0c */ /* 0x000fe2000df81270 */
[----:B------:R-:W-:Y:S01]  /*2a770*/  ULDC UR8, c[0x0][0x228] ;  /* 0x00008a0000087ab9 */ /* 0x000fe20000000800 */
[C---:B------:R-:W-:Y:S01]  /*2a780*/  VIADD R13, R11.reuse, UR4 ;  /* 0x000000040b0d7c36 */ /* 0x040fe20008000000 */
[----:B------:R-:W-:Y:S01]  /*2a790*/  IADD3 R8, P3, R11, R60, RZ ;  /* 0x0000003c0b087210 */ /* 0x000fe20007f7e0ff */
[----:B------:R0:W-:Y:S01]  /*2a7a0*/  @P5 STG.E.U8 desc[UR6][R4.64], R15 ;  /* 0x0000000f04005986 */ /* 0x0001e2000c101106 */
[----:B------:R-:W-:Y:S01]  /*2a7b0*/  ISETP.LT.AND P5, PT, R59, UR8, !P2 ;  /* 0x000000083b007c0c */ /* 0x000fe2000d7a1270 */
[----:B------:R-:W-:Y:S01]  /*2a7c0*/  VIADD R14, R0, 0x37 ;  /* 0x00000037000e7836 */ /* 0x000fe20000000000 */
[----:B------:R-:W-:Y:S01]  /*2a7d0*/  SHF.R.S32.HI R12, RZ, 0x1f, R13 ;  /* 0x0000001fff0c7819 */ /* 0x000fe2000001140d */
[----:B------:R-:W-:Y:S01]  /*2a7e0*/  IMAD.X R9, R10, 0x1, R61, P3 ;  /* 0x000000010a097824 */ /* 0x000fe200018e063d */
[----:B------:R-:W-:Y:S01]  /*2a7f0*/  ULDC UR4, c[0x0][0x22c] ;  /* 0x00008b0000047ab9 */ /* 0x000fe20000000800 */
[----:B------:R-:W-:Y:S01]  /*2a800*/  PRMT R11, R22, 0x7772, RZ ;  /* 0x00007772160b7816 */ /* 0x000fe200000000ff */
[----:B------:R-:W-:Y:S01]  /*2a810*/  ULDC UR8, c[0x0][0x22c] ;  /* 0x00008b0000087ab9 */ /* 0x000fe20000000800 */
[----:B------:R-:W-:Y:S01]  /*2a820*/  ISETP.GE.AND P3, PT, R14, UR4, PT ;  /* 0x000000040e007c0c */ /* 0x000fe2000bf66270 */
[----:B------:R-:W-:Y:S01]  /*2a830*/  ULDC UR4, c[0x0][0x228] ;  /* 0x00008a0000047ab9 */ /* 0x000fe20000000800 */
[----:B0-----:R-:W-:-:S02]  /*2a840*/  IADD3 R4, P6, R13, R2, RZ ;  /* 0x000000020d047210 */ /* 0x001fc40007fde0ff */
[----:B------:R-:W-:-:S03]  /*2a850*/  PRMT R15, R22, 0x7771, RZ ;  /* 0x00007771160f7816 */ /* 0x000fc600000000ff */
[----:B------:R-:W-:Y:S02]  /*2a860*/  IMAD.X R5, R12, 0x1, R3, P6 ;  /* 0x000000010c057824 */ /* 0x000fe400030e0603 */
[----:B------:R0:W-:Y:S01]  /*2a870*/  @P4 STG.E.U8 desc[UR6][R8.64], R15 ;  /* 0x0000000f08004986 */ /* 0x0001e2000c101106 */
[----:B------:R-:W-:Y:S01]  /*2a880*/  ISETP.LT.AND P4, PT, R58, UR4, !P2 ;  /* 0x000000043a007c0c */ /* 0x000fe2000d781270 */
[----:B------:R-:W-:Y:S01]  /*2a890*/  ULDC UR4, c[0x0][0x248] ;  /* 0x0000920000047ab9 */ /* 0x000fe20000000800 */
[C---:B------:R-:W-:Y:S01]  /*2a8a0*/  IADD3 R6, P2, R13.reuse, R60, RZ ;  /* 0x0000003c0d067210 */ /* 0x040fe20007f5e0ff */
[----:B------:R-:W-:Y:S01]  /*2a8b0*/  VIADD R10, R0, 0x38 ;  /* 0x00000038000a7836 */ /* 0x000fe20000000000 */
[----:B------:R1:W-:Y:S01]  /*2a8c0*/  @P5 STG.E.U8 desc[UR6][R4.64], R11 ;  /* 0x0000000b04005986 */ /* 0x0003e2000c101106 */
[----:B------:R-:W-:Y:S01]  /*2a8d0*/  VIADD R13, R13, UR4 ;  /* 0x000000040d0d7c36 */ /* 0x000fe20008000000 */
[----:B------:R-:W-:Y:S01]  /*2a8e0*/  ISETP.LT.AND P5, PT, R59, UR10, !P1 ;  /* 0x0000000a3b007c0c */ /* 0x000fe2000cfa1270 */
[----:B------:R-:W-:Y:S01]  /*2a8f0*/  IMAD.X R7, R12, 0x1, R61, P2 ;  /* 0x000000010c077824 */ /* 0x000fe200010e063d */
[----:B------:R-:W-:Y:S01]  /*2a900*/  ISETP.GE.AND P2, PT, R10, UR8, PT ;  /* 0x000000080a007c0c */ /* 0x000fe2000bf46270 */
[----:B------:R-:W-:Y:S01]  /*2a910*/  ULDC UR4, c[0x0][0x22c] ;  /* 0x00008b0000047ab9 */ /* 0x000fe20000000800 */
[----:B------:R-:W-:Y:S01]  /*2a920*/  SHF.R.S32.HI R10, RZ, 0x1f, R13 ;  /* 0x0000001fff0a7819 */ /* 0x000fe2000001140d */
[----:B------:R-:W-:Y:S01]  /*2a930*/  ULDC UR8, c[0x0][0x228] ;  /* 0x00008a0000087ab9 */ /* 0x000fe20000000800 */
[----:B0-----:R-:W-:Y:S01]  /*2a940*/  PRMT R15, R22, 0x7773, RZ ;  /* 0x00007773160f7816 */ /* 0x001fe200000000ff */
[----:B------:R-:W-:Y:S01]  /*2a950*/  ULDC UR10, c[0x0][0x228] ;  /* 0x00008a00000a7ab9 */ /* 0x000fe20000000800 */
[----:B------:R-:W-:Y:S01]  /*2a960*/  IADD3 R8, P6, R13, R2, RZ ;  /* 0x000000020d087210 */ /* 0x000fe20007fde0ff */
[----:B-1----:R-:W-:-:S02]  /*2a970*/  VIADD R4, R0, 0x39 ;  /* 0x0000003900047836 */ /* 0x002fc40000000000 */
[----:B------:R0:W-:Y:S01]  /*2a980*/  @P4 STG.E.U8 desc[UR6][R6.64], R15 ;  /* 0x0000000f06004986 */ /* 0x0001e2000c101106 */
[----:B------:R-:W-:Y:S01]  /*2a990*/  PRMT R11, R23, 0x7770, RZ ;  /* 0x00007770170b7816 */ /* 0x000fe200000000ff */
[----:B------:R-:W-:Y:S01]  /*2a9a0*/  IMAD.X R9, R10, 0x1, R3, P6 ;  /* 0x000000010a097824 */ /* 0x000fe200030e0603 */
[----:B------:R-:W-:Y:S01]  /*2a9b0*/  ISETP.LT.AND P1, PT, R58, UR8, !P1 ;  /* 0x000000083a007c0c */ /* 0x000fe2000cf21270 */
[----:B------:R-:W-:Y:S01]  /*2a9c0*/  ULDC UR8, c[0x0][0x228] ;  /* 0x00008a0000087ab9 */ /* 0x000fe20000000800 */
[----:B------:R-:W-:Y:S01]  /*2a9d0*/  ISETP.GE.AND P4, PT, R4, UR4, PT ;  /* 0x0000000404007c0c */ /* 0x000fe2000bf86270 */
[----:B------:R-:W-:Y:S01]  /*2a9e0*/  ULDC UR4, c[0x0][0x248] ;  /* 0x0000920000047ab9 */ /* 0x000fe20000000800 */
[C---:B------:R-:W-:Y:S01]  /*2a9f0*/  IADD3 R4, P6, R13.reuse, R60, RZ ;  /* 0x0000003c0d047210 */ /* 0x040fe20007fde0ff */
[----:B------:R-:W-:Y:S01]  /*2aa00*/  VIADD R13, R13, UR4 ;  /* 0x000000040d0d7c36 */ /* 0x000fe20008000000 */
[----:B------:R1:W-:Y:S01]  /*2aa10*/  @P5 STG.E.U8 desc[UR6][R8.64], R11 ;  /* 0x0000000b08005986 */ /* 0x0003e2000c101106 */
[----:B------:R-:W-:Y:S01]  /*2aa20*/  ISETP.LT.AND P5, PT, R59, UR8, !P3 ;  /* 0x000000083b007c0c */ /* 0x000fe2000dfa1270 */
[----:B------:R-:W-:Y:S01]  /*2aa30*/  ULDC UR8, c[0x0][0x228] ;  /* 0x00008a0000087ab9 */ /* 0x000fe20000000800 */
[----:B------:R-:W-:Y:S01]  /*2aa40*/  IMAD.X R5, R10, 0x1, R61, P6 ;  /* 0x000000010a057824 */ /* 0x000fe200030e063d */
[----:B------:R-:W-:Y:S01]  /*2aa50*/  PRMT R17, R23, 0x7771, RZ ;  /* 0x0000777117117816 */ /* 0x000fe200000000ff */
[----:B------:R-:W-:Y:S01]  /*2aa60*/  ULDC UR4, c[0x0][0x248] ;  /* 0x0000920000047ab9 */ /* 0x000fe20000000800 */
[----:B------:R-:W-:-:S02]  /*2aa70*/  SHF.R.S32.HI R10, RZ, 0x1f, R13 ;  /* 0x0000001fff0a7819 */ /* 0x000fc4000001140d */
[----:B0-----:R-:W-:Y:S02]  /*2aa80*/  IADD3 R6, P6, R13, R2, RZ ;  /* 0x000000020d067210 */ /* 0x001fe40007fde0ff */
[----:B------:R-:W-:Y:S01]  /*2aa90*/  ISETP.LT.AND P3, PT, R58, UR8, !P3 ;  /* 0x000000083a007c0c */ /* 0x000fe2000df61270 */
[----:B------:R0:W-:Y:S01]  /*2aaa0*/  @P1 STG.E.U8 desc[UR6][R4.64], R17 ;  /* 0x0000001104001986 */ /* 0x0001e2000c101106 */
[C---:B------:R-:W-:Y:S01]  /*2aab0*/  PRMT R15, R23.reuse, 0x7773, RZ ;  /* 0x00007773170f7816 */ /* 0x040fe200000000ff */
[----:B------:R-:W-:Y:S01]  /*2aac0*/  IMAD.X R7, R10, 0x1, R3, P6 ;  /* 0x000000010a077824 */ /* 0x000fe200030e0603 */
[----:B------:R-:W-:Y:S01]  /*2aad0*/  PRMT R23, R23, 0x7772, RZ ;  /* 0x0000777217177816 */ /* 0x000fe200000000ff */
[C---:B-1----:R-:W-:Y:S01]  /*2aae0*/  VIADD R11, R13.reuse, UR4 ;  /* 0x000000040d0b7c36 */ /* 0x042fe20008000000 */
[----:B------:R-:W-:Y:S01]  /*2aaf0*/  IADD3 R8, P1, R13, R60, RZ ;  /* 0x0000003c0d087210 */ /* 0x000fe20007f3e0ff */
[----:B------:R-:W-:Y:S01]  /*2ab00*/  VIADD R13, R0, 0x3a ;  /* 0x0000003a000d7836 */ /* 0x000fe20000000000 */
[----:B------:R-:W-:Y:S01]  /*2ab10*/  ISETP.LT.AND P6, PT, R59, UR10, !P2 ;  /* 0x0000000a3b007c0c */ /* 0x000fe2000d7c1270 */
[----:B------:R1:W-:Y:S01]  /*2ab20*/  @P5 STG.E.U8 desc[UR6][R6.64], R23 ;  /* 0x0000001706005986 */ /* 0x0003e2000c101106 */
[----:B------:R-:W-:Y:S01]  /*2ab30*/  SHF.R.S32.HI R12, RZ, 0x1f, R11 ;  /* 0x0000001fff0c7819 */ /* 0x000fe2000001140b */
[----:B------:R-:W-:Y:S01]  /*2ab40*/  IMAD.X R9, R10, 0x1, R61, P1 ;  /* 0x000000010a097824 */ /* 0x000fe200008e063d */
[----:B------:R-:W-:Y:S01]  /*2ab50*/  ULDC UR4, c[0x0][0x22c] ;  /* 0x00008b0000047ab9 */ /* 0x000fe20000000800 */
[----:B0-----:R-:W-:Y:S01]  /*2ab60*/  IADD3 R4, P5, R11, R2, RZ ;  /* 0x000000020b047210 */ /* 0x001fe20007fbe0ff */
        /* <DEDUP_REMOVED lines=8> */
[----:B------:R-:W-:Y:S01]  /*2abf0*/  VIADD R13, R11, UR4 ;  /* 0x000000040b0d7c36 */ /* 0x000fe20008000000 */
[----:B------:R-:W-:Y:S01]  /*2ac00*/  ISETP.LT.AND P5, PT, R59, UR10, !P4 ;  /* 0x0000000a3b007c0c */ /* 0x000fe2000e7a1270 */
[----:B------:R3:W-:Y:S01]  /*2ac10*/  @P6 STG.E.U8 desc[UR6][R4.64], R17 ;  /* 0x0000001104006986 */ /* 0x0007e2000c101106 */
[----:B-1----:R-:W-:Y:S01]  /*2ac20*/  IADD3 R6, P2, R11, R60, RZ ;  /* 0x0000003c0b067210 */ /* 0x002fe20007f5e0ff */
        /* <DEDUP_REMOVED lines=8> */
[----:B---3--:R-:W-:Y:S01]  /*2acb0*/  PRMT R17, R24, 0x7771, RZ ;  /* 0x0000777118117816 */ /* 0x008fe200000000ff */
[----:B------:R-:W-:Y:S01]  /*2acc0*/  IMAD.X R9, R10, 0x1, R3, P6 ;  /* 0x000000010a097824 */ /* 0x000fe200030e0603 */
[----:B------:R-:W-:Y:S01]  /*2acd0*/  ISETP.GE.AND P2, PT, R14, UR4, PT ;  /* 0x000000040e007c0c */ /* 0x000fe2000bf46270 */
[----:B------:R-:W-:Y:S01]  /*2ace0*/  ULDC UR4, c[0x0][0x248] ;  /* 0x0000920000047ab9 */ /* 0x000fe20000000800 */
[----:B------:R-:W-:Y:S01]  /*2acf0*/  ISETP.LT.AND P4, PT, R58, UR8, !P4 ;  /* 0x000000083a007c0c */ /* 0x000fe2000e781270 */
[----:B------:R0:W-:Y:S01]  /*2ad00*/  @P3 STG.E.U8 desc[UR6][R6.64], R17 ;  /* 0x0000001106003986 */ /* 0x0001e2000c101106 */
[C---:B------:R-:W-:Y:S01]  /*2ad10*/  VIADD R11, R13.reuse, UR4 ;  /* 0x000000040d0b7c36 */ /* 0x040fe20008000000 */
[----:B------:R-:W-:Y:S01]  /*2ad20*/  IADD3 R4, P3, R13, R60, RZ ;  /* 0x0000003c0d047210 */ /* 0x000fe20007f7e0ff */
[----:B------:R-:W-:Y:S01]  /*2ad30*/  VIADD R14, R0, 0x3c ;  /* 0x0000003c000e7836 */ /* 0x000fe20000000000 */
[----:B------:R1:W-:Y:S01]  /*2ad40*/  @P5 STG.E.U8 desc[UR6][R8.64], R15 ;  /* 0x0000000f08005986 */ /* 0x0003e2000c101106 */
[----:B------:R-:W-:Y:S01]  /*2ad50*/  ISETP.LT.AND P5, PT, R59, UR10, !P1 ;  /* 0x0000000a3b007c0c */ /* 0x000fe2000cfa1270 */
[----:B------:R-:W-:Y:S01]  /*2ad60*/  ULDC UR4, c[0x0][0x22c] ;  /* 0x00008b0000047ab9 */ /* 0x000fe20000000800 */
[----:B------:R-:W-:Y:S01]  /*2ad70*/  SHF.R.S32.HI R12, RZ, 0x1f, R11 ;  /* 0x0000001fff0c7819 */ /* 0x000fe2000001140b */
[----:B------:R-:W-:Y:S01]  /*2ad80*/  IMAD.X R5, R10, 0x1, R61, P3 ;  /* 0x000000010a057824 */ /* 0x000fe200018e063d */
[----:B------:R-:W-:Y:S01]  /*2ad90*/  ULDC UR8, c[0x0][0x228] ;  /* 0x00008a0000087ab9 */ /* 0x000fe20000000800 */
[----:B0-----:R-:W-:Y:S01]  /*2ada0*/  IADD3 R6, P6, R11, R2, RZ ;  /* 0x000000020b067210 */ /* 0x001fe20007fde0ff */
[----:B------:R-:W-:Y:S01]  /*2adb0*/  ULDC UR10, c[0x0][0x228] ;  /* 0x00008a00000a7ab9 */ /* 0x000fe20000000800 */
[----:B------:R-:W-:-:S02]  /*2adc0*/  PRMT R17, R24, 0x7773, RZ ;  /* 0x0000777318117816 */ /* 0x000fc400000000ff */
[----:B-1----:R-:W-:Y:S01]  /*2add0*/  PRMT R15, R25, 0x7770, RZ ;  /* 0x00007770190f7816 */ /* 0x002fe200000000ff */
[----:B------:R-:W-:Y:S01]  /*2ade0*/  IMAD.X R7, R12, 0x1, R3, P6 ;  /* 0x000000010c077824 */ /* 0x000fe200030e0603 */
        /* <DEDUP_REMOVED lines=9> */
[----:B------:R-:W-:Y:S01]  /*2ae80*/  ULDC UR4, c[0x0][0x22c] ;  /* 0x00008b0000047ab9 */ /* 0x000fe20000000800 */
[----:B------:R-:W-:Y:S01]  /*2ae90*/  SHF.R.S32.HI R10, RZ, 0x1f, R13 ;  /* 0x0000001fff0a7819 */ /* 0x000fe2000001140d */
[----:B------:R-:W-:Y:S01]  /*2aea0*/  IMAD.X R9, R12, 0x1, R61, P1 ;  /* 0x000000010c097824 */ /* 0x000fe200008e063d */
[----:B------:R-:W-:Y:S01]  /*2aeb0*/  ULDC UR8, c[0x0][0x228] ;  /* 0x00008a0000087ab9 */ /* 0x000fe20000000800 */
[----:B0-----:R-:W-:Y:S01]  /*2aec0*/  IADD3 R4, P6, R13, R2, RZ ;  /* 0x000000020d047210 */ /* 0x001fe20007fde0ff */
[----:B------:R-:W-:Y:S01]  /*2aed0*/  ULDC UR10, c[0x0][0x228] ;  /* 0x00008a00000a7ab9 */ /* 0x000fe20000000800 */
[----:B------:R-:W-:-:S02]  /*2aee0*/  PRMT R17, R25, 0x7771, RZ ;  /* 0x0000777119117816 */ /* 0x000fc400000000ff */
        /* <DEDUP_REMOVED lines=17> */
[----:B------:R0:W-:Y:S01]  /*2b000*/  @P4 STG.E.U8 desc[UR6][R6.64], R25 ;  /* 0x0000001906004986 */ /* 0x0001e2000c101106 */
        /* <DEDUP_REMOVED lines=14> */
[----:B0-----:R-:W-:Y:S01]  /*2b0f0*/  IADD3 R6, P6, R13, R2, RZ ;  /* 0x000000020d067210 */ /* 0x001fe20007fde0ff */
[----:B------:R-:W-:Y:S01]  /*2b100*/  ULDC UR4, c[0x0][0x22c] ;  /* 0x00008b0000047ab9 */ /* 0x000fe20000000800 */
[----:B------:R-:W-:Y:S01]  /*2b110*/  PRMT R11, R26, 0x7772, RZ ;  /* 0x000077721a0b7816 */ /* 0x000fe200000000ff */
[----:B------:R-:W-:Y:S01]  /*2b120*/  ULDC UR8, c[0x0][0x22c] ;  /* 0x00008b0000087ab9 */ /* 0x000fe20000000800 */
[----:B------:R-:W-:Y:S01]  /*2b130*/  ISETP.GE.AND P3, PT, R14, UR4, PT ;  /* 0x000000040e007c0c */ /* 0x000fe2000bf66270 */
[----:B------:R-:W-:Y:S01]  /*2b140*/  ULDC UR4, c[0x0][0x228] ;  /* 0x00008a0000047ab9 */ /* 0x000fe20000000800 */
[----:B-1----:R-:W-:Y:S01]  /*2b150*/  PRMT R15, R26, 0x7771, RZ ;  /* 0x000077711a0f7816 */ /* 0x002fe200000000ff */
[----:B------:R-:W-:-:S04]  /*2b160*/  IMAD.X R7, R10, 0x1, R3, P6 ;  /* 0x000000010a077824 */ /* 0x000fc800030e0603 */
        /* <DEDUP_REMOVED lines=9> */
[----:B------:R-:W-:Y:S01]  /*2b200*/  IMAD.X R9, R10, 0x1, R61, P1 ;  /* 0x000000010a097824 */ /* 0x000fe200008e063d */
[----:B------:R-:W-:Y:S01]  /*2b210*/  SHF.R.S32.HI R10, RZ, 0x1f, R13 ;  /* 0x0000001fff0a7819 */ /* 0x000fe2000001140d */
[----:B------:R-:W-:Y:S01]  /*2b220*/  ULDC UR10, c[0x0][0x228] ;  /* 0x00008a00000a7ab9 */ /* 0x000fe20000000800 */
[----:B0-----:R-:W-:Y:S01]  /*2b230*/  PRMT R5, R26, 0x7773, RZ ;  /* 0x000077731a057816 */ /* 0x001fe200000000ff */
[----:B------:R-:W-:Y:S01]  /*2b240*/  VIADD R4, R0, 0x41 ;  /* 0x0000004100047836 */ /* 0x000fe20000000000 */
[----:B------:R-:W-:Y:S01]  /*2b250*/  ISETP.GE.AND P1, PT, R12, UR8, PT ;  /* 0x000000080c007c0c */ /* 0x000fe2000bf26270 */
[----:B------:R-:W-:Y:S01]  /*2b260*/  ULDC UR8, c[0x0][0x228] ;  /* 0x00008a0000087ab9 */ /* 0x000fe20000000800 */
[----:B-1----:R-:W-:Y:S01]  /*2b270*/  IADD3 R6, P6, R13, R2, RZ ;  /* 0x000000020d067210 */ /* 0x002fe20007fde0ff */
[----:B------:R0:W-:Y:S01]  /*2b280*/  @P4 STG.E.U8 desc[UR6][R8.64], R5 ;  /* 0x0000000508004986 */ /* 0x0001e2000c101106 */
[----:B------:R-:W-:-:S02]  /*2b290*/  PRMT R11, R27, 0x7770, RZ ;  /* 0x000077701b0b7816 */ /* 0x000fc400000000ff */
[----:B------:R-:W-:Y:S01]  /*2b2a0*/  ISETP.GE.AND P4, PT, R4, UR4, PT ;  /* 0x0000000404007c0c */ /* 0x000fe2000bf86270 */
[----:B------:R-:W-:Y:S01]  /*2b2b0*/  IMAD.X R7, R10, 0x1, R3, P6 ;  /* 0x000000010a077824 */ /* 0x000fe200030e0603 */
[----:B------:R-:W-:Y:S01]  /*2b2c0*/  ISETP.LT.AND P2, PT, R58, UR8, !P2 ;  /* 0x000000083a007c0c */ /* 0x000fe2000d741270 */
[----:B------:R-:W-:Y:S01]  /*2b2d0*/  ULDC UR4, c[0x0][0x248] ;  /* 0x0000920000047ab9 */ /* 0x000fe20000000800 */
[----:B------:R-:W-:Y:S01]  /*2b2e0*/  IADD3 R4, P6, R13, R60, RZ ;  /* 0x0000003c0d047210 */ /* 0x000fe20007fde0ff */
[----:B------:R-:W-:Y:S01]  /*2b2f0*/  ULDC UR8, c[0x0][0x228] ;  /* 0x00008a0000087ab9 */ /* 0x000fe20000000800 */
[----:B------:R1:W-:Y:S01]  /*2b300*/  @P5 STG.E.U8 desc[UR6][R6.64], R11 ;  /* 0x0000000b06005986 */ /* 0x0003e2000c101106 */
[----:B------:R-:W-:Y:S01]  /*2b310*/  ISETP.LT.AND P5, PT, R59, UR8, !P3 ;  /* 0x000000083b007c0c */ /* 0x000fe2000dfa1270 */
[----:B------:R-:W-:Y:S01]  /*2b320*/  ULDC UR8, c[0x0][0x228] ;  /* 0x00008a0000087ab9 */ /* 0x000fe20000000800 */
[----:B0-----:R-:W-:Y:S01]  /*2b330*/  VIADD R9, R13, UR4 ;  /* 0x000000040d097c36 */ /* 0x001fe20008000000 */
[----:B------:R-:W-:Y:S01]  /*2b340*/  PRMT R13, R27, 0x7771, RZ ;  /* 0x000077711b0d7816 */ /* 0x000fe200000000ff */
[----:B------:R-:W-:Y:S01]  /*2b350*/  IMAD.X R5, R10, 0x1, R61, P6 ;  /* 0x000000010a057824 */ /* 0x000fe200030e063d */
[----:B------:R-:W-:Y:S01]  /*2b360*/  ISETP.LT.AND P3, PT, R58, UR8, !P3 ;  /* 0x000000083a007c0c */ /* 0x000fe2000df61270 */
[----:B------:R-:W-:Y:S01]  /*2b370*/  ULDC UR4, c[0x0][0x248] ;  /* 0x0000920000047ab9 */ /* 0x000fe20000000800 */
[----:B------:R-:W-:Y:S01]  /*2b380*/  SHF.R.S32.HI R10, RZ, 0x1f, R9 ;  /* 0x0000001fff0a7819 */ /* 0x000fe20000011409 */
[----:B------:R-:W-:Y:S01]  /*2b390*/  ULDC UR8, c[0x0][0x228] ;  /* 0x00008a0000087ab9 */ /* 0x000fe20000000800 */
        /* <DEDUP_REMOVED lines=13> */
[----:B------:R-:W-:Y:S01]  /*2b470*/  IADD3 R4, P5, R11, R2, RZ ;  /* 0x000000020b047210 */ /* 0x000fe20007fbe0ff */
[----:B------:R-:W-:Y:S01]  /*2b480*/  IMAD.X R9, R10, 0x1, R61, P2 ;  /* 0x000000010a097824 */ /* 0x000fe200010e063d */
[----:B------:R-:W-:-:S02]  /*2b490*/  PRMT R17, R28, 0x7770, RZ ;  /* 0x000077701c117816 */ /* 0x000fc400000000ff */
        /* <DEDUP_REMOVED lines=105> */
[----:B0-----:R-:W-:-:S02]  /*2bb30*/  PRMT R15, R30, 0x7773, RZ ;  /* 0x000077731e0f7816 */ /* 0x001fc400000000ff */
[----:B------:R-:W-:Y:S01]  /*2bb40*/  IADD3 R4, P6, R13, R2, RZ ;  /* 0x000000020d047210 */ /* 0x000fe20007fde0ff */
[----:B-1----:R-:W-:Y:S01]  /*2bb50*/  VIADD R6, R0, 0x49 ;  /* 0x0000004900067836 */ /* 0x002fe20000000000 */
[----:B------:R-:W-:Y:S01]  /*2bb60*/  ISETP.GE.AND P2, PT, R12, UR8, PT ;  /* 0x000000080c007c0c */ /* 0x000fe2000bf46270 */
[----:B------:R-:W-:Y:S01]  /*2bb70*/  ULDC UR8, c[0x0][0x228] ;  /* 0x00008a0000087ab9 */ /* 0x000fe20000000800 */
[----:B------:R0:W-:Y:S01]  /*2bb80*/  @P4 STG.E.U8 desc[UR6][R8.64], R15 ;  /* 0x0000000f08004986 */ /* 0x0001e2000c101106 */
[----:B------:R-:W-:Y:S01]  /*2bb90*/  IMAD.X R5, R10, 0x1, R3, P6 ;  /* 0x000000010a057824 */ /* 0x000fe200030e0603 */
[----:B------:R-:W-:Y:S02]  /*2bba0*/  PRMT R11, R31, 0x7770, RZ ;  /* 0x000077701f0b7816 */ /* 0x000fe400000000ff */
[----:B------:R-:W-:Y:S01]  /*2bbb0*/  ISETP.GE.AND P4, PT, R6, UR4, PT ;  /* 0x0000000406007c0c */ /* 0x000fe2000bf86270 */
[----:B------:R-:W-:Y:S01]  /*2bbc0*/  ULDC UR4, c[0x0][0x248] ;  /* 0x0000920000047ab9 */ /* 0x000fe20000000800 */
[----:B------:R-:W-:Y:S01]  /*2bbd0*/  ISETP.LT.AND P1, PT, R58, UR8, !P1 ;  /* 0x000000083a007c0c */ /* 0x000fe2000cf21270 */
[----:B------:R-:W-:Y:S01]  /*2bbe0*/  ULDC UR8, c[0x0][0x228] ;  /* 0x00008a0000087ab9 */ /* 0x000fe20000000800 */
[----:B------:R-:W-:Y:S01]  /*2bbf0*/  IADD3 R6, P6, R13, R60, RZ ;  /* 0x0000003c0d067210 */ /* 0x000fe20007fde0ff */
        /* <DEDUP_REMOVED lines=565> */
[----:B-1----:R-:W-:-:S03]  /*2df50*/  IADD3 R4, P6, R13, R2, RZ ;  /* 0x000000020d047210 */ /* 0x002fc60007fde0ff */
[----:B------:R0:W-:Y:S01]  /*2df60*/  @P4 STG.E.U8 desc[UR6][R8.64], R7 ;  /* 0x0000000708004986 */ /* 0x0001e2000c101106 */
[----:B------:R-:W-:Y:S01]  /*2df70*/  ISETP.GE.AND P2, PT, R12, UR8, PT ;  /* 0x000000080c007c0c */ /* 0x000fe2000bf46270 */
[----:B------:R-:W-:Y:S01]  /*2df80*/  ULDC UR8, c[0x0][0x228] ;  /* 0x00008a0000087ab9 */ /* 0x000fe20000000800 */
[----:B------:R-:W-:Y:S01]  /*2df90*/  PRMT R11, R47, 0x7770, RZ ;  /* 0x000077702f0b7816 */ /* 0x000fe200000000ff */
[----:B------:R-:W-:Y:S01]  /*2dfa0*/  IMAD.X R5, R10, 0x1, R3, P6 ;  /* 0x000000010a057824 */ /* 0x000fe200030e0603 */
[----:B------:R-:W-:Y:S01]  /*2dfb0*/  ISETP.GE.AND P4, PT, R6, UR4, PT ;  /* 0x0000000406007c0c */ /* 0x000fe2000bf86270 */
[----:B------:R-:W-:Y:S01]  /*2dfc0*/  ULDC UR4, c[0x0][0x248] ;  /* 0x0000920000047ab9 */ /* 0x000fe20000000800 */
[----:B------:R-:W-:Y:S01]  /*2dfd0*/  ISETP.LT.AND P1, PT, R58, UR8, !P1 ;  /* 0x000000083a007c0c */ /* 0x000fe2000cf21270 */
[----:B------:R-:W-:Y:S01]  /*2dfe0*/  ULDC UR8, c[0x0][0x228] ;  /* 0x00008a0000087ab9 */ /* 0x000fe20000000800 */
[C---:B------:R-:W-:Y:S01]  /*2dff0*/  IADD3 R6, P6, R13.reuse, R60, RZ ;  /* 0x0000003c0d067210 */ /* 0x040fe20007fde0ff */
[----:B------:R1:W-:Y:S01]  /*2e000*/  @P5 STG.E.U8 desc[UR6][R4.64], R11 ;  /* 0x0000000b04005986 */ /* 0x0003e2000c101106 */
[----:B0-----:R-:W-:Y:S01]  /*2e010*/  VIADD R9, R13, UR4 ;  /* 0x000000040d097c36 */ /* 0x001fe20008000000 */
[----:B------:R-:W-:-:S02]  /*2e020*/  ISETP.LT.AND P5, PT, R59, UR8, !P3 ;  /* 0x000000083b007c0c */ /* 0x000fc4000dfa1270 */
[----:B------:R-:W-:Y:S01]  /*2e030*/  IMAD.X R7, R10, 0x1, R61, P6 ;  /* 0x000000010a077824 */ /* 0x000fe200030e063d */
[----:B------:R-:W-:Y:S01]  /*2e040*/  PRMT R13, R47, 0x7771, RZ ;  /* 0x000077712f0d7816 */ /* 0x000fe200000000ff */
[----:B------:R-:W-:Y:S01]  /*2e050*/  ULDC UR8, c[0x0][0x228] ;  /* 0x00008a0000087ab9 */ /* 0x000fe20000000800 */
[----:B------:R-:W-:Y:S01]  /*2e060*/  SHF.R.S32.HI R10, RZ, 0x1f, R9 ;  /* 0x0000001fff0a7819 */ /* 0x000fe20000011409 */
[----:B------:R-:W-:Y:S01]  /*2e070*/  ULDC UR4, c[0x0][0x248] ;  /* 0x0000920000047ab9 */ /* 0x000fe20000000800 */
[----:B-1----:R-:W-:Y:S02]  /*2e080*/  IADD3 R4, P6, R9, R2, RZ ;  /* 0x0000000209047210 */ /* 0x002fe40007fde0ff */
[C---:B------:R-:W-:Y:S02]  /*2e090*/  PRMT R15, R47.reuse, 0x7773, RZ ;  /* 0x000077732f0f7816 */ /* 0x040fe400000000ff */
[----:B------:R-:W-:Y:S01]  /*2e0a0*/  ISETP.LT.AND P3, PT, R58, UR8, !P3 ;  /* 0x000000083a007c0c */ /* 0x000fe2000df61270 */
[C---:B------:R-:W-:Y:S01]  /*2e0b0*/  IMAD.X R5, R10.reuse, 0x1, R3, P6 ;  /* 0x000000010a057824 */ /* 0x040fe200030e0603 */
[----:B------:R-:W-:Y:S01]  /*2e0c0*/  PRMT R47, R47, 0x7772, RZ ;  /* 0x000077722f2f7816 */ /* 0x000fe200000000ff */
[----:B------:R0:W-:Y:S01]  /*2e0d0*/  @P1 STG.E.U8 desc[UR6][R6.64], R13 ;  /* 0x0000000d06001986 */ /* 0x0001e2000c101106 */
[C---:B------:R-:W-:Y:S01]  /*2e0e0*/  VIADD R11, R9.reuse, UR4 ;  /* 0x00000004090b7c36 */ /* 0x040fe20008000000 */
[----:B------:R-:W-:Y:S01]  /*2e0f0*/  IADD3 R8, P1, R9, R60, RZ ;  /* 0x0000003c09087210 */ /* 0x000fe20007f3e0ff */
[----:B------:R-:W-:Y:S01]  /*2e100*/  ULDC UR4, c[0x0][0x22c] ;  /* 0x00008b0000047ab9 */ /* 0x000fe20000000800 */
[----:B------:R-:W-:Y:S01]  /*2e110*/  ISETP.LT.AND P6, PT, R59, UR10, !P2 ;  /* 0x0000000a3b007c0c */ /* 0x000fe2000d7c1270 */
[----:B------:R1:W-:Y:S01]  /*2e120*/  @P5 STG.E.U8 desc[UR6][R4.64], R47 ;  /* 0x0000002f04005986 */ /* 0x0003e2000c101106 */
[----:B------:R-:W-:Y:S01]  /*2e130*/  SHF.R.S32.HI R12, RZ, 0x1f, R11 ;  /* 0x0000001fff0c7819 */ /* 0x000fe2000001140b */
[----:B------:R-:W-:Y:S01]  /*2e140*/  IMAD.X R9, R10, 0x1, R61, P1 ;  /* 0x000000010a097824 */ /* 0x000fe200008e063d */
[----:B------:R-:W-:Y:S01]  /*2e150*/  PRMT R17, R48, 0x7770, RZ ;  /* 0x0000777030117816 */ /* 0x000fe200000000ff */
[----:B------:R-:W-:Y:S01]  /*2e160*/  ULDC UR8, c[0x0][0x228] ;  /* 0x00008a0000087ab9 */ /* 0x000fe20000000800 */
[----:B------:R-:W-:Y:S01]  /*2e170*/  ULDC UR10, c[0x0][0x228] ;  /* 0x00008a00000a7ab9 */ /* 0x000fe20000000800 */
[----:B0-----:R-:W-:Y:S01]  /*2e180*/  VIADD R13, R0, 0x6a ;  /* 0x0000006a000d7836 */ /* 0x001fe20000000000 */
[----:B------:R-:W-:Y:S01]  /*2e190*/  IADD3 R6, P5, R11, R2, RZ ;  /* 0x000000020b067210 */ /* 0x000fe20007fbe0ff */
[----:B------:R0:W-:Y:S03]  /*2e1a0*/  @P3 STG.E.U8 desc[UR6][R8.64], R15 ;  /* 0x0000000f08003986 */ /* 0x0001e6000c101106 */
[----:B------:R-:W-:Y:S01]  /*2e1b0*/  ISETP.GE.AND P1, PT, R13, UR4, PT ;  /* 0x000000040d007c0c */ /* 0x000fe2000bf26270 */
[----:B------:R-:W-:Y:S01]  /*2e1c0*/  ULDC UR4, c[0x0][0x248] ;  /* 0x0000920000047ab9 */ /* 0x000fe20000000800 */
[----:B------:R-:W-:Y:S01]  /*2e1d0*/  IMAD.X R7, R12, 0x1, R3, P5 ;  /* 0x000000010c077824 */ /* 0x000fe200028e0603 */
[----:B------:R-:W-:Y:S01]  /*2e1e0*/  ISETP.LT.AND P3, PT, R58, UR8, !P2 ;  /* 0x000000083a007c0c */ /* 0x000fe2000d761270 */
[----:B------:R-:W-:Y:S01]  /*2e1f0*/  VIADD R13, R11, UR4 ;  /* 0x000000040b0d7c36 */ /* 0x000fe20008000000 */
[----:B------:R-:W-:Y:S01]  /*2e200*/  ISETP.LT.AND P5, PT, R59, UR10, !P4 ;  /* 0x0000000a3b007c0c */ /* 0x000fe2000e7a1270 */
[----:B------:R-:W-:Y:S01]  /*2e210*/  VIADD R14, R0, 0x6b ;  /* 0x0000006b000e7836 */ /* 0x000fe20000000000 */
[----:B------:R3:W-:Y:S01]  /*2e220*/  @P6 STG.E.U8 desc[UR6][R6.64], R17 ;  /* 0x0000001106006986 */ /* 0x0007e2000c101106 */
[----:B-1----:R-:W-:Y:S01]  /*2e230*/  IADD3 R4, P2, R11, R60, RZ ;  /* 0x0000003c0b047210 */ /* 0x002fe20007f5e0ff */
[----:B------:R-:W-:Y:S01]  /*2e240*/  ULDC UR4, c[0x0][0x22c] ;  /* 0x00008b0000047ab9 */ /* 0x000fe20000000800 */
[----:B------:R-:W-:Y:S01]  /*2e250*/  SHF.R.S32.HI R10, RZ, 0x1f, R13 ;  /* 0x0000001fff0a7819 */ /* 0x000fe2000001140d */
[----:B------:R-:W-:Y:S01]  /*2e260*/  ULDC UR8, c[0x0][0x228] ;  /* 0x00008a0000087ab9 */ /* 0x000fe20000000800 */
[C---:B0-----:R-:W-:Y:S01]  /*2e270*/  IADD3 R8, P6, R13.reuse, R2, RZ ;  /* 0x000000020d087210 */ /* 0x041fe20007fde0ff */
[----:B------:R-:W-:Y:S01]  /*2e280*/  IMAD.X R5, R12, 0x1, R61, P2 ;  /* 0x000000010c057824 */ /* 0x000fe200010e063d */
[----:B------:R-:W-:Y:S01]  /*2e290*/  PRMT R15, R48, 0x7772, RZ ;  /* 0x00007772300f7816 */ /* 0x000fe200000000ff */
[----:B------:R-:W-:Y:S01]  /*2e2a0*/  ULDC UR10, c[0x0][0x228] ;  /* 0x00008a00000a7ab9 */ /* 0x000fe20000000800 */
[----:B------:R-:W-:Y:S01]  /*2e2b0*/  ISETP.GE.AND P2, PT, R14, UR4, PT ;  /* 0x000000040e007c0c */ /* 0x000fe2000bf46270 */
[----:B------:R-:W-:Y:S01]  /*2e2c0*/  IMAD.X R9, R10, 0x1, R3, P6 ;  /* 0x000000010a097824 */ /* 0x000fe200030e0603 */
[----:B------:R-:W-:Y:S01]  /*2e2d0*/  ULDC UR4, c[0x0][0x248] ;  /* 0x0000920000047ab9 */ /* 0x000fe20000000800 */
[----:B---3--:R-:W-:Y:S01]  /*2e2e0*/  PRMT R17, R48, 0x7771, RZ ;  /* 0x0000777130117816 */ /* 0x008fe200000000ff */
[C---:B------:R-:W-:Y:S01]  /*2e2f0*/  VIADD R11, R13.reuse, UR4 ;  /* 0x000000040d0b7c36 */ /* 0x040fe20008000000 */
[----:B------:R-:W-:Y:S01]  /*2e300*/  ISETP.LT.AND P4, PT, R58, UR8, !P4 ;  /* 0x000000083a007c0c */ /* 0x000fe2000e781270 */
[----:B------:R-:W-:Y:S01]  /*2e310*/  VIADD R14, R0, 0x6c ;  /* 0x0000006c000e7836 */ /* 0x000fe20000000000 */
[----:B------:R-:W-:Y:S01]  /*2e320*/  ULDC UR4, c[0x0][0x22c] ;  /* 0x00008b0000047ab9 */ /* 0x000fe20000000800 */
[----:B------:R0:W-:Y:S01]  /*2e330*/  @P3 STG.E.U8 desc[UR6][R4.64], R17 ;  /* 0x0000001104003986 */ /* 0x0001e2000c101106 */
[----:B------:R-:W-:Y:S01]  /*2e340*/  IADD3 R6, P3, R13, R60, RZ ;  /* 0x0000003c0d067210 */ /* 0x000fe20007f7e0ff */
[----:B------:R-:W-:-:S02]  /*2e350*/  ULDC UR8, c[0x0][0x228] ;  /* 0x00008a0000087ab9 */ /* 0x000fc40000000800 */
[----:B------:R1:W-:Y:S01]  /*2e360*/  @P5 STG.E.U8 desc[UR6][R8.64], R15 ;  /* 0x0000000f08005986 */ /* 0x0003e2000c101106 */
[----:B------:R-:W-:Y:S02]  /*2e370*/  ISETP.LT.AND P5, PT, R59, UR10, !P1 ;  /* 0x0000000a3b007c0c */ /* 0x000fe4000cfa1270 */
[----:B------:R-:W-:Y:S01]  /*2e380*/  SHF.R.S32.HI R12, RZ, 0x1f, R11 ;  /* 0x0000001fff0c7819 */ /* 0x000fe2000001140b */
[----:B------:R-:W-:Y:S01]  /*2e390*/  IMAD.X R7, R10, 0x1, R61, P3 ;  /* 0x000000010a077824 */ /* 0x000fe200018e063d */
[----:B0-----:R-:W-:Y:S01]  /*2e3a0*/  IADD3 R4, P6, R11, R2, RZ ;  /* 0x000000020b047210 */ /* 0x001fe20007fde0ff */
[----:B------:R-:W-:Y:S01]  /*2e3b0*/  ULDC UR10, c[0x0][0x228] ;  /* 0x00008a00000a7ab9 */ /* 0x000fe20000000800 */
[----:B------:R-:W-:Y:S02]  /*2e3c0*/  PRMT R17, R48, 0x7773, RZ ;  /* 0x0000777330117816 */ /* 0x000fe400000000ff */
[----:B-1----:R-:W-:Y:S01]  /*2e3d0*/  PRMT R15, R49, 0x7770, RZ ;  /* 0x00007770310f7816 */ /* 0x002fe200000000ff */
[----:B------:R-:W-:Y:S01]  /*2e3e0*/  IMAD.X R5, R12, 0x1, R3, P6 ;  /* 0x000000010c057824 */ /* 0x000fe200030e0603 */
[----:B------:R-:W-:Y:S01]  /*2e3f0*/  ISETP.GE.AND P3, PT, R14, UR4, PT ;  /* 0x000000040e007c0c */ /* 0x000fe2000bf66270 */
[----:B------:R-:W-:Y:S01]  /*2e400*/  ULDC UR4, c[0x0][0x248] ;  /* 0x0000920000047ab9 */ /* 0x000fe20000000800 */
[----:B------:R0:W-:Y:S01]  /*2e410*/  @P4 STG.E.U8 desc[UR6][R6.64], R17 ;  /* 0x0000001106004986 */ /* 0x0001e2000c101106 */
[----:B------:R-:W-:Y:S01]  /*2e420*/  VIADD R13, R11, UR4 ;  /* 0x000000040b0d7c36 */ /* 0x000fe20008000000 */
[----:B------:R-:W-:Y:S01]  /*2e430*/  ISETP.LT.AND P4, PT, R58, UR8, !P1 ;  /* 0x000000083a007c0c */ /* 0x000fe2000cf81270 */
[----:B------:R-:W-:Y:S01]  /*2e440*/  VIADD R14, R0, 0x6d ;  /* 0x0000006d000e7836 */ /* 0x000fe20000000000 */
[----:B------:R1:W-:Y:S01]  /*2e450*/  @P5 STG.E.U8 desc[UR6][R4.64], R15 ;  /* 0x0000000f04005986 */ /* 0x0003e2000c101106 */
[----:B------:R-:W-:Y:S01]  /*2e460*/  ISETP.LT.AND P5, PT, R59, UR10, !P2 ;  /* 0x0000000a3b007c0c */ /* 0x000fe2000d7a1270 */
[----:B------:R-:W-:Y:S01]  /*2e470*/  ULDC UR4, c[0x0][0x22c] ;  /* 0x00008b0000047ab9 */ /* 0x000fe20000000800 */
[----:B------:R-:W-:Y:S01]  /*2e480*/  IADD3 R8, P1, R11, R60, RZ ;  /* 0x0000003c0b087210 */ /* 0x000fe20007f3e0ff */
[----:B------:R-:W-:Y:S01]  /*2e490*/  ULDC UR8, c[0x0][0x228] ;  /* 0x00008a0000087ab9 */ /* 0x000fe20000000800 */
[----:B------:R-:W-:Y:S01]  /*2e4a0*/  SHF.R.S32.HI R10, RZ, 0x1f, R13 ;  /* 0x0000001fff0a7819 */ /* 0x000fe2000001140d */
[----:B------:R-:W-:Y:S01]  /*2e4b0*/  ULDC UR10, c[0x0][0x228] ;  /* 0x00008a00000a7ab9 */ /* 0x000fe20000000800 */
[----:B0-----:R-:W-:Y:S01]  /*2e4c0*/  IADD3 R6, P6, R13, R2, RZ ;  /* 0x000000020d067210 */ /* 0x001fe20007fde0ff */
[----:B------:R-:W-:Y:S01]  /*2e4d0*/  IMAD.X R9, R12, 0x1, R61, P1 ;  /* 0x000000010c097824 */ /* 0x000fe200008e063d */
[----:B------:R-:W-:-:S02]  /*2e4e0*/  PRMT R17, R49, 0x7771, RZ ;  /* 0x0000777131117816 */ /* 0x000fc400000000ff */
        /* <DEDUP_REMOVED lines=40> */
[----:B------:R-:W-:Y:S01]  /*2e770*/  ISETP.LT.AND P1, PT, R58, UR8, !P1 ;  /* 0x000000083a007c0c */ /* 0x000fe2000cf21270 */
[----:B------:R-:W-:Y:S01]  /*2e780*/  VIADD R11, R13, UR4 ;  /* 0x000000040d0b7c36 */ /* 0x000fe20008000000 */
[----:B------:R0:W-:Y:S01]  /*2e790*/  @P3 STG.E.U8 desc[UR6][R6.64], R17 ;  /* 0x0000001106003986 */ /* 0x0001e2000c101106 */
[----:B------:R-:W-:Y:S01]  /*2e7a0*/  ISETP.LT.AND P3, PT, R59, UR10, !P2 ;  /* 0x0000000a3b007c0c */ /* 0x000fe2000d761270 */
[----:B------:R-:W-:Y:S01]  /*2e7b0*/  VIADD R14, R0, 0x70 ;  /* 0x00000070000e7836 */ /* 0x000fe20000000000 */
[----:B------:R-:W-:Y:S01]  /*2e7c0*/  ULDC UR4, c[0x0][0x22c] ;  /* 0x00008b0000047ab9 */ /* 0x000fe20000000800 */
[----:B------:R1:W-:Y:S01]  /*2e7d0*/  @P5 STG.E.U8 desc[UR6][R4.64], R15 ;  /* 0x0000000f04005986 */ /* 0x0003e2000c101106 */
[----:B------:R-:W-:Y:S01]  /*2e7e0*/  IADD3 R8, P5, R13, R60, RZ ;  /* 0x0000003c0d087210 */ /* 0x000fe20007fbe0ff */
[----:B------:R-:W-:Y:S01]  /*2e7f0*/  ULDC UR8, c[0x0][0x228] ;  /* 0x00008a0000087ab9 */ /* 0x000fe20000000800 */
[----:B------:R-:W-:Y:S01]  /*2e800*/  SHF.R.S32.HI R12, RZ, 0x1f, R11 ;  /* 0x0000001fff0c7819 */ /* 0x000fe2000001140b */
        /* <DEDUP_REMOVED lines=8> */
[----:B------:R0:W-:Y:S01]  /*2e890*/  @P1 STG.E.U8 desc[UR6][R8.64], R17 ;  /* 0x0000001108001986 */ /* 0x0001e2000c101106 */
[----:B------:R-:W-:Y:S01]  /*2e8a0*/  VIADD R13, R11, UR4 ;  /* 0x000000040b0d7c36 */ /* 0x000fe20008000000 */
[----:B------:R-:W-:Y:S01]  /*2e8b0*/  ISETP.LT.AND P2, PT, R58, UR8, !P2 ;  /* 0x000000083a007c0c */ /* 0x000fe2000d741270 */
[----:B------:R-:W-:Y:S01]  /*2e8c0*/  VIADD R14, R0, 0x71 ;  /* 0x00000071000e7836 */ /* 0x000fe20000000000 */
[----:B------:R-:W-:Y:S01]  /*2e8d0*/  ISETP.LT.AND P1, PT, R59, UR10, !P4 ;  /* 0x0000000a3b007c0c */ /* 0x000fe2000e721270 */
[----:B------:R1:W-:Y:S01]  /*2e8e0*/  @P3 STG.E.U8 desc[UR6][R6.64], R15 ;  /* 0x0000000f06003986 */ /* 0x0003e2000c101106 */
[----:B------:R-:W-:Y:S01]  /*2e8f0*/  IADD3 R4, P3, R11, R60, RZ ;  /* 0x0000003c0b047210 */ /* 0x000fe20007f7e0ff */
[----:B------:R-:W-:Y:S01]  /*2e900*/  ULDC UR4, c[0x0][0x22c] ;  /* 0x00008b0000047ab9 */ /* 0x000fe20000000800 */
[----:B------:R-:W-:Y:S01]  /*2e910*/  SHF.R.S32.HI R10, RZ, 0x1f, R13 ;  /* 0x0000001fff0a7819 */ /* 0x000fe2000001140d */
[----:B------:R-:W-:Y:S01]  /*2e920*/  ULDC UR10, c[0x0][0x228] ;  /* 0x00008a00000a7ab9 */ /* 0x000fe20000000800 */
[----:B------:R-:W-:Y:S01]  /*2e930*/  ULDC UR8, c[0x0][0x22c] ;  /* 0x00008b0000087ab9 */ /* 0x000fe20000000800 */
[----:B0-----:R-:W-:Y:S01]  /*2e940*/  IADD3 R8, P6, R13, R2, RZ ;  /* 0x000000020d087210 */ /* 0x001fe20007fde0ff */
[----:B------:R-:W-:Y:S01]  /*2e950*/  IMAD.X R5, R12, 0x1, R61, P3 ;  /* 0x000000010c057824 */ /* 0x000fe200018e063d */
[----:B------:R-:W-:-:S03]  /*2e960*/  PRMT R17, R51, 0x7771, RZ ;  /* 0x0000777133117816 */ /* 0x000fc600000000ff */
[----:B------:R-:W-:Y:S01]  /*2e970*/  IMAD.X R9, R10, 0x1, R3, P6 ;  /* 0x000000010a097824 */ /* 0x000fe200030e0603 */
[----:B-1----:R-:W-:Y:S01]  /*2e980*/  PRMT R15, R51, 0x7772, RZ ;  /* 0x00007772330f7816 */ /* 0x002fe200000000ff */
[----:B------:R0:W-:Y:S01]  /*2e990*/  @P2 STG.E.U8 desc[UR6][R4.64], R17 ;  /* 0x0000001104002986 */ /* 0x0001e2000c101106 */
[----:B------:R-:W-:Y:S01]  /*2e9a0*/  ISETP.GE.AND P3, PT, R14, UR4, PT ;  /* 0x000000040e007c0c */ /* 0x000fe2000bf66270 */
[----:B------:R-:W-:Y:S01]  /*2e9b0*/  VIADD R7, R0, 0x72 ;  /* 0x0000007200077836 */ /* 0x000fe20000000000 */
[----:B------:R-:W-:Y:S01]  /*2e9c0*/  ULDC UR4, c[0x0][0x248] ;  /* 0x0000920000047ab9 */ /* 0x000fe20000000800 */
[----:B------:R1:W-:Y:S01]  /*2e9d0*/  @P1 STG.E.U8 desc[UR6][R8.64], R15 ;  /* 0x0000000f08001986 */ /* 0x0003e2000c101106 */
[C---:B------:R-:W-:Y:S01]  /*2e9e0*/  IADD3 R6, P1, R13.reuse, R60, RZ ;  /* 0x0000003c0d067210 */ /* 0x040fe20007f3e0ff */
[----:B------:R-:W-:Y:S01]  /*2e9f0*/  VIADD R11, R13, UR4 ;  /* 0x000000040d0b7c36 */ /* 0x000fe20008000000 */
[----:B------:R-:W-:Y:S01]  /*2ea00*/  ISETP.LT.AND P4, PT, R58, UR10, !P4 ;  /* 0x0000000a3a007c0c */ /* 0x000fe2000e781270 */
[----:B------:R-:W-:Y:S01]  /*2ea10*/  ULDC UR4, c[0x0][0x22c] ;  /* 0x00008b0000047ab9 */ /* 0x000fe20000000800 */
[----:B------:R-:W-:Y:S01]  /*2ea20*/  ISETP.LT.AND P6, PT, R59, UR12, !P5 ;  /* 0x0000000c3b007c0c */ /* 0x000fe2000efc1270 */
[----:B------:R-:W-:Y:S01]  /*2ea30*/  ULDC UR10, c[0x0][0x228] ;  /* 0x00008a00000a7ab9 */ /* 0x000fe20000000800 */
[----:B------:R-:W-:Y:S01]  /*2ea40*/  ISETP.GE.AND P2, PT, R7, UR8, PT ;  /* 0x0000000807007c0c */ /* 0x000fe2000bf46270 */
[----:B------:R-:W-:Y:S01]  /*2ea50*/  IMAD.X R7, R10, 0x1, R61, P1 ;  /* 0x000000010a077824 */ /* 0x000fe200008e063d */
[----:B------:R-:W-:Y:S01]  /*2ea60*/  SHF.R.S32.HI R12, RZ, 0x1f, R11 ;  /* 0x0000001fff0c7819 */ /* 0x000fe2000001140b */
[----:B------:R-:W-:Y:S01]  /*2ea70*/  ULDC UR8, c[0x0][0x228] ;  /* 0x00008a0000087ab9 */ /* 0x000fe20000000800 */
[----:B0-----:R-:W-:Y:S01]  /*2ea80*/  IADD3 R4, P1, R11, R2, RZ ;  /* 0x000000020b047210 */ /* 0x001fe20007f3e0ff */
[----:B-1----:R-:W-:Y:S01]  /*2ea90*/  VIADD R8, R0, 0x73 ;  /* 0x0000007300087836 */ /* 0x002fe20000000000 */
[----:B------:R-:W-:-:S02]  /*2eaa0*/  PRMT R51, R51, 0x7773, RZ ;  /* 0x0000777333337816 */ /* 0x000fc400000000ff */
[----:B------:R-:W-:Y:S01]  /*2eab0*/  PRMT R15, R52, 0x7770, RZ ;  /* 0x00007770340f7816 */ /* 0x000fe200000000ff */
[----:B------:R-:W-:Y:S01]  /*2eac0*/  IMAD.X R5, R12, 0x1, R3, P1 ;  /* 0x000000010c057824 */ /* 0x000fe200008e0603 */
[----:B------:R-:W-:Y:S01]  /*2ead0*/  ISETP.GE.AND P1, PT, R8, UR4, PT ;  /* 0x0000000408007c0c */ /* 0x000fe2000bf26270 */
[----:B------:R-:W-:Y:S01]  /*2eae0*/  @P4 STG.E.U8 desc[UR6][R6.64], R51 ;  /* 0x0000003306004986 */ /* 0x000fe2000c101106 */
[----:B------:R-:W-:Y:S01]  /*2eaf0*/  ULDC UR4, c[0x0][0x248] ;  /* 0x0000920000047ab9 */ /* 0x000fe20000000800 */
[----:B------:R-:W-:Y:S02]  /*2eb00*/  ISETP.LT.AND P4, PT, R58, UR8, !P5 ;  /* 0x000000083a007c0c */ /* 0x000fe4000ef81270 */
[----:B------:R0:W-:Y:S01]  /*2eb10*/  @P6 STG.E.U8 desc[UR6][R4.64], R15 ;  /* 0x0000000f04006986 */ /* 0x0001e2000c101106 */
[C---:B------:R-:W-:Y:S01]  /*2eb20*/  IADD3 R8, P6, R11.reuse, R60, RZ ;  /* 0x0000003c0b087210 */ /* 0x040fe20007fde0ff */
[----:B------:R-:W-:Y:S01]  /*2eb30*/  VIADD R13, R11, UR4 ;  /* 0x000000040b0d7c36 */ /* 0x000fe20008000000 */
[----:B------:R-:W-:Y:S01]  /*2eb40*/  ULDC UR8, c[0x0][0x228] ;  /* 0x00008a0000087ab9 */ /* 0x000fe20000000800 */
[----:B------:R-:W-:Y:S01]  /*2eb50*/  ISETP.LT.AND P5, PT, R59, UR10, !P3 ;  /* 0x0000000a3b007c0c */ /* 0x000fe2000dfa1270 */
[----:B------:R-:W-:Y:S01]  /*2eb60*/  VIADD R14, R0, 0x74 ;  /* 0x00000074000e7836 */ /* 0x000fe20000000000 */
[----:B------:R-:W-:Y:S01]  /*2eb70*/  PRMT R17, R52, 0x7771, RZ ;  /* 0x0000777134117816 */ /* 0x000fe200000000ff */
[----:B------:R-:W-:Y:S01]  /*2eb80*/  IMAD.X R9, R12, 0x1, R61, P6 ;  /* 0x000000010c097824 */ /* 0x000fe200030e063d */
[----:B------:R-:W-:Y:S01]  /*2eb90*/  SHF.R.S32.HI R10, RZ, 0x1f, R13 ;  /* 0x0000001fff0a7819 */ /* 0x000fe2000001140d */
[----:B------:R-:W-:Y:S01]  /*2eba0*/  ULDC UR4, c[0x0][0x22c] ;  /* 0x00008b0000047ab9 */ /* 0x000fe20000000800 */
[----:B------:R-:W-:Y:S01]  /*2ebb0*/  PRMT R11, R52, 0x7772, RZ ;  /* 0x00007772340b7816 */ /* 0x000fe200000000ff */
[----:B------:R-:W-:Y:S01]  /*2ebc0*/  ULDC UR10, c[0x0][0x228] ;  /* 0x00008a00000a7ab9 */ /* 0x000fe20000000800 */
[----:B0-----:R-:W-:-:S02]  /*2ebd0*/  IADD3 R4, P6, R13, R2, RZ ;  /* 0x000000020d047210 */ /* 0x001fc40007fde0ff */
[----:B------:R-:W-:Y:S01]  /*2ebe0*/  ISETP.LT.AND P3, PT, R58, UR8, !P3 ;  /* 0x000000083a007c0c */ /* 0x000fe2000df61270 */
[----:B------:R0:W-:Y:S02]  /*2ebf0*/  @P4 STG.E.U8 desc[UR6][R8.64], R17 ;  /* 0x0000001108004986 */ /* 0x0001e4000c101106 */
[----:B------:R-:W-:Y:S01]  /*2ec00*/  IMAD.X R5, R10, 0x1, R3, P6 ;  /* 0x000000010a057824 */ /* 0x000fe200030e0603 */
[C---:B------:R-:W-:Y:S01]  /*2ec10*/  IADD3 R6, P6, R13.reuse, R60, RZ ;  /* 0x0000003c0d067210 */ /* 0x040fe20007fde0ff */
[----:B------:R-:W-:Y:S01]  /*2ec20*/  ULDC UR8, c[0x0][0x228] ;  /* 0x00008a0000087ab9 */ /* 0x000fe20000000800 */
[----:B------:R-:W-:Y:S01]  /*2ec30*/  ISETP.GE.AND P4, PT, R14, UR4, PT ;  /* 0x000000040e007c0c */ /* 0x000fe2000bf86270 */
[----:B------:R-:W-:Y:S01]  /*2ec40*/  ULDC UR4, c[0x0][0x248] ;  /* 0x0000920000047ab9 */ /* 0x000fe20000000800 */
[----:B------:R-:W-:Y:S01]  /*2ec50*/  PRMT R15, R52, 0x7773, RZ ;  /* 0x00007773340f7816 */ /* 0x000fe200000000ff */
[----:B------:R-:W-:Y:S02]  /*2ec60*/  IMAD.X R7, R10, 0x1, R61, P6 ;  /* 0x000000010a077824 */ /* 0x000fe400030e063d */
[----:B------:R-:W-:Y:S01]  /*2ec70*/  VIADD R13, R13, UR4 ;  /* 0x000000040d0d7c36 */ /* 0x000fe20008000000 */
[----:B------:R1:W-:Y:S01]  /*2ec80*/  @P5 STG.E.U8 desc[UR6][R4.64], R11 ;  /* 0x0000000b04005986 */ /* 0x0003e2000c101106 */
[----:B------:R-:W-:Y:S01]  /*2ec90*/  ISETP.LT.AND P5, PT, R59, UR8, !P2 ;  /* 0x000000083b007c0c */ /* 0x000fe2000d7a1270 */
[----:B------:R-:W-:Y:S01]  /*2eca0*/  ULDC UR8, c[0x0][0x228] ;  /* 0x00008a0000087ab9 */ /* 0x000fe20000000800 */
[----:B------:R-:W-:Y:S01]  /*2ecb0*/  ULDC UR4, c[0x0][0x248] ;  /* 0x0000920000047ab9 */ /* 0x000fe20000000800 */
[----:B------:R3:W-:Y:S01]  /*2ecc0*/  @P3 STG.E.U8 desc[UR6][R6.64], R15 ;  /* 0x0000000f06003986 */ /* 0x0007e2000c101106 */
[----:B------:R-:W-:-:S02]  /*2ecd0*/  SHF.R.S32.HI R10, RZ, 0x1f, R13 ;  /* 0x0000001fff0a7819 */ /* 0x000fc4000001140d */
[----:B0-----:R-:W-:Y:S02]  /*2ece0*/  IADD3 R8, P3, R13, R2, RZ ;  /* 0x000000020d087210 */ /* 0x001fe40007f7e0ff */
[----:B------:R-:W-:Y:S01]  /*2ecf0*/  ISETP.LT.AND P2, PT, R58, UR8, !P2 ;  /* 0x000000083a007c0c */ /* 0x000fe2000d741270 */
[----:B------:R-:W-:Y:S01]  /*2ed00*/  ULDC UR8, c[0x0][0x228] ;  /* 0x00008a0000087ab9 */ /* 0x000fe20000000800 */
[----:B------:R-:W-:Y:S01]  /*2ed10*/  PRMT R19, R53, 0x7770, RZ ;  /* 0x0000777035137816 */ /* 0x000fe200000000ff */
[----:B------:R-:W-:Y:S01]  /*2ed20*/  IMAD.X R9, R10, 0x1, R3, P3 ;  /* 0x000000010a097824 */ /* 0x000fe200018e0603 */
[C---:B-1----:R-:W-:Y:S01]  /*2ed30*/  IADD3 R4, P3, R13.reuse, R60, RZ ;  /* 0x0000003c0d047210 */ /* 0x042fe20007f7e0ff */
[----:B------:R-:W-:Y:S01]  /*2ed40*/  VIADD R11, R13, UR4 ;  /* 0x000000040d0b7c36 */ /* 0x000fe20008000000 */
[----:B------:R-:W-:Y:S01]  /*2ed50*/  ISETP.LT.AND P6, PT, R59, UR10, !P1 ;  /* 0x0000000a3b007c0c */ /* 0x000fe2000cfc1270 */
[----:B------:R-:W-:Y:S01]  /*2ed60*/  VIADD R13, R0, 0x75 ;  /* 0x00000075000d7836 */ /* 0x000fe20000000000 */
[----:B------:R0:W-:Y:S01]  /*2ed70*/  @P5 STG.E.U8 desc[UR6][R8.64], R19 ;  /* 0x0000001308005986 */ /* 0x0001e2000c101106 */
[----:B------:R-:W-:Y:S01]  /*2ed80*/  IMAD.X R5, R10, 0x1, R61, P3 ;  /* 0x000000010a057824 */ /* 0x000fe200018e063d */
[----:B------:R-:W-:Y:S01]  /*2ed90*/  PRMT R17, R53, 0x7771, RZ ;  /* 0x0000777135117816 */ /* 0x000fe200000000ff */
[----:B------:R-:W-:Y:S01]  /*2eda0*/  ULDC UR4, c[0x0][0x248] ;  /* 0x0000920000047ab9 */ /* 0x000fe20000000800 */
[----:B------:R-:W-:Y:S01]  /*2edb0*/  SHF.R.S32.HI R12, RZ, 0x1f, R11 ;  /* 0x0000001fff0c7819 */ /* 0x000fe2000001140b */
[C---:B------:R-:W-:Y:S01]  /*2edc0*/  VIADD R14, R0.reuse, 0x78 ;  /* 0x00000078000e7836 */ /* 0x040fe20000000000 */
[----:B---3--:R-:W-:Y:S01]  /*2edd0*/  IADD3 R6, P5, R11, R2, RZ ;  /* 0x000000020b067210 */ /* 0x008fe20007fbe0ff */
[----:B------:R-:W-:Y:S01]  /*2ede0*/  VIADD R18, R0, 0x7c ;  /* 0x0000007c00127836 */ /* 0x000fe20000000000 */
[----:B------:R-:W-:Y:S01]  /*2edf0*/  ISETP.LT.AND P1, PT, R58, UR8, !P1 ;  /* 0x000000083a007c0c */ /* 0x000fe2000cf21270 */
[----:B------:R1:W-:Y:S01]  /*2ee00*/  @P2 STG.E.U8 desc[UR6][R4.64], R17 ;  /* 0x0000001104002986 */ /* 0x0003e2000c101106 */
[----:B------:R-:W-:Y:S01]  /*2ee10*/  PRMT R15, R53, 0x7772, RZ ;  /* 0x00007772350f7816 */ /* 0x000fe200000000ff */
[----:B------:R-:W-:Y:S01]  /*2ee20*/  IMAD.X R7, R12, 0x1, R3, P5 ;  /* 0x000000010c077824 */ /* 0x000fe200028e0603 */
[----:B------:R-:W-:Y:S01]  /*2ee30*/  ISETP.GE.AND P3, PT, R13, UR9, PT ;  /* 0x000000090d007c0c */ /* 0x000fe2000bf66270 */
[C---:B------:R-:W-:Y:S01]  /*2ee40*/  VIADD R13, R11.reuse, UR4 ;  /* 0x000000040b0d7c36 */ /* 0x040fe20008000000 */
[----:B0-----:R-:W-:Y:S01]  /*2ee50*/  IADD3 R8, P2, R11, R60, RZ ;  /* 0x0000003c0b087210 */ /* 0x001fe20007f5e0ff */
[----:B------:R-:W-:Y:S01]  /*2ee60*/  ULDC UR9, c[0x0][0x228] ;  /* 0x00008a0000097ab9 */ /* 0x000fe20000000800 */
[----:B------:R-:W-:Y:S01]  /*2ee70*/  VIADD R11, R0, 0x76 ;  /* 0x00000076000b7836 */ /* 0x000fe20000000000 */
[----:B------:R-:W-:Y:S01]  /*2ee80*/  ISETP.LT.AND P5, PT, R59, UR9, !P4 ;  /* 0x000000093b007c0c */ /* 0x000fe2000e7a1270 */
[----:B------:R0:W-:Y:S01]  /*2ee90*/  @P6 STG.E.U8 desc[UR6][R6.64], R15 ;  /* 0x0000000f06006986 */ /* 0x0001e2000c101106 */
[----:B------:R-:W-:Y:S01]  /*2eea0*/  IMAD.X R9, R12, 0x1, R61, P2 ;  /* 0x000000010c097824 */ /* 0x000fe200010e063d */
[----:B------:R-:W-:Y:S01]  /*2eeb0*/  PRMT R53, R53, 0x7773, RZ ;  /* 0x0000777335357816 */ /* 0x000fe200000000ff */
[----:B------:R-:W-:Y:S01]  /*2eec0*/  ULDC UR4, c[0x0][0x248] ;  /* 0x0000920000047ab9 */ /* 0x000fe20000000800 */
[----:B------:R-:W-:Y:S01]  /*2eed0*/  SHF.R.S32.HI R10, RZ, 0x1f, R13 ;  /* 0x0000001fff0a7819 */ /* 0x000fe2000001140d */
[----:B------:R-:W-:Y:S01]  /*2eee0*/  ULDC UR8, c[0x0][0x228] ;  /* 0x00008a0000087ab9 */ /* 0x000fe20000000800 */
[----:B-1----:R-:W-:Y:S01]  /*2eef0*/  IADD3 R4, P6, R13, R2, RZ ;  /* 0x000000020d047210 */ /* 0x002fe20007fde0ff */
[----:B------:R-:W-:Y:S01]  /*2ef00*/  ULDC UR9, c[0x0][0x228] ;  /* 0x00008a0000097ab9 */ /* 0x000fe20000000800 */
[----:B------:R-:W-:Y:S01]  /*2ef10*/  ISETP.GE.AND P2, PT, R11, UR5, PT ;  /* 0x000000050b007c0c */ /* 0x000fe2000bf46270 */
[----:B------:R-:W-:Y:S01]  /*2ef20*/  ULDC UR5, c[0x0][0x228] ;  /* 0x00008a0000057ab9 */ /* 0x000fe20000000800 */
[----:B------:R-:W-:Y:S01]  /*2ef30*/  PRMT R23, R55, 0x7770, RZ ;  /* 0x0000777037177816 */ /* 0x000fe200000000ff */
[----:B------:R-:W-:Y:S01]  /*2ef40*/  ULDC UR10, c[0x0][0x228] ;  /* 0x00008a00000a7ab9 */ /* 0x000fe20000000800 */
[----:B0-----:R-:W-:Y:S01]  /*2ef50*/  VIADD R6, R0, 0x77 ;  /* 0x0000007700067836 */ /* 0x001fe20000000000 */
[----:B------:R0:W-:Y:S01]  /*2ef60*/  @P1 STG.E.U8 desc[UR6][R8.64], R53 ;  /* 0x0000003508001986 */ /* 0x0001e2000c101106 */
[----:B------:R-:W-:Y:S01]  /*2ef70*/  ISETP.LT.AND P4, PT, R58, UR5, !P4 ;  /* 0x000000053a007c0c */ /* 0x000fe2000e781270 */
[----:B------:R-:W-:Y:S01]  /*2ef80*/  IMAD.X R5, R10, 0x1, R3, P6 ;  /* 0x000000010a057824 */ /* 0x000fe200030e0603 */
[----:B------:R-:W-:Y:S01]  /*2ef90*/  PRMT R11, R54, 0x7770, RZ ;  /* 0x00007770360b7816 */ /* 0x000fe200000000ff */
[C---:B------:R-:W-:Y:S01]  /*2efa0*/  VIADD R15, R13.reuse, UR4 ;  /* 0x000000040d0f7c36 */ /* 0x040fe20008000000 */
[----:B------:R-:W-:Y:S01]  /*2efb0*/  ISETP.GE.AND P1, PT, R6, UR13, PT ;  /* 0x0000000d06007c0c */ /* 0x000fe2000bf26270 */
[----:B------:R-:W-:Y:S01]  /*2efc0*/  ULDC UR5, c[0x0][0x228] ;  /* 0x00008a0000057ab9 */ /* 0x000fe20000000800 */
[----:B------:R-:W-:Y:S01]  /*2efd0*/  IADD3 R6, P6, R13, R60, RZ ;  /* 0x0000003c0d067210 */ /* 0x000fe20007fde0ff */
[----:B------:R1:W-:Y:S01]  /*2efe0*/  @P5 STG.E.U8 desc[UR6][R4.64], R11 ;  /* 0x0000000b04005986 */ /* 0x0003e2000c101106 */
[----:B------:R-:W-:Y:S01]  /*2eff0*/  SHF.R.S32.HI R12, RZ, 0x1f, R15 ;  /* 0x0000001fff0c7819 */ /* 0x000fe2000001140f */
[----:B------:R-:W-:-:S02]  /*2f000*/  ULDC UR4, c[0x0][0x228] ;  /* 0x00008a0000047ab9 */ /* 0x000fc40000000800 */
[----:B------:R-:W-:Y:S01]  /*2f010*/  IMAD.X R7, R10, 0x1, R61, P6 ;  /* 0x000000010a077824 */ /* 0x000fe200030e063d */
[----:B0-----:R-:W-:Y:S02]  /*2f020*/  IADD3 R8, P6, R15, R2, RZ ;  /* 0x000000020f087210 */ /* 0x001fe40007fde0ff */
[----:B------:R-:W-:Y:S01]  /*2f030*/  ISETP.LT.AND P5, PT, R59, UR5, !P3 ;  /* 0x000000053b007c0c */ /* 0x000fe2000dfa1270 */
[----:B------:R-:W-:Y:S01]  /*2f040*/  ULDC UR5, c[0x0][0x228] ;  /* 0x00008a0000057ab9 */ /* 0x000fe20000000800 */
[----:B------:R-:W-:Y:S02]  /*2f050*/  ISETP.LT.AND P3, PT, R58, UR4, !P3 ;  /* 0x000000043a007c0c */ /* 0x000fe4000df61270 */
[----:B-1----:R-:W-:Y:S01]  /*2f060*/  PRMT R5, R54, 0x7771, RZ ;  /* 0x0000777136057816 */ /* 0x002fe200000000ff */
[----:B------:R-:W-:Y:S01]  /*2f070*/  IMAD.X R9, R12, 0x1, R3, P6 ;  /* 0x000000010c097824 */ /* 0x000fe200030e0603 */
[----:B------:R-:W-:Y:S01]  /*2f080*/  IADD3 R10, P6, R15, R60, RZ ;  /* 0x0000003c0f0a7210 */ /* 0x000fe20007fde0ff */
[----:B------:R-:W-:-:S02]  /*2f090*/  ULDC UR4, c[0x0][0x248] ;  /* 0x0000920000047ab9 */ /* 0x000fc40000000800 */
[----:B------:R-:W-:Y:S01]  /*2f0a0*/  @P4 STG.E.U8 desc[UR6][R6.64], R5 ;  /* 0x0000000506004986 */ /* 0x000fe2000c101106 */
[----:B------:R-:W-:-:S03]  /*2f0b0*/  PRMT R19, R54, 0x7772, RZ ;  /* 0x0000777236137816 */ /* 0x000fc600000000ff */
[----:B--2---:R-:W0:Y:S01]  /*2f0c0*/  LDS.128 R4, [R56] ;  /* 0x0000000038047984 */ /* 0x004e220000000c00 */
[----:B------:R-:W-:Y:S01]  /*2f0d0*/  IMAD.X R11, R12, 0x1, R61, P6 ;  /* 0x000000010c0b7824 */ /* 0x000fe200030e063d */
[----:B------:R-:W-:Y:S01]  /*2f0e0*/  PRMT R17, R54, 0x7773, RZ ;  /* 0x0000777336117816 */ /* 0x000fe200000000ff */
[----:B------:R-:W-:Y:S01]  /*2f0f0*/  VIADD R15, R15, UR4 ;  /* 0x000000040f0f7c36 */ /* 0x000fe20008000000 */
[----:B------:R1:W-:Y:S01]  /*2f100*/  @P5 STG.E.U8 desc[UR6][R8.64], R19 ;  /* 0x0000001308005986 */ /* 0x0003e2000c101106 */
[----:B------:R-:W-:Y:S01]  /*2f110*/  ISETP.LT.AND P5, PT, R59, UR5, !P2 ;  /* 0x000000053b007c0c */ /* 0x000fe2000d7a1270 */
[----:B------:R-:W-:Y:S01]  /*2f120*/  ULDC UR5, c[0x0][0x228] ;  /* 0x00008a0000057ab9 */ /* 0x000fe20000000800 */
[----:B------:R-:W-:Y:S01]  /*2f130*/  ISETP.GE.AND P4, PT, R14, UR11, PT ;  /* 0x0000000b0e007c0c */ /* 0x000fe2000bf86270 */
[----:B------:R2:W-:Y:S01]  /*2f140*/  @P3 STG.E.U8 desc[UR6][R10.64], R17 ;  /* 0x000000110a003986 */ /* 0x0005e2000c101106 */
[----:B------:R-:W-:Y:S01]  /*2f150*/  SHF.R.S32.HI R14, RZ, 0x1f, R15 ;  /* 0x0000001fff0e7819 */ /* 0x000fe2000001140f */
[----:B------:R-:W-:Y:S01]  /*2f160*/  ULDC UR4, c[0x0][0x248] ;  /* 0x0000920000047ab9 */ /* 0x000fe20000000800 */
[----:B------:R-:W-:-:S02]  /*2f170*/  IADD3 R12, P3, R15, R2, RZ ;  /* 0x000000020f0c7210 */ /* 0x000fc40007f7e0ff */
[----:B------:R-:W-:Y:S01]  /*2f180*/  ISETP.LT.AND P2, PT, R58, UR5, !P2 ;  /* 0x000000053a007c0c */ /* 0x000fe2000d741270 */
[----:B------:R-:W-:Y:S02]  /*2f190*/  ULDC UR5, c[0x0][0x228] ;  /* 0x00008a0000057ab9 */ /* 0x000fe40000000800 */
[C---:B------:R-:W-:Y:S01]  /*2f1a0*/  IMAD.X R13, R14.reuse, 0x1, R3, P3 ;  /* 0x000000010e0d7824 */ /* 0x040fe200018e0603 */
[C---:B-1----:R-:W-:Y:S01]  /*2f1b0*/  IADD3 R8, P3, R15.reuse, R60, RZ ;  /* 0x0000003c0f087210 */ /* 0x042fe20007f7e0ff */
[----:B--2---:R-:W-:Y:S01]  /*2f1c0*/  VIADD R17, R15, UR4 ;  /* 0x000000040f117c36 */ /* 0x004fe20008000000 */
[----:B------:R-:W-:Y:S02]  /*2f1d0*/  ISETP.LT.AND P6, PT, R59, UR8, !P1 ;  /* 0x000000083b007c0c */ /* 0x000fe4000cfc1270 */
[----:B------:R1:W-:Y:S01]  /*2f1e0*/  @P5 STG.E.U8 desc[UR6][R12.64], R23 ;  /* 0x000000170c005986 */ /* 0x0003e2000c101106 */
[----:B------:R-:W-:Y:S01]  /*2f1f0*/  IMAD.X R9, R14, 0x1, R61, P3 ;  /* 0x000000010e097824 */ /* 0x000fe200018e063d */
[----:B------:R-:W-:Y:S01]  /*2f200*/  PRMT R21, R55, 0x7771, RZ ;  /* 0x0000777137157816 */ /* 0x000fe200000000ff */
[----:B------:R-:W-:Y:S01]  /*2f210*/  VIADD R15, R0, 0x79 ;  /* 0x00000079000f7836 */ /* 0x000fe20000000000 */
[----:B------:R-:W-:Y:S01]  /*2f220*/  SHF.R.S32.HI R16, RZ, 0x1f, R17 ;  /* 0x0000001fff107819 */ /* 0x000fe20000011411 */
[----:B------:R-:W-:Y:S01]  /*2f230*/  ULDC UR4, c[0x0][0x248] ;  /* 0x0000920000047ab9 */ /* 0x000fe20000000800 */
[----:B------:R-:W-:Y:S01]  /*2f240*/  IADD3 R10, P5, R17, R2, RZ ;  /* 0x00000002110a7210 */ /* 0x000fe20007fbe0ff */
[----:B------:R-:W-:Y:S01]  /*2f250*/  ULDC UR8, c[0x0][0x228] ;  /* 0x00008a0000087ab9 */ /* 0x000fe20000000800 */
[----:B------:R-:W-:Y:S01]  /*2f260*/  ISETP.LT.AND P1, PT, R58, UR5, !P1 ;  /* 0x000000053a007c0c */ /* 0x000fe2000cf21270 */
[----:B------:R2:W-:Y:S01]  /*2f270*/  @P2 STG.E.U8 desc[UR6][R8.64], R21 ;  /* 0x0000001508002986 */ /* 0x0005e2000c101106 */
[----:B------:R-:W-:Y:S01]  /*2f280*/  PRMT R19, R55, 0x7772, RZ ;  /* 0x0000777237137816 */ /* 0x000fe200000000ff */
[C---:B------:R-:W-:Y:S01]  /*2f290*/  IMAD.X R11, R16.reuse, 0x1, R3, P5 ;  /* 0x00000001100b7824 */ /* 0x040fe200028e0603 */
[----:B------:R-:W-:Y:S01]  /*2f2a0*/  ISETP.GE.AND P3, PT, R15, UR17, PT ;  /* 0x000000110f007c0c */ /* 0x000fe2000bf66270 */
[C---:B------:R-:W-:Y:S01]  /*2f2b0*/  VIADD R15, R17.reuse, UR4 ;  /* 0x00000004110f7c36 */ /* 0x040fe20008000000 */
[----:B-1----:R-:W-:Y:S01]  /*2f2c0*/  IADD3 R12, P2, R17, R60, RZ ;  /* 0x0000003c110c7210 */ /* 0x002fe20007f5e0ff */
[----:B------:R-:W-:Y:S01]  /*2f2d0*/  ULDC UR5, c[0x0][0x228] ;  /* 0x00008a0000057ab9 */ /* 0x000fe20000000800 */
[----:B------:R-:W-:Y:S01]  /*2f2e0*/  ISETP.LT.AND P5, PT, R59, UR8, !P4 ;  /* 0x000000083b007c0c */ /* 0x000fe2000e7a1270 */
[----:B------:R1:W-:Y:S01]  /*2f2f0*/  @P6 STG.E.U8 desc[UR6][R10.64], R19 ;  /* 0x000000130a006986 */ /* 0x0003e2000c101106 */
[----:B------:R-:W-:Y:S01]  /*2f300*/  PRMT R55, R55, 0x7773, RZ ;  /* 0x0000777337377816 */ /* 0x000fe200000000ff */
[----:B------:R-:W-:Y:S01]  /*2f310*/  IMAD.X R13, R16, 0x1, R61, P2 ;  /* 0x00000001100d7824 */ /* 0x000fe200010e063d */
[----:B------:R-:W-:Y:S01]  /*2f320*/  SHF.R.S32.HI R14, RZ, 0x1f, R15 ;  /* 0x0000001fff0e7819 */ /* 0x000fe2000001140f */
[----:B------:R-:W-:Y:S01]  /*2f330*/  VIADD R17, R0, 0x7a ;  /* 0x0000007a00117836 */ /* 0x000fe20000000000 */
[----:B--2---:R-:W-:Y:S01]  /*2f340*/  IADD3 R8, P6, R15, R2, RZ ;  /* 0x000000020f087210 */ /* 0x004fe20007fde0ff */
[----:B------:R-:W-:Y:S01]  /*2f350*/  ULDC UR4, c[0x0][0x248] ;  /* 0x0000920000047ab9 */ /* 0x000fe20000000800 */
[----:B------:R-:W-:Y:S01]  /*2f360*/  @P1 STG.E.U8 desc[UR6][R12.64], R55 ;  /* 0x000000370c001986 */ /* 0x000fe2000c101106 */
[----:B0-----:R-:W-:Y:S01]  /*2f370*/  PRMT R21, R4, 0x7771, RZ ;  /* 0x0000777104157816 */ /* 0x001fe200000000ff */
[----:B------:R-:W-:Y:S01]  /*2f380*/  ULDC UR8, c[0x0][0x228] ;  /* 0x00008a0000087ab9 */ /* 0x000fe20000000800 */
[----:B-1----:R-:W-:Y:S01]  /*2f390*/  VIADD R10, R0, 0x7b ;  /* 0x0000007b000a7836 */ /* 0x002fe20000000000 */
[----:B------:R-:W-:Y:S01]  /*2f3a0*/  ISETP.GE.AND P2, PT, R17, UR15, PT ;  /* 0x0000000f11007c0c */ /* 0x000fe2000bf46270 */
[----:B------:R-:W-:Y:S01]  /*2f3b0*/  IMAD.X R9, R14, 0x1, R3, P6 ;  /* 0x000000010e097824 */ /* 0x000fe200030e0603 */
[----:B------:R-:W-:-:S02]  /*2f3c0*/  PRMT R19, R4, 0x7770, RZ ;  /* 0x0000777004137816 */ /* 0x000fc400000000ff */
[----:B------:R-:W-:Y:S01]  /*2f3d0*/  ISETP.GE.AND P1, PT, R10, UR21, PT ;  /* 0x000000150a007c0c */ /* 0x000fe2000bf26270 */
[C---:B------:R-:W-:Y:S01]  /*2f3e0*/  VIADD R17, R15.reuse, UR4 ;  /* 0x000000040f117c36 */ /* 0x040fe20008000000 */
[----:B------:R-:W-:Y:S02]  /*2f3f0*/  IADD3 R10, P6, R15, R60, RZ ;  /* 0x0000003c0f0a7210 */ /* 0x000fe40007fde0ff */
[----:B------:R-:W-:Y:S01]  /*2f400*/  ISETP.LT.AND P4, PT, R58, UR5, !P4 ;  /* 0x000000053a007c0c */ /* 0x000fe2000e781270 */
[----:B------:R-:W-:Y:S01]  /*2f410*/  ULDC UR5, c[0x0][0x228] ;  /* 0x00008a0000057ab9 */ /* 0x000fe20000000800 */
[----:B------:R0:W-:Y:S01]  /*2f420*/  @P5 STG.E.U8 desc[UR6][R8.64], R19 ;  /* 0x0000001308005986 */ /* 0x0001e2000c101106 */
[----:B------:R-:W-:Y:S01]  /*2f430*/  IMAD.X R11, R14, 0x1, R61, P6 ;  /* 0x000000010e0b7824 */ /* 0x000fe200030e063d */
[----:B------:R-:W-:Y:S01]  /*2f440*/  ISETP.LT.AND P5, PT, R59, UR5, !P3 ;  /* 0x000000053b007c0c */ /* 0x000fe2000dfa1270 */
[----:B------:R-:W-:Y:S01]  /*2f450*/  ULDC UR4, c[0x0][0x228] ;  /* 0x00008a0000047ab9 */ /* 0x000fe20000000800 */
[----:B------:R-:W-:Y:S01]  /*2f460*/  SHF.R.S32.HI R16, RZ, 0x1f, R17 ;  /* 0x0000001fff107819 */ /* 0x000fe20000011411 */
[----:B------:R-:W-:Y:S01]  /*2f470*/  ULDC UR5, c[0x0][0x228] ;  /* 0x00008a0000057ab9 */ /* 0x000fe20000000800 */
[----:B------:R-:W-:Y:S01]  /*2f480*/  ISETP.LT.AND P3, PT, R58, UR4, !P3 ;  /* 0x000000043a007c0c */ /* 0x000fe2000df61270 */
[----:B------:R-:W-:Y:S01]  /*2f490*/  ULDC UR4, c[0x0][0x248] ;  /* 0x0000920000047ab9 */ /* 0x000fe20000000800 */
[----:B0-----:R-:W-:-:S02]  /*2f4a0*/  IADD3 R8, P6, R17, R2, RZ ;  /* 0x0000000211087210 */ /* 0x001fc40007fde0ff */
[----:B------:R-:W-:-:S03]  /*2f4b0*/  PRMT R15, R4, 0x7772, RZ ;  /* 0x00007772040f7816 */ /* 0x000fc600000000ff */
[----:B------:R-:W-:Y:S01]  /*2f4c0*/  IMAD.X R9, R16, 0x1, R3, P6 ;  /* 0x0000000110097824 */ /* 0x000fe200030e0603 */
[C---:B------:R-:W-:Y:S01]  /*2f4d0*/  IADD3 R12, P6, R17.reuse, R60, RZ ;  /* 0x0000003c110c7210 */ /* 0x040fe20007fde0ff */
[----:B------:R0:W-:Y:S01]  /*2f4e0*/  @P4 STG.E.U8 desc[UR6][R10.64], R21 ;  /* 0x000000150a004986 */ /* 0x0001e2000c101106 */
[----:B------:R-:W-:Y:S01]  /*2f4f0*/  PRMT R19, R4, 0x7773, RZ ;  /* 0x0000777304137816 */ /* 0x000fe200000000ff */
[----:B------:R-:W-:Y:S01]  /*2f500*/  VIADD R17, R17, UR4 ;  /* 0x0000000411117c36 */ /* 0x000fe20008000000 */
[----:B------:R-:W-:Y:S01]  /*2f510*/  ULDC UR4, c[0x0][0x248] ;  /* 0x0000920000047ab9 */ /* 0x000fe20000000800 */
[----:B------:R-:W-:Y:S01]  /*2f520*/  IMAD.X R13, R16, 0x1, R61, P6 ;  /* 0x00000001100d7824 */ /* 0x000fe200030e063d */
[----:B------:R1:W-:Y:S01]  /*2f530*/  @P5 STG.E.U8 desc[UR6][R8.64], R15 ;  /* 0x0000000f08005986 */ /* 0x0003e2000c101106 */
[----:B------:R-:W-:Y:S01]  /*2f540*/  ISETP.LT.AND P5, PT, R59, UR5, !P2 ;  /* 0x000000053b007c0c */ /* 0x000fe2000d7a1270 */
[----:B------:R-:W-:Y:S01]  /*2f550*/  ULDC UR5, c[0x0][0x228] ;  /* 0x00008a0000057ab9 */ /* 0x000fe20000000800 */
[----:B------:R-:W-:Y:S01]  /*2f560*/  SHF.R.S32.HI R4, RZ, 0x1f, R17 ;  /* 0x0000001fff047819 */ /* 0x000fe20000011411 */
[----:B------:R2:W-:Y:S01]  /*2f570*/  @P3 STG.E.U8 desc[UR6][R12.64], R19 ;  /* 0x000000130c003986 */ /* 0x0005e2000c101106 */
[----:B0-----:R-:W-:-:S02]  /*2f580*/  IADD3 R10, P3, R17, R2, RZ ;  /* 0x00000002110a7210 */ /* 0x001fc40007f7e0ff */
[----:B------:R-:W-:-:S03]  /*2f590*/  PRMT R23, R5, 0x7770, RZ ;  /* 0x0000777005177816 */ /* 0x000fc600000000ff */
[----:B------:R-:W-:Y:S01]  /*2f5a0*/  IMAD.X R11, R4, 0x1, R3, P3 ;  /* 0x00000001040b7824 */ /* 0x000fe200018e0603 */
[----:B------:R-:W-:Y:S01]  /*2f5b0*/  ISETP.LT.AND P3, PT, R58, UR5, !P2 ;  /* 0x000000053a007c0c */ /* 0x000fe2000d761270 */
[----:B-1----:R-:W-:Y:S01]  /*2f5c0*/  VIADD R15, R17, UR4 ;  /* 0x00000004110f7c36 */ /* 0x002fe20008000000 */
[----:B------:R-:W-:Y:S01]  /*2f5d0*/  ISETP.LT.AND P6, PT, R59, UR8, !P1 ;  /* 0x000000083b007c0c */ /* 0x000fe2000cfc1270 */
[----:B------:R-:W-:Y:S01]  /*2f5e0*/  ULDC UR4, c[0x0][0x248] ;  /* 0x0000920000047ab9 */ /* 0x000fe20000000800 */
[----:B------:R0:W-:Y:S01]  /*2f5f0*/  @P5 STG.E.U8 desc[UR6][R10.64], R23 ;  /* 0x000000170a005986 */ /* 0x0001e2000c101106 */
[----:B------:R-:W-:Y:S01]  /*2f600*/  IADD3 R8, P2, R17, R60, RZ ;  /* 0x0000003c11087210 */ /* 0x000fe20007f5e0ff */
[----:B------:R-:W-:Y:S01]  /*2f610*/  ULDC UR5, c[0x0][0x228] ;  /* 0x00008a0000057ab9 */ /* 0x000fe20000000800 */
[----:B------:R-:W-:Y:S01]  /*2f620*/  SHF.R.S32.HI R14, RZ, 0x1f, R15 ;  /* 0x0000001fff0e7819 */ /* 0x000fe2000001140f */
[----:B------:R-:W-:Y:S01]  /*2f630*/  ULDC UR8, c[0x0][0x228] ;  /* 0x00008a0000087ab9 */ /* 0x000fe20000000800 */
[----:B--2---:R-:W-:Y:S01]  /*2f640*/  IADD3 R12, P5, R15, R2, RZ ;  /* 0x000000020f0c7210 */ /* 0x004fe20007fbe0ff */
[----:B------:R-:W-:Y:S01]  /*2f650*/  IMAD.X R9, R4, 0x1, R61, P2 ;  /* 0x0000000104097824 */ /* 0x000fe200010e063d */
[----:B------:R-:W-:-:S02]  /*2f660*/  PRMT R21, R5, 0x7771, RZ ;  /* 0x0000777105157816 */ /* 0x000fc400000000ff */
[----:B------:R-:W-:Y:S01]  /*2f670*/  PRMT R19, R5, 0x7772, RZ ;  /* 0x0000777205137816 */ /* 0x000fe200000000ff */
[----:B------:R-:W-:Y:S01]  /*2f680*/  IMAD.X R13, R14, 0x1, R3, P5 ;  /* 0x000000010e0d7824 */ /* 0x000fe200028e0603 */
[----:B------:R-:W-:Y:S01]  /*2f690*/  ISETP.GE.AND P4, PT, R18, UR19, PT ;  /* 0x0000001312007c0c */ /* 0x000fe2000bf86270 */
[C---:B------:R-:W-:Y:S01]  /*2f6a0*/  VIADD R17, R15.reuse, UR4 ;  /* 0x000000040f117c36 */ /* 0x040fe20008000000 */
[----:B------:R1:W-:Y:S01]  /*2f6b0*/  @P3 STG.E.U8 desc[UR6][R8.64], R21 ;  /* 0x0000001508003986 */ /* 0x0003e2000c101106 */
[----:B------:R-:W-:Y:S01]  /*2f6c0*/  VIADD R16, R0, 0x7d ;  /* 0x0000007d00107836 */ /* 0x000fe20000000000 */
[----:B------:R-:W-:Y:S01]  /*2f6d0*/  ISETP.LT.AND P1, PT, R58, UR5, !P1 ;  /* 0x000000053a007c0c */ /* 0x000fe2000cf21270 */
[----:B------:R-:W-:Y:S01]  /*2f6e0*/  VIADD R4, R0, 0x7e ;  /* 0x0000007e00047836 */ /* 0x000fe20000000000 */
[----:B------:R2:W-:Y:S01]  /*2f6f0*/  @P6 STG.E.U8 desc[UR6][R12.64], R19 ;  /* 0x000000130c006986 */ /* 0x0005e2000c101106 */
[----:B0-----:R-:W-:Y:S01]  /*2f700*/  IADD3 R10, P6, R15, R60, RZ ;  /* 0x0000003c0f0a7210 */ /* 0x001fe20007fde0ff */
[----:B------:R-:W-:Y:S01]  /*2f710*/  ULDC UR4, c[0x0][0x248] ;  /* 0x0000920000047ab9 */ /* 0x000fe20000000800 */
[----:B------:R-:W-:Y:S01]  /*2f720*/  ISETP.LT.AND P5, PT, R59, UR8, !P4 ;  /* 0x000000083b007c0c */ /* 0x000fe2000e7a1270 */
[----:B------:R-:W-:Y:S01]  /*2f730*/  ULDC UR5, c[0x0][0x248] ;  /* 0x0000920000057ab9 */ /* 0x000fe20000000800 */
[----:B------:R-:W-:-:S02]  /*2f740*/  SHF.R.S32.HI R0, RZ, 0x1f, R17 ;  /* 0x0000001fff007819 */ /* 0x000fc40000011411 */
[C---:B-1----:R-:W-:Y:S01]  /*2f750*/  IADD3 R8, P3, R17.reuse, R2, RZ ;  /* 0x0000000211087210 */ /* 0x042fe20007f7e0ff */
[----:B------:R-:W-:Y:S01]  /*2f760*/  IMAD.X R11, R14, 0x1, R61, P6 ;  /* 0x000000010e0b7824 */ /* 0x000fe200030e063d */
[----:B------:R-:W-:Y:S01]  /*2f770*/  ISETP.LT.AND P4, PT, R58, UR9, !P4 ;  /* 0x000000093a007c0c */ /* 0x000fe2000e781270 */
[----:B------:R-:W-:Y:S01]  /*2f780*/  ULDC UR8, c[0x0][0x228] ;  /* 0x00008a0000087ab9 */ /* 0x000fe20000000800 */
[----:B------:R-:W-:Y:S01]  /*2f790*/  ISETP.GE.AND P6, PT, R4, UR23, PT ;  /* 0x0000001704007c0c */ /* 0x000fe2000bfc6270 */
[----:B------:R-:W-:Y:S01]  /*2f7a0*/  IMAD.X R9, R0, 0x1, R3, P3 ;  /* 0x0000000100097824 */ /* 0x000fe200018e0603 */
[----:B------:R-:W-:Y:S02]  /*2f7b0*/  IADD3 R4, P3, R17, R60, RZ ;  /* 0x0000003c11047210 */ /* 0x000fe40007f7e0ff */
[----:B--2---:R-:W-:Y:S02]  /*2f7c0*/  PRMT R19, R5, 0x7773, RZ ;  /* 0x0000777305137816 */ /* 0x004fe400000000ff */
[C---:B------:R-:W-:Y:S01]  /*2f7d0*/  PRMT R15, R6.reuse, 0x7770, RZ ;  /* 0x00007770060f7816 */ /* 0x040fe200000000ff */
[----:B------:R-:W-:Y:S01]  /*2f7e0*/  VIADD R17, R17, UR4 ;  /* 0x0000000411117c36 */ /* 0x000fe20008000000 */
[----:B------:R-:W-:Y:S01]  /*2f7f0*/  PRMT R13, R6, 0x7771, RZ ;  /* 0x00007771060d7816 */ /* 0x000fe200000000ff */
[----:B------:R-:W-:Y:S01]  /*2f800*/  IMAD.X R5, R0, 0x1, R61, P3 ;  /* 0x0000000100057824 */ /* 0x000fe200018e063d */
[----:B------:R0:W-:Y:S01]  /*2f810*/  @P1 STG.E.U8 desc[UR6][R10.64], R19 ;  /* 0x000000130a001986 */ /* 0x0001e2000c101106 */
[----:B------:R-:W-:Y:S01]  /*2f820*/  ULDC UR4, c[0x0][0x248] ;  /* 0x0000920000047ab9 */ /* 0x000fe20000000800 */
[----:B------:R-:W-:Y:S01]  /*2f830*/  SHF.R.S32.HI R0, RZ, 0x1f, R17 ;  /* 0x0000001fff007819 */ /* 0x000fe20000011411 */
[----:B------:R-:W-:Y:S01]  /*2f840*/  ULDC UR9, c[0x0][0x228] ;  /* 0x00008a0000097ab9 */ /* 0x000fe20000000800 */
[----:B------:R1:W-:Y:S04]  /*2f850*/  @P5 STG.E.U8 desc[UR6][R8.64], R15 ;  /* 0x0000000f08005986 */ /* 0x0003e8000c101106 */
[----:B------:R2:W-:Y:S01]  /*2f860*/  @P4 STG.E.U8 desc[UR6][R4.64], R13 ;  /* 0x0000000d04004986 */ /* 0x0005e2000c101106 */
[C---:B0-----:R-:W-:Y:S01]  /*2f870*/  IADD3 R10, P3, R17.reuse, R2, RZ ;  /* 0x00000002110a7210 */ /* 0x041fe20007f7e0ff */
[----:B-1----:R-:W-:Y:S01]  /*2f880*/  VIADD R15, R17, UR4 ;  /* 0x00000004110f7c36 */ /* 0x002fe20008000000 */
[----:B------:R-:W-:-:S02]  /*2f890*/  ISETP.GE.AND P2, PT, R16, UR25, PT ;  /* 0x0000001910007c0c */ /* 0x000fc4000bf46270 */
[----:B--2---:R-:W-:Y:S01]  /*2f8a0*/  IADD3 R4, P4, R17, R60, RZ ;  /* 0x0000003c11047210 */ /* 0x004fe20007f9e0ff */
[C---:B------:R-:W-:Y:S01]  /*2f8b0*/  VIADD R13, R15.reuse, UR5 ;  /* 0x000000050f0d7c36 */ /* 0x040fe20008000000 */
[----:B------:R-:W-:Y:S01]  /*2f8c0*/  SHF.R.S32.HI R14, RZ, 0x1f, R15 ;  /* 0x0000001fff0e7819 */ /* 0x000fe2000001140f */
[C---:B------:R-:W-:Y:S01]  /*2f8d0*/  IMAD.X R11, R0.reuse, 0x1, R3, P3 ;  /* 0x00000001000b7824 */ /* 0x040fe200018e0603 */
[-C--:B------:R-:W-:Y:S01]  /*2f8e0*/  IADD3 R8, P3, R15, R2.reuse, RZ ;  /* 0x000000020f087210 */ /* 0x080fe20007f7e0ff */
[----:B------:R-:W-:Y:S01]  /*2f8f0*/  IMAD.X R5, R0, 0x1, R61, P4 ;  /* 0x0000000100057824 */ /* 0x000fe200020e063d */
[----:B------:R-:W-:Y:S01]  /*2f900*/  IADD3 R2, P4, R13, R2, RZ ;  /* 0x000000020d027210 */ /* 0x000fe20007f9e0ff */
[----:B------:R-:W-:Y:S01]  /*2f910*/  ULDC UR4, c[0x0][0x228] ;  /* 0x00008a0000047ab9 */ /* 0x000fe20000000800 */
[----:B------:R-:W-:Y:S01]  /*2f920*/  SHF.R.S32.HI R0, RZ, 0x1f, R13 ;  /* 0x0000001fff007819 */ /* 0x000fe2000001140d */
[--C-:B------:R-:W-:Y:S01]  /*2f930*/  IMAD.X R9, R14, 0x1, R3.reuse, P3 ;  /* 0x000000010e097824 */ /* 0x100fe200018e0603 */
[----:B------:R-:W-:Y:S01]  /*2f940*/  ISETP.LT.AND P5, PT, R59, UR8, !P2 ;  /* 0x000000083b007c0c */ /* 0x000fe2000d7a1270 */
[----:B------:R-:W-:Y:S01]  /*2f950*/  ULDC UR5, c[0x0][0x228] ;  /* 0x00008a0000057ab9 */ /* 0x000fe20000000800 */
[----:B------:R-:W-:Y:S01]  /*2f960*/  IADD3 R12, P3, R13, R60, RZ ;  /* 0x0000003c0d0c7210 */ /* 0x000fe20007f7e0ff */
[----:B------:R-:W-:Y:S01]  /*2f970*/  IMAD.X R3, R0, 0x1, R3, P4 ;  /* 0x0000000100037824 */ /* 0x000fe200020e0603 */
[----:B------:R-:W-:Y:S01]  /*2f980*/  ISETP.LT.AND P2, PT, R58, UR4, !P2 ;  /* 0x000000043a007c0c */ /* 0x000fe2000d741270 */
[----:B------:R-:W-:Y:S01]  /*2f990*/  ULDC UR4, c[0x0][0x228] ;  /* 0x00008a0000047ab9 */ /* 0x000fe20000000800 */
[----:B------:R-:W-:-:S02]  /*2f9a0*/  ISETP.LT.AND P4, PT, R59, UR9, !P6 ;  /* 0x000000093b007c0c */ /* 0x000fc4000f781270 */
[----:B------:R-:W-:Y:S01]  /*2f9b0*/  ISETP.LT.AND P6, PT, R58, UR4, !P6 ;  /* 0x000000043a007c0c */ /* 0x000fe2000f7c1270 */
[----:B------:R-:W-:Y:S01]  /*2f9c0*/  IMAD.X R13, R0, 0x1, R61, P3 ;  /* 0x00000001000d7824 */ /* 0x000fe200018e063d */
[----:B------:R-:W-:Y:S02]  /*2f9d0*/  ISETP.LT.AND P1, PT, R59, UR10, !P0 ;  /* 0x0000000a3b007c0c */ /* 0x000fe4000c721270 */
[----:B------:R-:W-:Y:S02]  /*2f9e0*/  ISETP.LT.AND P0, PT, R58, UR5, !P0 ;  /* 0x000000053a007c0c */ /* 0x000fe4000c701270 */
[----:B------:R-:W-:Y:S02]  /*2f9f0*/  IADD3 R60, P3, R15, R60, RZ ;  /* 0x0000003c0f3c7210 */ /* 0x000fe40007f7e0ff */
[C---:B------:R-:W-:Y:S02]  /*2fa00*/  PRMT R23, R6.reuse, 0x7772, RZ ;  /* 0x0000777206177816 */ /* 0x040fe400000000ff */
[----:B------:R-:W-:-:S02]  /*2fa10*/  PRMT R21, R6, 0x7773, RZ ;  /* 0x0000777306157816 */ /* 0x000fc400000000ff */
[C---:B------:R-:W-:Y:S02]  /*2fa20*/  PRMT R15, R7.reuse, 0x7773, RZ ;  /* 0x00007773070f7816 */ /* 0x040fe400000000ff */
[C---:B------:R-:W-:Y:S02]  /*2fa30*/  PRMT R17, R7.reuse, 0x7772, RZ ;  /* 0x0000777207117816 */ /* 0x040fe400000000ff */
[C---:B------:R-:W-:Y:S01]  /*2fa40*/  PRMT R19, R7.reuse, 0x7771, RZ ;  /* 0x0000777107137816 */ /* 0x040fe200000000ff */
[----:B------:R-:W-:Y:S01]  /*2fa50*/  IMAD.X R61, R14, 0x1, R61, P3 ;  /* 0x000000010e3d7824 */ /* 0x000fe200018e063d */
[----:B------:R-:W-:Y:S01]  /*2fa60*/  PRMT R7, R7, 0x7770, RZ ;  /* 0x0000777007077816 */ /* 0x000fe200000000ff */
[----:B------:R0:W-:Y:S04]  /*2fa70*/  @P5 STG.E.U8 desc[UR6][R10.64], R23 ;  /* 0x000000170a005986 */ /* 0x0001e8000c101106 */
[----:B------:R0:W-:Y:S04]  /*2fa80*/  @P2 STG.E.U8 desc[UR6][R4.64], R21 ;  /* 0x0000001504002986 */ /* 0x0001e8000c101106 */
[----:B------:R0:W-:Y:S04]  /*2fa90*/  @P4 STG.E.U8 desc[UR6][R8.64], R7 ;  /* 0x0000000708004986 */ /* 0x0001e8000c101106 */
[----:B------:R0:W-:Y:S04]  /*2faa0*/  @P6 STG.E.U8 desc[UR6][R60.64], R19 ;  /* 0x000000133c006986 */ /* 0x0001e8000c101106 */
[----:B------:R0:W-:Y:S01]  /*2fab0*/  @P1 STG.E.U8 desc[UR6][R2.64], R17 ;  /* 0x0000001102001986 */ /* 0x0001e2000c101106 */
[----:B------:R-:W-:Y:S05]  /*2fac0*/  @!P0 EXIT ;  /* 0x000000000000894d */ /* 0x000fea0003800000 */
[----:B------:R-:W-:Y:S01]  /*2fad0*/  STG.E.U8 desc[UR6][R12.64], R15 ;  /* 0x0000000f0c007986 */ /* 0x000fe2000c101106 */
[----:B------:R-:W-:Y:S05]  /*2fae0*/  EXIT ;  /* 0x000000000000794d */ /* 0x000fea0003800000 */
.L_x_2:
[----:B------:R-:W-:-:S00]  /*2faf0*/  BRA `(.L_x_2) ;  /* 0xfffffffc00fc7947 */ /* 0x000fc0000383ffff */
[----:B------:R-:W-:-:S00]  /*2fb00*/  NOP ;  /* 0x0000000000007918 */ /* 0x000fc00000000000 */
[----:B------:R-:W-:-:S00]  /*2fb10*/  NOP ;  /* 0x0000000000007918 */ /* 0x000fc00000000000 */
[----:B------:R-:W-:-:S00]  /*2fb20*/  NOP ;  /* 0x0000000000007918 */ /* 0x000fc00000000000 */
[----:B------:R-:W-:-:S00]  /*2fb30*/  NOP ;  /* 0x0000000000007918 */ /* 0x000fc00000000000 */
[----:B------:R-:W-:-:S00]  /*2fb40*/  NOP ;  /* 0x0000000000007918 */ /* 0x000fc00000000000 */
[----:B------:R-:W-:-:S00]  /*2fb50*/  NOP ;  /* 0x0000000000007918 */ /* 0x000fc00000000000 */
[----:B------:R-:W-:-:S00]  /*2fb60*/  NOP ;  /* 0x0000000000007918 */ /* 0x000fc00000000000 */
[----:B------:R-:W-:-:S00]  /*2fb70*/  NOP ;  /* 0x0000000000007918 */ /* 0x000fc00000000000 */
.L_x_3:


//--------------------- .nv.shared.matmul_kernel  --------------------------
	.section	.nv.shared.matmul_kernel,"aw",@nobits
	.sectionflags	@""
	.align	16
	.zero		1024


//--------------------- .nv.shared.reserved.0     --------------------------
	.section	.nv.shared.reserved.0,"aw",@nobits
	.weak		__nv_reservedSMEM_offset_0_alias
	.size		__nv_reservedSMEM_offset_0_alias, 0, 0
	.other		__nv_reservedSMEM_offset_0_alias,@"STO_CUDA_RESERVED_SHARED STV_DEFAULT"
__nv_reservedSMEM_offset_0_alias:
	.zero		0


//--------------------- .nv.constant0.matmul_kernel --------------------------
	.section	.nv.constant0.matmul_kernel,"a",@progbits
	.sectionflags	@""
	.align	4
.nv.constant0.matmul_kernel:
	.zero		608


//--------------------- SYMBOLS --------------------------

	.type		.nv.reservedSmem.offset0,@object
	.size		.nv.reservedSmem.offset0,0x4
